	.target	sm_80

	.elftype	@"ET_EXEC"


//--------------------- .note.nv.tkinfo           --------------------------
	.section	.note.nv.tkinfo,"",@"SHT_NOTE"
	.sectionflags	@"SHF_NOTE_NV_TKINFO"
	.tkinfo
        /*0018*/ 	.word	0x00000002
        /*0030*/ 	.string	""
        /*0030*/ 	.string	"ptxas"
        /*0030*/ 	.string	"Cuda compilation tools, release 13.0, V13.0.88"
        /*0030*/ 	.string	"Build cuda_13.0.r13.0/compiler.36424714_0"
        /*0030*/ 	.string	"-v  -suppress-debug-info  -lineinfo  -arch sm_80 "



//--------------------- .note.nv.cuinfo           --------------------------
	.section	.note.nv.cuinfo,"",@"SHT_NOTE"
	.sectionflags	@"SHF_NOTE_NV_CUINFO"
        /*0018*/ 	.short	0x0002
        /*001a*/ 	.short	0x0050
        /*001c*/ 	.short	0x0082
	.zero		2


//--------------------- .nv.info                  --------------------------
	.section	.nv.info,"",@"SHT_CUDA_INFO"
	.align	4


	//----- nvinfo : EIATTR_REGCOUNT
	.align		4
        /*0000*/ 	.byte	0x04, 0x2f
        /*0002*/ 	.short	(.L_1 - .L_0)
	.align		4
.L_0:
        /*0004*/ 	.word	index@(matmul_kernel)
        /*0008*/ 	.word	0x00000020


	//----- nvinfo : EIATTR_FRAME_SIZE
	.align		4
.L_1:
        /*000c*/ 	.byte	0x04, 0x11
        /*000e*/ 	.short	(.L_3 - .L_2)
	.align		4
.L_2:
        /*0010*/ 	.word	index@(matmul_kernel)
        /*0014*/ 	.word	0x00006c60


	//----- nvinfo : EIATTR_MIN_STACK_SIZE
	.align		4
.L_3:
        /*0018*/ 	.byte	0x04, 0x12
        /*001a*/ 	.short	(.L_5 - .L_4)
	.align		4
.L_4:
        /*001c*/ 	.word	index@(matmul_kernel)
        /*0020*/ 	.word	0x00006c60
.L_5:


//--------------------- .nv.info.matmul_kernel    --------------------------
	.section	.nv.info.matmul_kernel,"",@"SHT_CUDA_INFO"
	.sectionflags	@""
	.align	4


	//----- nvinfo : EIATTR_CUDA_API_VERSION
	.align		4
        /*0000*/ 	.byte	0x04, 0x37
        /*0002*/ 	.short	(.L_7 - .L_6)
.L_6:
        /*0004*/ 	.word	0x00000082


	//----- nvinfo : EIATTR_SW2861232_WAR
	.align		4
.L_7:
        /*0008*/ 	.byte	0x01, 0x35
	.zero		2


	//----- nvinfo : EIATTR_PARAM_CBANK
	.align		4
        /*000c*/ 	.byte	0x04, 0x0a
        /*000e*/ 	.short	(.L_9 - .L_8)
	.align		4
.L_8:
        /*0010*/ 	.word	index@(.nv.constant0.matmul_kernel)
        /*0014*/ 	.short	0x0160
        /*0016*/ 	.short	0x0050


	//----- nvinfo : EIATTR_CBANK_PARAM_SIZE
	.align		4
.L_9:
        /*0018*/ 	.byte	0x03, 0x19
        /*001a*/ 	.short	0x0050


	//----- nvinfo : EIATTR_KPARAM_INFO
	.align		4
        /*001c*/ 	.byte	0x04, 0x17
        /*001e*/ 	.short	(.L_11 - .L_10)
.L_10:
        /*0020*/ 	.word	0x00000000
        /*0024*/ 	.short	0x000d
        /*0026*/ 	.short	0x0048
        /*0028*/ 	.byte	0x00, 0xf4, 0x21, 0x00


	//----- nvinfo : EIATTR_KPARAM_INFO
	.align		4
.L_11:
        /*002c*/ 	.byte	0x04, 0x17
        /*002e*/ 	.short	(.L_13 - .L_12)
.L_12:
        /*0030*/ 	.word	0x00000000
        /*0034*/ 	.short	0x000c
        /*0036*/ 	.short	0x0040
        /*0038*/ 	.byte	0x00, 0xf4, 0x21, 0x00


	//----- nvinfo : EIATTR_KPARAM_INFO
	.align		4
.L_13:
        /*003c*/ 	.byte	0x04, 0x17
        /*003e*/ 	.short	(.L_15 - .L_14)
.L_14:
        /*0040*/ 	.word	0x00000000
        /*0044*/ 	.short	0x000b
        /*0046*/ 	.short	0x0038
        /*0048*/ 	.byte	0x00, 0xf0, 0x11, 0x00


	//----- nvinfo : EIATTR_KPARAM_INFO
	.align		4
.L_15:
        /*004c*/ 	.byte	0x04, 0x17
        /*004e*/ 	.short	(.L_17 - .L_16)
.L_16:
        /*0050*/ 	.word	0x00000000
        /*0054*/ 	.short	0x000a
        /*0056*/ 	.short	0x0034
        /*0058*/ 	.byte	0x00, 0xf0, 0x11, 0x00


	//----- nvinfo : EIATTR_KPARAM_INFO
	.align		4
.L_17:
        /*005c*/ 	.byte	0x04, 0x17
        /*005e*/ 	.short	(.L_19 - .L_18)
.L_18:
        /*0060*/ 	.word	0x00000000
        /*0064*/ 	.short	0x0009
        /*0066*/ 	.short	0x0030
        /*0068*/ 	.byte	0x00, 0xf0, 0x11, 0x00


	//----- nvinfo : EIATTR_KPARAM_INFO
	.align		4
.L_19:
        /*006c*/ 	.byte	0x04, 0x17
        /*006e*/ 	.short	(.L_21 - .L_20)
.L_20:
        /*0070*/ 	.word	0x00000000
        /*0074*/ 	.short	0x0008
        /*0076*/ 	.short	0x002c
        /*0078*/ 	.byte	0x00, 0xf0, 0x11, 0x00


	//----- nvinfo : EIATTR_KPARAM_INFO
	.align		4
.L_21:
        /*007c*/ 	.byte	0x04, 0x17
        /*007e*/ 	.short	(.L_23 - .L_22)
.L_22:
        /*0080*/ 	.word	0x00000000
        /*0084*/ 	.short	0x0007
        /*0086*/ 	.short	0x0028
        /*0088*/ 	.byte	0x00, 0xf0, 0x11, 0x00


	//----- nvinfo : EIATTR_KPARAM_INFO
	.align		4
.L_23:
        /*008c*/ 	.byte	0x04, 0x17
        /*008e*/ 	.short	(.L_25 - .L_24)
.L_24:
        /*0090*/ 	.word	0x00000000
        /*0094*/ 	.short	0x0006
        /*0096*/ 	.short	0x0024
        /*0098*/ 	.byte	0x00, 0xf0, 0x11, 0x00


	//----- nvinfo : EIATTR_KPARAM_INFO
	.align		4
.L_25:
        /*009c*/ 	.byte	0x04, 0x17
        /*009e*/ 	.short	(.L_27 - .L_26)
.L_26:
        /*00a0*/ 	.word	0x00000000
        /*00a4*/ 	.short	0x0005
        /*00a6*/ 	.short	0x0020
        /*00a8*/ 	.byte	0x00, 0xf0, 0x11, 0x00


	//----- nvinfo : EIATTR_KPARAM_INFO
	.align		4
.L_27:
        /*00ac*/ 	.byte	0x04, 0x17
        /*00ae*/ 	.short	(.L_29 - .L_28)
.L_28:
        /*00b0*/ 	.word	0x00000000
        /*00b4*/ 	.short	0x0004
        /*00b6*/ 	.short	0x001c
        /*00b8*/ 	.byte	0x00, 0xf0, 0x11, 0x00


	//----- nvinfo : EIATTR_KPARAM_INFO
	.align		4
.L_29:
        /*00bc*/ 	.byte	0x04, 0x17
        /*00be*/ 	.short	(.L_31 - .L_30)
.L_30:
        /*00c0*/ 	.word	0x00000000
        /*00c4*/ 	.short	0x0003
        /*00c6*/ 	.short	0x0018
        /*00c8*/ 	.byte	0x00, 0xf0, 0x11, 0x00


	//----- nvinfo : EIATTR_KPARAM_INFO
	.align		4
.L_31:
        /*00cc*/ 	.byte	0x04, 0x17
        /*00ce*/ 	.short	(.L_33 - .L_32)
.L_32:
        /*00d0*/ 	.word	0x00000000
        /*00d4*/ 	.short	0x0002
        /*00d6*/ 	.short	0x0010
        /*00d8*/ 	.byte	0x00, 0xf4, 0x21, 0x00


	//----- nvinfo : EIATTR_KPARAM_INFO
	.align		4
.L_33:
        /*00dc*/ 	.byte	0x04, 0x17
        /*00de*/ 	.short	(.L_35 - .L_34)
.L_34:
        /*00e0*/ 	.word	0x00000000
        /*00e4*/ 	.short	0x0001
        /*00e6*/ 	.short	0x0008
        /*00e8*/ 	.byte	0x00, 0xf4, 0x21, 0x00


	//----- nvinfo : EIATTR_KPARAM_INFO
	.align		4
.L_35:
        /*00ec*/ 	.byte	0x04, 0x17
        /*00ee*/ 	.short	(.L_37 - .L_36)
.L_36:
        /*00f0*/ 	.word	0x00000000
        /*00f4*/ 	.short	0x0000
        /*00f6*/ 	.short	0x0000
        /*00f8*/ 	.byte	0x00, 0xf4, 0x21, 0x00


	//----- nvinfo : EIATTR_MAXREG_COUNT
	.align		4
.L_37:
        /*00fc*/ 	.byte	0x03, 0x1b
        /*00fe*/ 	.short	0x00ff


	//----- nvinfo : EIATTR_NUM_BARRIERS
	.align		4
        /*0100*/ 	.byte	0x02, 0x4c
        /*0102*/ 	.byte	0x01
	.zero		1


	//----- nvinfo : EIATTR_ANNOTATIONS
	.align		4
        /*0104*/ 	.byte	0x04, 0x55
        /*0106*/ 	.short	(.L_39 - .L_38)


	//   ....[0]....
.L_38:
        /*0108*/ 	.word	0x00000001
        /*010c*/ 	.byte	0x70, 0x00, 0x00, 0x00, 0x01, 0x00, 0x00, 0x00, 0xb0, 0x00, 0x00, 0x00, 0x01, 0x00, 0x00, 0x00
        /* <DEDUP_REMOVED lines=1988> */
        /*7d5c*/ 	.byte	0x50, 0xe6, 0x01, 0x00, 0x01, 0x00, 0x00, 0x00, 0x60, 0xe6, 0x01, 0x00


	//----- nvinfo : EIATTR_MERCURY_ISA_VERSION
	.align		4
.L_39:
        /*7d68*/ 	.byte	0x03, 0x5f
        /*7d6a*/ 	.short	0x0000


	//----- nvinfo : EIATTR_EXIT_INSTR_OFFSETS
	.align		4
        /*7d6c*/ 	.byte	0x04, 0x1c
        /*7d6e*/ 	.short	(.L_41 - .L_40)


	//   ....[0]....
.L_40:
        /*7d70*/ 	.word	0x000b6570


	//   ....[1]....
        /*7d74*/ 	.word	0x000b65a0


	//----- nvinfo : EIATTR_REQNTID
	.align		4
.L_41:
        /*7d78*/ 	.byte	0x04, 0x10
        /*7d7a*/ 	.short	(.L_43 - .L_42)
.L_42:
        /*7d7c*/ 	.word	0x00000040
        /*7d80*/ 	.word	0x00000001
        /*7d84*/ 	.word	0x00000001
.L_43:


//--------------------- .nv.callgraph             --------------------------
	.section	.nv.callgraph,"",@"SHT_CUDA_CALLGRAPH"
	.align	4
	.sectionentsize	8
	.align		4
        /*0000*/ 	.word	0x00000000
	.align		4
        /*0004*/ 	.word	0xffffffff
	.align		4
        /*0008*/ 	.word	0x00000000
	.align		4
        /*000c*/ 	.word	0xfffffffe
	.align		4
        /*0010*/ 	.word	0x00000000
	.align		4
        /*0014*/ 	.word	0xfffffffd
	.align		4
        /*0018*/ 	.word	0x00000000
	.align		4
        /*001c*/ 	.word	0xfffffffc


//--------------------- .nv.rel.action            --------------------------
	.section	.nv.rel.action,"",@"SHT_CUDA_RELOCINFO"
	.align	8
	.sectionentsize	8
        /*0000*/ 	.byte	0x73, 0x00, 0x00, 0x00, 0x00, 0x00, 0x00, 0x00, 0x00, 0x00, 0x00, 0x11, 0x25, 0x00, 0x05, 0x36


//--------------------- .nv.constant0.matmul_kernel --------------------------
	.section	.nv.constant0.matmul_kernel,"a",@progbits
	.sectionflags	@""
	.align	4
.nv.constant0.matmul_kernel:
	.zero		432


//--------------------- .text.matmul_kernel       --------------------------
	.section	.text.matmul_kernel,"ax",@progbits
	.sectioninfo	@"SHI_REGISTERS=32"
	.align	128
        .global         matmul_kernel
        .type           matmul_kernel,@function
        .size           matmul_kernel,(.L_x_4 - matmul_kernel)
        .other          matmul_kernel,@"STO_CUDA_ENTRY STV_DEFAULT"
matmul_kernel:
.text.matmul_kernel:
[----:B------:R-:W-:-:S04]  /*0000*/  IMAD.MOV.U32 R1, RZ, RZ, c[0x0][0x28] ;  /* 0x00000a00ff017624 */ /* 0x000fc800078e00ff */
[----:B------:R-:W-:Y:S01]  /*0010*/  IMAD.MOV.U32 R0, RZ, RZ, c[0x0][0x17c] ;  /* 0x00005f00ff007624 */ /* 0x000fe200078e00ff */
[----:B------:R-:W-:Y:S01]  /*0020*/  IADD3 R1, R1, -0x6c60, RZ ;  /* 0xffff93a001017810 */ /* 0x000fe20007ffe0ff */
[----:B------:R-:W0:Y:S01]  /*0030*/  S2R R28, SR_TID.X ;  /* 0x00000000001c7919 */ /* 0x000e220000002100 */
[----:B------:R-:W-:Y:S01]  /*0040*/  CS2R R12, SRZ ;  /* 0x00000000000c7805 */ /* 0x000fe2000001ff00 */
[----:B------:R-:W-:Y:S01]  /*0050*/  CS2R R14, SRZ ;  /* 0x00000000000e7805 */ /* 0x000fe2000001ff00 */
[----:B------:R-:W-:Y:S01]  /*0060*/  IADD3 R0, R0, 0xff, RZ ;  /* 0x000000ff00007810 */ /* 0x000fe20007ffe0ff */
[----:B------:R-:W-:Y:S01]  /*0070*/  STL [R1+0x2a0], RZ ;  /* 0x0002a0ff01007387 */ /* 0x000fe20000100800 */
[----:B------:R-:W-:Y:S01]  /*0080*/  CS2R R16, SRZ ;  /* 0x0000000000107805 */ /* 0x000fe2000001ff00 */
[----:B------:R-:W-:Y:S01]  /*0090*/  CS2R R18, SRZ ;  /* 0x0000000000127805 */ /* 0x000fe2000001ff00 */
[----:B------:R-:W-:Y:S01]  /*00a0*/  SHF.R.S32.HI R3, RZ, 0x1f, R0 ;  /* 0x0000001fff037819 */ /* 0x000fe20000011400 */
[----:B------:R-:W-:Y:S01]  /*00b0*/  STL [R1+0x2a4], RZ ;  /* 0x0002a4ff01007387 */ /* 0x000fe20000100800 */
[----:B------:R-:W-:Y:S01]  /*00c0*/  CS2R R20, SRZ ;  /* 0x0000000000147805 */ /* 0x000fe2000001ff00 */
[----:B------:R-:W-:Y:S01]  /*00d0*/  CS2R R22, SRZ ;  /* 0x0000000000167805 */ /* 0x000fe2000001ff00 */
[----:B------:R-:W-:Y:S01]  /*00e0*/  LEA.HI R3, R3, R0, RZ, 0x8 ;  /* 0x0000000003037211 */ /* 0x000fe200078f40ff */
[----:B------:R-:W-:Y:S01]  /*00f0*/  STL [R1+0x2a8], RZ ;  /* 0x0002a8ff01007387 */ /* 0x000fe20000100800 */
[----:B------:R-:W-:Y:S01]  /*0100*/  CS2R R24, SRZ ;  /* 0x0000000000187805 */ /* 0x000fe2000001ff00 */
[----:B------:R-:W-:Y:S01]  /*0110*/  CS2R R26, SRZ ;  /* 0x00000000001a7805 */ /* 0x000fe2000001ff00 */
[----:B------:R-:W-:Y:S01]  /*0120*/  SHF.R.S32.HI R0, RZ, 0x8, R3 ;  /* 0x00000008ff007819 */ /* 0x000fe20000011403 */
[----:B------:R-:W-:Y:S04]  /*0130*/  STL [R1+0x2ac], RZ ;  /* 0x0002acff01007387 */ /* 0x000fe80000100800 */
[----:B------:R-:W-:Y:S01]  /*0140*/  IMAD.SHL.U32 R0, R0, 0x8, RZ ;  /* 0x0000000800007824 */ /* 0x000fe200078e00ff */
[----:B------:R-:W1:Y:S01]  /*0150*/  S2R R3, SR_CTAID.X ;  /* 0x0000000000037919 */ /* 0x000e620000002500 */
[----:B0-----:R-:W-:-:S03]  /*0160*/  LOP3.LUT R28, R28, 0x3f, RZ, 0xc0, !PT ;  /* 0x0000003f1c1c7812 */ /* 0x001fc600078ec0ff */
[----:B------:R-:W-:Y:S01]  /*0170*/  STL [R1+0x290], RZ ;  /* 0x000290ff01007387 */ /* 0x000fe20000100800 */
[-C--:B------:R-:W-:Y:S02]  /*0180*/  IABS R7, R0.reuse ;  /* 0x0000000000077213 */ /* 0x080fe40000000000 */
[----:B------:R-:W-:Y:S01]  /*0190*/  IABS R10, R0 ;  /* 0x00000000000a7213 */ /* 0x000fe20000000000 */
[----:B------:R-:W-:Y:S01]  /*01a0*/  STL [R1+0x294], RZ ;  /* 0x000294ff01007387 */ /* 0x000fe20000100800 */
[----:B------:R-:W0:Y:S03]  /*01b0*/  I2F.RP R2, R7 ;  /* 0x0000000700027306 */ /* 0x000e260000209400 */
[----:B------:R-:W-:Y:S04]  /*01c0*/  STL [R1+0x298], RZ ;  /* 0x000298ff01007387 */ /* 0x000fe80000100800 */
[----:B------:R-:W-:Y:S04]  /*01d0*/  STL [R1+0x29c], RZ ;  /* 0x00029cff01007387 */ /* 0x000fe80000100800 */
[----:B------:R-:W-:Y:S01]  /*01e0*/  STL [R1+0x280], RZ ;  /* 0x000280ff01007387 */ /* 0x000fe20000100800 */
[----:B-1----:R-:W-:Y:S01]  /*01f0*/  IABS R8, R3 ;  /* 0x0000000300087213 */ /* 0x002fe20000000000 */
[----:B0-----:R-:W0:Y:S02]  /*0200*/  MUFU.RCP R2, R2 ;  /* 0x0000000200027308 */ /* 0x001e240000001000 */
[----:B------:R-:W-:Y:S04]  /*0210*/  STL [R1+0x284], RZ ;  /* 0x000284ff01007387 */ /* 0x000fe80000100800 */
[----:B------:R-:W-:Y:S04]  /*0220*/  STL [R1+0x288], RZ ;  /* 0x000288ff01007387 */ /* 0x000fe80000100800 */
[----:B------:R-:W-:Y:S04]  /*0230*/  STL [R1+0x28c], RZ ;  /* 0x00028cff01007387 */ /* 0x000fe80000100800 */
[----:B------:R-:W-:Y:S01]  /*0240*/  STL [R1+0x270], RZ ;  /* 0x000270ff01007387 */ /* 0x000fe20000100800 */
[----:B0-----:R-:W-:Y:S01]  /*0250*/  IADD3 R4, R2, 0xffffffe, RZ ;  /* 0x0ffffffe02047810 */ /* 0x001fe20007ffe0ff */
[----:B------:R-:W-:-:S02]  /*0260*/  IMAD.MOV R2, RZ, RZ, -R10 ;  /* 0x000000ffff027224 */ /* 0x000fc400078e0a0a */
[----:B------:R-:W-:Y:S01]  /*0270*/  STL [R1+0x274], RZ ;  /* 0x000274ff01007387 */ /* 0x000fe20000100800 */
[----:B------:R0:W1:Y:S03]  /*0280*/  F2I.FTZ.U32.TRUNC.NTZ R5, R4 ;  /* 0x0000000400057305 */ /* 0x000066000021f000 */
[----:B------:R-:W-:Y:S04]  /*0290*/  STL [R1+0x278], RZ ;  /* 0x000278ff01007387 */ /* 0x000fe80000100800 */
[----:B------:R-:W-:Y:S01]  /*02a0*/  STL [R1+0x27c], RZ ;  /* 0x00027cff01007387 */ /* 0x000fe20000100800 */
[----:B0-----:R-:W-:-:S03]  /*02b0*/  IMAD.MOV.U32 R4, RZ, RZ, RZ ;  /* 0x000000ffff047224 */ /* 0x001fc600078e00ff */
[----:B------:R-:W-:Y:S04]  /*02c0*/  STL [R1+0x260], RZ ;  /* 0x000260ff01007387 */ /* 0x000fe80000100800 */
[----:B------:R-:W-:Y:S01]  /*02d0*/  STL [R1+0x264], RZ ;  /* 0x000264ff01007387 */ /* 0x000fe20000100800 */
[----:B-1----:R-:W-:-:S03]  /*02e0*/  IMAD.MOV R6, RZ, RZ, -R5 ;  /* 0x000000ffff067224 */ /* 0x002fc600078e0a05 */
[----:B------:R-:W-:Y:S01]  /*02f0*/  STL [R1+0x268], RZ ;  /* 0x000268ff01007387 */ /* 0x000fe20000100800 */
[----:B------:R-:W-:Y:S02]  /*0300*/  IMAD R9, R6, R7, RZ ;  /* 0x0000000706097224 */ /* 0x000fe400078e02ff */
[----:B------:R-:W-:Y:S01]  /*0310*/  IMAD.MOV.U32 R6, RZ, RZ, R8 ;  /* 0x000000ffff067224 */ /* 0x000fe200078e0008 */
[----:B------:R-:W-:Y:S01]  /*0320*/  STL [R1+0x26c], RZ ;  /* 0x00026cff01007387 */ /* 0x000fe20000100800 */
[----:B------:R-:W-:-:S03]  /*0330*/  IMAD.HI.U32 R5, R5, R9, R4 ;  /* 0x0000000905057227 */ /* 0x000fc600078e0004 */
[----:B------:R-:W-:Y:S03]  /*0340*/  STL [R1+0x250], RZ ;  /* 0x000250ff01007387 */ /* 0x000fe60000100800 */
[----:B------:R-:W-:Y:S01]  /*0350*/  IMAD.HI.U32 R5, R5, R6, RZ ;  /* 0x0000000605057227 */ /* 0x000fe200078e00ff */
[----:B------:R-:W-:Y:S03]  /*0360*/  STL [R1+0x254], RZ ;  /* 0x000254ff01007387 */ /* 0x000fe60000100800 */
[----:B------:R-:W-:Y:S01]  /*0370*/  IMAD R2, R5, R2, R6 ;  /* 0x0000000205027224 */ /* 0x000fe200078e0206 */
[----:B------:R-:W-:Y:S04]  /*0380*/  STL [R1+0x258], RZ ;  /* 0x000258ff01007387 */ /* 0x000fe80000100800 */
[----:B------:R-:W-:Y:S01]  /*0390*/  ISETP.GT.U32.AND P1, PT, R7, R2, PT ;  /* 0x000000020700720c */ /* 0x000fe20003f24070 */
[----:B------:R-:W-:Y:S04]  /*03a0*/  STL [R1+0x25c], RZ ;  /* 0x00025cff01007387 */ /* 0x000fe80000100800 */
[----:B------:R-:W-:Y:S04]  /*03b0*/  STL [R1+0x240], RZ ;  /* 0x000240ff01007387 */ /* 0x000fe80000100800 */
[----:B------:R-:W-:Y:S04]  /*03c0*/  STL [R1+0x244], RZ ;  /* 0x000244ff01007387 */ /* 0x000fe80000100800 */
[----:B------:R-:W-:Y:S01]  /*03d0*/  @!P1 IMAD.IADD R2, R2, 0x1, -R7 ;  /* 0x0000000102029824 */ /* 0x000fe200078e0a07 */
[----:B------:R-:W-:Y:S01]  /*03e0*/  @!P1 IADD3 R5, R5, 0x1, RZ ;  /* 0x0000000105059810 */ /* 0x000fe20007ffe0ff */
[----:B------:R-:W-:Y:S01]  /*03f0*/  STL [R1+0x248], RZ ;  /* 0x000248ff01007387 */ /* 0x000fe20000100800 */
[----:B------:R-:W-:-:S02]  /*0400*/  ISETP.NE.AND P1, PT, R0, RZ, PT ;  /* 0x000000ff0000720c */ /* 0x000fc40003f25270 */
[----:B------:R-:W-:Y:S01]  /*0410*/  ISETP.GE.U32.AND P0, PT, R2, R7, PT ;  /* 0x000000070200720c */ /* 0x000fe20003f06070 */
[----:B------:R-:W-:Y:S01]  /*0420*/  STL [R1+0x24c], RZ ;  /* 0x00024cff01007387 */ /* 0x000fe20000100800 */
[----:B------:R-:W-:-:S03]  /*0430*/  LOP3.LUT R2, R3, R0, RZ, 0x3c, !PT ;  /* 0x0000000003027212 */ /* 0x000fc600078e3cff */
[----:B------:R-:W-:Y:S01]  /*0440*/  STL [R1+0x230], RZ ;  /* 0x000230ff01007387 */ /* 0x000fe20000100800 */
[----:B------:R-:W-:Y:S01]  /*0450*/  ISETP.GE.AND P2, PT, R2, RZ, PT ;  /* 0x000000ff0200720c */ /* 0x000fe20003f46270 */
[----:B------:R-:W-:Y:S02]  /*0460*/  IMAD.MOV.U32 R2, RZ, RZ, c[0x0][0x178] ;  /* 0x00005e00ff027624 */ /* 0x000fe400078e00ff */
[----:B------:R-:W-:Y:S03]  /*0470*/  STL [R1+0x234], RZ ;  /* 0x000234ff01007387 */ /* 0x000fe60000100800 */
[----:B------:R-:W-:Y:S01]  /*0480*/  IADD3 R2, R2, 0x7f, RZ ;  /* 0x0000007f02027810 */ /* 0x000fe20007ffe0ff */
[----:B------:R-:W-:Y:S01]  /*0490*/  STL [R1+0x238], RZ ;  /* 0x000238ff01007387 */ /* 0x000fe20000100800 */
[----:B------:R-:W-:-:S03]  /*04a0*/  @P0 IADD3 R5, R5, 0x1, RZ ;  /* 0x0000000105050810 */ /* 0x000fc60007ffe0ff */
[----:B------:R-:W-:Y:S02]  /*04b0*/  STL [R1+0x23c], RZ ;  /* 0x00023cff01007387 */ /* 0x000fe40000100800 */
[----:B------:R-:W-:Y:S01]  /*04c0*/  IMAD.MOV.U32 R4, RZ, RZ, R5 ;  /* 0x000000ffff047224 */ /* 0x000fe200078e0005 */
[----:B------:R-:W-:Y:S01]  /*04d0*/  SHF.R.S32.HI R5, RZ, 0x1f, R2 ;  /* 0x0000001fff057819 */ /* 0x000fe20000011402 */
[----:B------:R-:W-:Y:S02]  /*04e0*/  STL [R1+0x220], RZ ;  /* 0x000220ff01007387 */ /* 0x000fe40000100800 */
[----:B------:R-:W-:Y:S01]  /*04f0*/  @!P2 IMAD.MOV R4, RZ, RZ, -R4 ;  /* 0x000000ffff04a224 */ /* 0x000fe200078e0a04 */
[----:B------:R-:W-:Y:S01]  /*0500*/  @!P1 LOP3.LUT R4, RZ, R0, RZ, 0x33, !PT ;  /* 0x00000000ff049212 */ /* 0x000fe200078e33ff */
[----:B------:R-:W-:Y:S01]  /*0510*/  STL [R1+0x224], RZ ;  /* 0x000224ff01007387 */ /* 0x000fe20000100800 */
[----:B------:R-:W-:-:S03]  /*0520*/  LEA.HI R5, R5, R2, RZ, 0x7 ;  /* 0x0000000205057211 */ /* 0x000fc600078f38ff */
[----:B------:R-:W-:Y:S01]  /*0530*/  IMAD.SHL.U32 R2, R4, 0x8, RZ ;  /* 0x0000000804027824 */ /* 0x000fe200078e00ff */
[----:B------:R-:W-:Y:S01]  /*0540*/  STL [R1+0x228], RZ ;  /* 0x000228ff01007387 */ /* 0x000fe20000100800 */
[----:B------:R-:W-:-:S03]  /*0550*/  IMAD.MOV R4, RZ, RZ, -R4 ;  /* 0x000000ffff047224 */ /* 0x000fc600078e0a04 */
[----:B------:R-:W-:Y:S01]  /*0560*/  LEA.HI.SX32 R5, R5, -R2, 0x19 ;  /* 0x8000000205057211 */ /* 0x000fe200078fcaff */
[----:B------:R-:W-:Y:S01]  /*0570*/  STL [R1+0x22c], RZ ;  /* 0x00022cff01007387 */ /* 0x000fe20000100800 */
[----:B------:R-:W-:Y:S02]  /*0580*/  IMAD R9, R0, R4, R3 ;  /* 0x0000000400097224 */ /* 0x000fe400078e0203 */
[----:B------:R-:W-:Y:S01]  /*0590*/  IMNMX R10, R5, 0x8, PT ;  /* 0x00000008050a7817 */ /* 0x000fe20003800200 */
[----:B------:R-:W-:Y:S01]  /*05a0*/  STL [R1+0x210], RZ ;  /* 0x000210ff01007387 */ /* 0x000fe20000100800 */
[----:B------:R-:W-:Y:S02]  /*05b0*/  IMAD.MOV.U32 R4, RZ, RZ, RZ ;  /* 0x000000ffff047224 */ /* 0x000fe400078e00ff */
[-C--:B------:R-:W-:Y:S01]  /*05c0*/  IABS R8, R10.reuse ;  /* 0x0000000a00087213 */ /* 0x080fe20000000000 */
[----:B------:R-:W-:Y:S01]  /*05d0*/  STL [R1+0x214], RZ ;  /* 0x000214ff01007387 */ /* 0x000fe20000100800 */
[----:B------:R-:W-:-:S02]  /*05e0*/  IABS R0, R10 ;  /* 0x0000000a00007213 */ /* 0x000fc40000000000 */
[----:B------:R-:W0:Y:S01]  /*05f0*/  I2F.RP R6, R8 ;  /* 0x0000000800067306 */ /* 0x000e220000209400 */
[----:B------:R-:W-:Y:S04]  /*0600*/  STL [R1+0x218], RZ ;  /* 0x000218ff01007387 */ /* 0x000fe80000100800 */
[----:B------:R-:W-:Y:S04]  /*0610*/  STL [R1+0x21c], RZ ;  /* 0x00021cff01007387 */ /* 0x000fe80000100800 */
[----:B------:R-:W-:Y:S04]  /*0620*/  STL [R1+0x200], RZ ;  /* 0x000200ff01007387 */ /* 0x000fe80000100800 */
[----:B------:R-:W-:Y:S01]  /*0630*/  STL [R1+0x204], RZ ;  /* 0x000204ff01007387 */ /* 0x000fe20000100800 */
[----:B0-----:R-:W0:Y:S03]  /*0640*/  MUFU.RCP R6, R6 ;  /* 0x0000000600067308 */ /* 0x001e260000001000 */
[----:B------:R-:W-:Y:S04]  /*0650*/  STL [R1+0x208], RZ ;  /* 0x000208ff01007387 */ /* 0x000fe80000100800 */
[----:B------:R-:W-:Y:S04]  /*0660*/  STL [R1+0x20c], RZ ;  /* 0x00020cff01007387 */ /* 0x000fe80000100800 */
[----:B------:R-:W-:Y:S04]  /*0670*/  STL [R1+0x1f0], RZ ;  /* 0x0001f0ff01007387 */ /* 0x000fe80000100800 */
[----:B------:R-:W-:Y:S01]  /*0680*/  STL [R1+0x1f4], RZ ;  /* 0x0001f4ff01007387 */ /* 0x000fe20000100800 */
[----:B0-----:R-:W-:-:S03]  /*0690*/  IADD3 R5, R6, 0xffffffe, RZ ;  /* 0x0ffffffe06057810 */ /* 0x001fc60007ffe0ff */
[----:B------:R-:W-:Y:S04]  /*06a0*/  STL [R1+0x1f8], RZ ;  /* 0x0001f8ff01007387 */ /* 0x000fe80000100800 */
[----:B------:R-:W-:Y:S01]  /*06b0*/  STL [R1+0x1fc], RZ ;  /* 0x0001fcff01007387 */ /* 0x000fe20000100800 */
[----:B------:R-:W0:Y:S03]  /*06c0*/  F2I.FTZ.U32.TRUNC.NTZ R5, R5 ;  /* 0x0000000500057305 */ /* 0x000e26000021f000 */
[----:B------:R-:W-:Y:S04]  /*06d0*/  STL [R1+0x1e0], RZ ;  /* 0x0001e0ff01007387 */ /* 0x000fe80000100800 */
[----:B------:R-:W-:Y:S04]  /*06e0*/  STL [R1+0x1e4], RZ ;  /* 0x0001e4ff01007387 */ /* 0x000fe80000100800 */
[----:B------:R-:W-:Y:S04]  /*06f0*/  STL [R1+0x1e8], RZ ;  /* 0x0001e8ff01007387 */ /* 0x000fe80000100800 */
[----:B------:R-:W-:Y:S01]  /*0700*/  STL [R1+0x1ec], RZ ;  /* 0x0001ecff01007387 */ /* 0x000fe20000100800 */
[----:B0-----:R-:W-:-:S03]  /*0710*/  IMAD.MOV R7, RZ, RZ, -R5 ;  /* 0x000000ffff077224 */ /* 0x001fc600078e0a05 */
[----:B------:R-:W-:Y:S01]  /*0720*/  STL [R1+0x1d0], RZ ;  /* 0x0001d0ff01007387 */ /* 0x000fe20000100800 */
[----:B------:R-:W-:Y:S01]  /*0730*/  IMAD.MOV.U32 R3, RZ, RZ, R7 ;  /* 0x000000ffff037224 */ /* 0x000fe200078e0007 */
[----:B------:R-:W-:Y:S02]  /*0740*/  IABS R7, R9 ;  /* 0x0000000900077213 */ /* 0x000fe40000000000 */
[----:B------:R-:W-:Y:S01]  /*0750*/  STL [R1+0x1d4], RZ ;  /* 0x0001d4ff01007387 */ /* 0x000fe20000100800 */
[----:B------:R-:W-:-:S03]  /*0760*/  IMAD R3, R3, R8, RZ ;  /* 0x0000000803037224 */ /* 0x000fc600078e02ff */
[----:B------:R-:W-:Y:S01]  /*0770*/  STL [R1+0x1d8], RZ ;  /* 0x0001d8ff01007387 */ /* 0x000fe20000100800 */
[----:B------:R-:W-:-:S03]  /*0780*/  IMAD.HI.U32 R4, R5, R3, R4 ;  /* 0x0000000305047227 */ /* 0x000fc600078e0004 */
[----:B------:R-:W-:Y:S01]  /*0790*/  STL [R1+0x1dc], RZ ;  /* 0x0001dcff01007387 */ /* 0x000fe20000100800 */
[----:B------:R-:W-:Y:S02]  /*07a0*/  IMAD.MOV R3, RZ, RZ, -R0 ;  /* 0x000000ffff037224 */ /* 0x000fe400078e0a00 */
[----:B------:R-:W-:Y:S01]  /*07b0*/  IMAD.HI.U32 R0, R4, R7, RZ ;  /* 0x0000000704007227 */ /* 0x000fe200078e00ff */
[----:B------:R-:W-:Y:S03]  /*07c0*/  STL [R1+0x1c0], RZ ;  /* 0x0001c0ff01007387 */ /* 0x000fe60000100800 */
[----:B------:R-:W-:Y:S01]  /*07d0*/  IMAD R3, R0, R3, R7 ;  /* 0x0000000300037224 */ /* 0x000fe200078e0207 */
[----:B------:R-:W-:Y:S01]  /*07e0*/  STL [R1+0x1c4], RZ ;  /* 0x0001c4ff01007387 */ /* 0x000fe20000100800 */
[----:B------:R-:W-:Y:S01]  /*07f0*/  ULDC.64 UR4, c[0x0][0x118] ;  /* 0x0000460000047ab9 */ /* 0x000fe20000000a00 */
[----:B------:R-:W-:-:S02]  /*0800*/  CS2R R6, SRZ ;  /* 0x0000000000067805 */ /* 0x000fc4000001ff00 */
[----:B------:R-:W-:Y:S01]  /*0810*/  STL [R1+0x1c8], RZ ;  /* 0x0001c8ff01007387 */ /* 0x000fe20000100800 */
[----:B------:R-:W-:-:S03]  /*0820*/  ISETP.GT.U32.AND P1, PT, R8, R3, PT ;  /* 0x000000030800720c */ /* 0x000fc60003f24070 */
[----:B------:R-:W-:Y:S04]  /*0830*/  STL [R1+0x1cc], RZ ;  /* 0x0001ccff01007387 */ /* 0x000fe80000100800 */
[----:B------:R-:W-:Y:S04]  /*0840*/  STL [R1+0x1b0], RZ ;  /* 0x0001b0ff01007387 */ /* 0x000fe80000100800 */
[----:B------:R-:W-:Y:S02]  /*0850*/  STL [R1+0x1b4], RZ ;  /* 0x0001b4ff01007387 */ /* 0x000fe40000100800 */
        /* <DEDUP_REMOVED lines=13> */
[----:B------:R-:W-:Y:S02]  /*0930*/  @P0 IADD3 R0, R0, 0x1, RZ ;  /* 0x0000000100000810 */ /* 0x000fe40007ffe0ff */
[----:B------:R-:W-:Y:S01]  /*0940*/  ISETP.GE.AND P0, PT, R3, 0x80, PT ;  /* 0x000000800300780c */ /* 0x000fe20003f06270 */
[----:B------:R-:W-:Y:S02]  /*0950*/  STL [R1+0x1ac], RZ ;  /* 0x0001acff01007387 */ /* 0x000fe40000100800 */
[----:B------:R-:W-:Y:S01]  /*0960*/  @!P2 IMAD.MOV R0, RZ, RZ, -R0 ;  /* 0x000000ffff00a224 */ /* 0x000fe200078e0a00 */
[----:B------:R-:W-:Y:S01]  /*0970*/  @!P1 LOP3.LUT R0, RZ, R10, RZ, 0x33, !PT ;  /* 0x0000000aff009212 */ /* 0x000fe200078e33ff */
[----:B------:R-:W-:Y:S04]  /*0980*/  STL [R1+0x190], RZ ;  /* 0x000190ff01007387 */ /* 0x000fe80000100800 */
[----:B------:R-:W-:Y:S01]  /*0990*/  STL [R1+0x194], RZ ;  /* 0x000194ff01007387 */ /* 0x000fe20000100800 */
[----:B------:R-:W-:-:S03]  /*09a0*/  IMAD.MOV R5, RZ, RZ, -R0 ;  /* 0x000000ffff057224 */ /* 0x000fc600078e0a00 */
[----:B------:R-:W-:Y:S01]  /*09b0*/  STL [R1+0x198], RZ ;  /* 0x000198ff01007387 */ /* 0x000fe20000100800 */
[----:B------:R-:W-:Y:S02]  /*09c0*/  IMAD R5, R10, R5, R9 ;  /* 0x000000050a057224 */ /* 0x000fe400078e0209 */
[----:B------:R-:W-:Y:S01]  /*09d0*/  CS2R R8, SRZ ;  /* 0x0000000000087805 */ /* 0x000fe2000001ff00 */
[----:B------:R-:W-:Y:S01]  /*09e0*/  STL [R1+0x19c], RZ ;  /* 0x00019cff01007387 */ /* 0x000fe20000100800 */
[----:B------:R-:W-:Y:S01]  /*09f0*/  IMAD.IADD R2, R2, 0x1, R5 ;  /* 0x0000000102027824 */ /* 0x000fe200078e0205 */
[----:B------:R-:W-:Y:S01]  /*0a00*/  CS2R R10, SRZ ;  /* 0x00000000000a7805 */ /* 0x000fe2000001ff00 */
[----:B------:R-:W-:Y:S01]  /*0a10*/  CS2R R4, SRZ ;  /* 0x0000000000047805 */ /* 0x000fe2000001ff00 */
[----:B------:R-:W-:Y:S04]  /*0a20*/  STL [R1+0x180], RZ ;  /* 0x000180ff01007387 */ /* 0x000fe80000100800 */
        /* <DEDUP_REMOVED lines=95> */
[----:B------:R-:W-:Y:S04]  /*1020*/  STL [R1], RZ ;  /* 0x000000ff01007387 */ /* 0x000fe80000100800 */
[----:B------:R-:W-:Y:S04]  /*1030*/  STL [R1+0x4], RZ ;  /* 0x000004ff01007387 */ /* 0x000fe80000100800 */
[----:B------:R-:W-:Y:S04]  /*1040*/  STL [R1+0x8], RZ ;  /* 0x000008ff01007387 */ /* 0x000fe80000100800 */
[----:B------:R-:W-:Y:S04]  /*1050*/  STL [R1+0xc], RZ ;  /* 0x00000cff01007387 */ /* 0x000fe80000100800 */
[----:B------:R0:W-:Y:S04]  /*1060*/  STL [R1+0x2a0c], R4 ;  /* 0x002a0c0401007387 */ /* 0x0001e80000100800 */
[----:B------:R-:W-:Y:S04]  /*1070*/  STL [R1+0x390], RZ ;  /* 0x000390ff01007387 */ /* 0x000fe80000100800 */
[----:B------:R-:W-:Y:S01]  /*1080*/  STL [R1+0x394], RZ ;  /* 0x000394ff01007387 */ /* 0x000fe20000100800 */
[----:B0-----:R-:W-:-:S03]  /*1090*/  IMAD.SHL.U32 R4, R0, 0x100, RZ ;  /* 0x0000010000047824 */ /* 0x001fc600078e00ff */
[----:B------:R-:W-:Y:S02]  /*10a0*/  STL [R1+0x398], RZ ;  /* 0x000398ff01007387 */ /* 0x000fe40000100800 */
[C---:B------:R-:W-:Y:S02]  /*10b0*/  IADD3 R3, R4.reuse, 0x1, RZ ;  /* 0x0000000104037810 */ /* 0x040fe40007ffe0ff */
[----:B------:R-:W-:Y:S01]  /*10c0*/  STL [R1+0x39c], RZ ;  /* 0x00039cff01007387 */ /* 0x000fe20000100800 */
[C---:B------:R-:W-:Y:S02]  /*10d0*/  IADD3 R29, R4.reuse, 0x2, RZ ;  /* 0x00000002041d7810 */ /* 0x040fe40007ffe0ff */
[C---:B------:R-:W-:Y:S01]  /*10e0*/  IADD3 R0, R4.reuse, 0x3, RZ ;  /* 0x0000000304007810 */ /* 0x040fe20007ffe0ff */
        /* <DEDUP_REMOVED lines=56> */
[----:B------:R-:W-:Y:S04]  /*1470*/  STL [R1+0xde0], R4 ;  /* 0x000de00401007387 */ /* 0x000fe80000100800 */
[----:B------:R0:W-:Y:S04]  /*1480*/  STL [R1+0x2614], R3 ;  /* 0x0026140301007387 */ /* 0x0001e80000100800 */
[----:B------:R1:W-:Y:S04]  /*1490*/  STL [R1+0x2610], R29 ;  /* 0x0026101d01007387 */ /* 0x0003e80000100800 */
[----:B------:R2:W-:Y:S01]  /*14a0*/  STL [R1+0x2618], R0 ;  /* 0x0026180001007387 */ /* 0x0005e20000100800 */
[----:B0-----:R-:W-:-:S02]  /*14b0*/  IADD3 R3, R4, 0x4, RZ ;  /* 0x0000000404037810 */ /* 0x001fc40007ffe0ff */
[----:B-1----:R-:W-:-:S03]  /*14c0*/  IADD3 R29, R4, 0x5, RZ ;  /* 0x00000005041d7810 */ /* 0x002fc60007ffe0ff */
[----:B------:R0:W-:Y:S01]  /*14d0*/  STL [R1+0x2624], R3 ;  /* 0x0026240301007387 */ /* 0x0001e20000100800 */
[----:B--2---:R-:W-:-:S03]  /*14e0*/  IADD3 R0, R4, 0x6, RZ ;  /* 0x0000000604007810 */ /* 0x004fc60007ffe0ff */
[----:B------:R1:W-:Y:S04]  /*14f0*/  STL [R1+0x2620], R29 ;  /* 0x0026201d01007387 */ /* 0x0003e80000100800 */
[----:B------:R2:W-:Y:S01]  /*1500*/  STL [R1+0x261c], R0 ;  /* 0x00261c0001007387 */ /* 0x0005e20000100800 */
[C---:B0-----:R-:W-:Y:S02]  /*1510*/  IADD3 R3, R4.reuse, 0x7, RZ ;  /* 0x0000000704037810 */ /* 0x041fe40007ffe0ff */
        /* <DEDUP_REMOVED lines=158> */
[----:B--2---:R-:W-:-:S05]  /*1f00*/  IADD3 R0, R4, 0x57, RZ ;  /* 0x0000005704007810 */ /* 0x004fca0007ffe0ff */
[----:B------:R1:W-:Y:S01]  /*1f10*/  STL [R1+0x276c], R0 ;  /* 0x00276c0001007387 */ /* 0x0003e20000100800 */
[----:B0-----:R-:W-:-:S03]  /*1f20*/  IADD3 R3, R4, 0x58, RZ ;  /* 0x0000005804037810 */ /* 0x001fc60007ffe0ff */
[----:B------:R-:W-:Y:S04]  /*1f30*/  STL [R1+0x2760], R29 ;  /* 0x0027601d01007387 */ /* 0x000fe80000100800 */
[----:B------:R0:W-:Y:S01]  /*1f40*/  STL [R1+0x2768], R3 ;  /* 0x0027680301007387 */ /* 0x0001e20000100800 */
[----:B-1----:R-:W-:-:S05]  /*1f50*/  IADD3 R0, R4, 0x59, RZ ;  /* 0x0000005904007810 */ /* 0x002fca0007ffe0ff */
[----:B------:R1:W-:Y:S01]  /*1f60*/  STL [R1+0x2774], R0 ;  /* 0x0027740001007387 */ /* 0x0003e20000100800 */
[----:B0-----:R-:W-:-:S05]  /*1f70*/  IADD3 R3, R4, 0x5a, RZ ;  /* 0x0000005a04037810 */ /* 0x001fca0007ffe0ff */
        /* <DEDUP_REMOVED lines=261> */
[----:B-1----:R-:W-:Y:S01]  /*2fd0*/  IMAD.SHL.U32 R0, R2, 0x80, RZ ;  /* 0x0000008002007824 */ /* 0x002fe200078e00ff */
[----:B------:R-:W-:-:S05]  /*2fe0*/  IADD3 R2, R4, 0xdd, RZ ;  /* 0x000000dd04027810 */ /* 0x000fca0007ffe0ff */
[----:B------:R1:W-:Y:S04]  /*2ff0*/  STL [R1+0x2980], R2 ;  /* 0x0029800201007387 */ /* 0x0003e80000100800 */
[----:B0-----:R-:W0:Y:S01]  /*3000*/  S2R R3, SR_TID.X ;  /* 0x0000000000037919 */ /* 0x001e220000002100 */
[----:B-1----:R-:W-:-:S05]  /*3010*/  IADD3 R2, R4, 0xde, RZ ;  /* 0x000000de04027810 */ /* 0x002fca0007ffe0ff */
[----:B------:R1:W-:Y:S02]  /*3020*/  STL [R1+0x2984], R2 ;  /* 0x0029840201007387 */ /* 0x0003e40000100800 */
[----:B-1----:R-:W-:-:S05]  /*3030*/  IADD3 R2, R4, 0xdf, RZ ;  /* 0x000000df04027810 */ /* 0x002fca0007ffe0ff */
[----:B------:R0:W-:Y:S02]  /*3040*/  STL [R1+0x298c], R2 ;  /* 0x00298c0201007387 */ /* 0x0001e40000100800 */
[C---:B0-----:R-:W-:Y:S02]  /*3050*/  LOP3.LUT R2, R0.reuse, 0x3f, R3, 0xf8, !PT ;  /* 0x0000003f00027812 */ /* 0x041fe400078ef803 */
[----:B------:R-:W-:Y:S02]  /*3060*/  LOP3.LUT R0, R0, 0x40, R28, 0xfe, !PT ;  /* 0x0000004000007812 */ /* 0x000fe400078efe1c */
[C---:B------:R-:W-:Y:S01]  /*3070*/  IADD3 R3, R4.reuse, 0xe0, RZ ;  /* 0x000000e004037810 */ /* 0x040fe20007ffe0ff */
[----:B------:R0:W-:Y:S01]  /*3080*/  STL [R1+0xde4], R2 ;  /* 0x000de40201007387 */ /* 0x0001e20000100800 */
[----:B------:R-:W-:-:S03]  /*3090*/  IADD3 R28, R4, 0xef, RZ ;  /* 0x000000ef041c7810 */ /* 0x000fc60007ffe0ff */
        /* <DEDUP_REMOVED lines=32> */
[----:B0-----:R-:W-:-:S03]  /*32a0*/  IADD3 R2, R4, 0xf1, RZ ;  /* 0x000000f104027810 */ /* 0x001fc60007ffe0ff */
[----:B------:R-:W-:Y:S01]  /*32b0*/  STL [R1+0x29c8], R28 ;  /* 0x0029c81c01007387 */ /* 0x000fe20000100800 */
[----:B-1----:R-:W-:-:S03]  /*32c0*/  IADD3 R0, R4, 0xf2, RZ ;  /* 0x000000f204007810 */ /* 0x002fc60007ffe0ff */
[----:B------:R0:W-:Y:S01]  /*32d0*/  STL [R1+0x29d0], R2 ;  /* 0x0029d00201007387 */ /* 0x0001e20000100800 */
[----:B--2---:R-:W-:-:S03]  /*32e0*/  IADD3 R3, R4, 0xf3, RZ ;  /* 0x000000f304037810 */ /* 0x004fc60007ffe0ff */
[----:B------:R1:W-:Y:S04]  /*32f0*/  STL [R1+0x29d4], R0 ;  /* 0x0029d40001007387 */ /* 0x0003e80000100800 */
[----:B------:R2:W-:Y:S01]  /*3300*/  STL [R1+0x29d8], R3 ;  /* 0x0029d80301007387 */ /* 0x0005e20000100800 */
[C---:B0-----:R-:W-:Y:S02]  /*3310*/  IADD3 R2, R4.reuse, 0xf4, RZ ;  /* 0x000000f404027810 */ /* 0x041fe40007ffe0ff */
[C---:B-1----:R-:W-:Y:S02]  /*3320*/  IADD3 R0, R4.reuse, 0xf5, RZ ;  /* 0x000000f504007810 */ /* 0x042fe40007ffe0ff */
[----:B--2---:R-:W-:-:S03]  /*3330*/  IADD3 R3, R4, 0xf6, RZ ;  /* 0x000000f604037810 */ /* 0x004fc60007ffe0ff */
[----:B------:R0:W-:Y:S04]  /*3340*/  STL [R1+0x29e0], R0 ;  /* 0x0029e00001007387 */ /* 0x0001e80000100800 */
[----:B------:R-:W-:Y:S04]  /*3350*/  STL [R1+0x29dc], R2 ;  /* 0x0029dc0201007387 */ /* 0x000fe80000100800 */
        /* <DEDUP_REMOVED lines=13> */
[C---:B0-----:R-:W-:Y:S02]  /*3430*/  IADD3 R0, R4.reuse, 0xfd, RZ ;  /* 0x000000fd04007810 */ /* 0x041fe40007ffe0ff */
[----:B-1----:R-:W-:-:S05]  /*3440*/  IADD3 R3, R4, 0xfe, RZ ;  /* 0x000000fe04037810 */ /* 0x002fca0007ffe0ff */
[----:B------:R0:W-:Y:S02]  /*3450*/  STL [R1+0x2a04], R3 ;  /* 0x002a040301007387 */ /* 0x0001e40000100800 */
[----:B0-----:R-:W-:Y:S02]  /*3460*/  IADD3 R3, R4, 0xff, RZ ;  /* 0x000000ff04037810 */ /* 0x001fe40007ffe0ff */
[----:B------:R0:W5:Y:S04]  /*3470*/  LDL.LU R4, [R1+0x2a0c] ;  /* 0x002a0c0001047983 */ /* 0x0001680000300800 */
[----:B------:R1:W-:Y:S04]  /*3480*/  STL [R1+0x2a00], R3 ;  /* 0x002a000301007387 */ /* 0x0003e80000100800 */
[----:B------:R0:W-:Y:S01]  /*3490*/  STL [R1+0x2a08], R0 ;  /* 0x002a080001007387 */ /* 0x0001e20000100800 */
[----:B-1----:R-:W-:-:S05]  /*34a0*/  IMAD.MOV.U32 R3, RZ, RZ, c[0x0][0x180] ;  /* 0x00006000ff037624 */ /* 0x002fca00078e00ff */
[----:B------:R-:W-:Y:S01]  /*34b0*/  IADD3 R3, R3, 0x7f, RZ ;  /* 0x0000007f03037810 */ /* 0x000fe20007ffe0ff */
[----:B------:R-:W-:Y:S05]  /*34c0*/  @!P0 BRA `(.L_x_0) ;  /* 0x000a541000008947 */ /* 0x000fea0003800000 */
[----:B0-----:R-:W2:Y:S04]  /*34d0*/  LDL R5, [R1+0x2a04] ;  /* 0x002a040001057983 */ /* 0x001ea80000100800 */
[----:B------:R-:W3:Y:S04]  /*34e0*/  LDL R15, [R1+0xde4] ;  /* 0x000de400010f7983 */ /* 0x000ee80000100800 */
[----:B------:R-:W4:Y:S04]  /*34f0*/  LDL R14, [R1+0xde8] ;  /* 0x000de800010e7983 */ /* 0x000f280000100800 */
[----:B------:R-:W3:Y:S04]  /*3500*/  LDL R8, [R1+0x2a00] ;  /* 0x002a000001087983 */ /* 0x000ee80000100800 */
[----:B------:R-:W3:Y:S04]  /*3510*/  LDL R9, [R1+0x29f8] ;  /* 0x0029f80001097983 */ /* 0x000ee80000100800 */
[----:B------:R-:W4:Y:S04]  /*3520*/  LDL R10, [R1+0x29fc] ;  /* 0x0029fc00010a7983 */ /* 0x000f280000100800 */
        /* <DEDUP_REMOVED lines=9> */
[----:B------:R-:W4:Y:S01]  /*35c0*/  LDL R27, [R1+0x29cc] ;  /* 0x0029cc00011b7983 */ /* 0x000f220000100800 */
[----:B------:R-:W-:Y:S01]  /*35d0*/  IMAD.MOV.U32 R24, RZ, RZ, R28 ;  /* 0x000000ffff187224 */ /* 0x000fe200078e001c */
[----:B------:R-:W-:Y:S01]  /*35e0*/  IABS R28, c[0x0][0x178] ;  /* 0x00005e00001c7a13 */ /* 0x000fe20000000000 */
[----:B------:R-:W-:Y:S01]  /*35f0*/  IMAD.MOV.U32 R21, RZ, RZ, R2 ;  /* 0x000000ffff157224 */ /* 0x000fe200078e0002 */
[----:B------:R-:W4:Y:S02]  /*3600*/  LDL R25, [R1+0x29c4] ;  /* 0x0029c40001197983 */ /* 0x000f240000100800 */
[----:B------:R-:W0:Y:S01]  /*3610*/  I2F.RP R2, R28 ;  /* 0x0000001c00027306 */ /* 0x000e220000209400 */
[----:B------:R-:W-:Y:S01]  /*3620*/  IABS R17, c[0x0][0x17c] ;  /* 0x00005f0000117a13 */ /* 0x000fe20000000000 */
[----:B------:R-:W-:-:S06]  /*3630*/  IMAD.MOV.U32 R16, RZ, RZ, R0 ;  /* 0x000000ffff107224 */ /* 0x000fcc00078e0000 */
[----:B------:R-:W1:Y:S08]  /*3640*/  I2F.RP R0, R17 ;  /* 0x0000001100007306 */ /* 0x000e700000209400 */
[----:B0-----:R-:W0:Y:S08]  /*3650*/  MUFU.RCP R2, R2 ;  /* 0x0000000200027308 */ /* 0x001e300000001000 */
[----:B-1----:R-:W1:Y:S01]  /*3660*/  MUFU.RCP R0, R0 ;  /* 0x0000000000007308 */ /* 0x002e620000001000 */
[----:B0-----:R-:W-:-:S07]  /*3670*/  IADD3 R2, R2, 0xffffffe, RZ ;  /* 0x0ffffffe02027810 */ /* 0x001fce0007ffe0ff */
[----:B------:R2:W0:Y:S01]  /*3680*/  F2I.FTZ.U32.TRUNC.NTZ R7, R2 ;  /* 0x0000000200077305 */ /* 0x000422000021f000 */
[----:B-1----:R-:W-:Y:S01]  /*3690*/  IADD3 R0, R0, 0xffffffe, RZ ;  /* 0x0ffffffe00007810 */ /* 0x002fe20007ffe0ff */
[----:B------:R-:W-:Y:S01]  /*36a0*/  IMAD.MOV.U32 R6, RZ, RZ, RZ ;  /* 0x000000ffff067224 */ /* 0x000fe200078e00ff */
[----:B-----5:R-:W-:-:S04]  /*36b0*/  SHF.R.S32.HI R4, RZ, 0x1f, R3 ;  /* 0x0000001fff047819 */ /* 0x020fc80000011403 */
[----:B------:R-:W-:Y:S01]  /*36c0*/  LEA.HI R3, R4, R3, RZ, 0x7 ;  /* 0x0000000304037211 */ /* 0x000fe200078f38ff */
[----:B------:R-:W-:-:S04]  /*36d0*/  IMAD.MOV.U32 R4, RZ, RZ, RZ ;  /* 0x000000ffff047224 */ /* 0x000fc800078e00ff */
[----:B------:R1:W-:Y:S01]  /*36e0*/  STL [R1+0xe08], R3 ;  /* 0x000e080301007387 */ /* 0x0003e20000100800 */
[----:B--2---:R-:W-:Y:S02]  /*36f0*/  IMAD.MOV.U32 R2, RZ, RZ, R5 ;  /* 0x000000ffff027224 */ /* 0x004fe400078e0005 */
[----:B------:R2:W1:Y:S02]  /*3700*/  F2I.FTZ.U32.TRUNC.NTZ R5, R0 ;  /* 0x0000000000057305 */ /* 0x000464000021f000 */
[----:B--2---:R-:W-:Y:S02]  /*3710*/  IMAD.MOV.U32 R0, RZ, RZ, R2 ;  /* 0x000000ffff007224 */ /* 0x004fe400078e0002 */
[----:B0-----:R-:W-:-:S04]  /*3720*/  IMAD.MOV R2, RZ, RZ, -R7 ;  /* 0x000000ffff027224 */ /* 0x001fc800078e0a07 */
[----:B------:R-:W-:Y:S01]  /*3730*/  IMAD R2, R2, R28, RZ ;  /* 0x0000001c02027224 */ /* 0x000fe200078e02ff */
[----:B---3--:R-:W-:-:S03]  /*3740*/  IABS R15, R15 ;  /* 0x0000000f000f7213 */ /* 0x008fc60000000000 */
[----:B------:R-:W-:-:S04]  /*3750*/  IMAD.HI.U32 R2, R7, R2, R6 ;  /* 0x0000000207027227 */ /* 0x000fc800078e0006 */
[----:B------:R-:W-:Y:S02]  /*3760*/  IMAD.MOV.U32 R7, RZ, RZ, R16 ;  /* 0x000000ffff077224 */ /* 0x000fe400078e0010 */
[----:B-1----:R-:W-:Y:S02]  /*3770*/  IMAD.MOV R16, RZ, RZ, -R5 ;  /* 0x000000ffff107224 */ /* 0x002fe400078e0a05 */
[----:B------:R-:W-:Y:S02]  /*3780*/  IMAD.MOV.U32 R6, RZ, RZ, R0 ;  /* 0x000000ffff067224 */ /* 0x000fe400078e0000 */
[----:B------:R-:W-:-:S04]  /*3790*/  IMAD.HI.U32 R0, R2, R15, RZ ;  /* 0x0000000f02007227 */ /* 0x000fc800078e00ff */
[----:B------:R-:W-:Y:S01]  /*37a0*/  IMAD R16, R16, R17, RZ ;  /* 0x0000001110107224 */ /* 0x000fe200078e02ff */
[----:B----4-:R-:W-:Y:S01]  /*37b0*/  IABS R14, R14 ;  /* 0x0000000e000e7213 */ /* 0x010fe20000000000 */
[----:B------:R-:W-:Y:S01]  /*37c0*/  IMAD.MOV R0, RZ, RZ, -R0 ;  /* 0x000000ffff007224 */ /* 0x000fe200078e0a00 */
[----:B------:R-:W-:Y:S01]  /*37d0*/  IABS R8, R8 ;  /* 0x0000000800087213 */ /* 0x000fe20000000000 */
[----:B------:R-:W-:Y:S01]  /*37e0*/  IMAD.HI.U32 R16, R5, R16, R4 ;  /* 0x0000001005107227 */ /* 0x000fe200078e0004 */
[----:B------:R-:W-:Y:S02]  /*37f0*/  IABS R6, R6 ;  /* 0x0000000600067213 */ /* 0x000fe40000000000 */
[----:B------:R-:W-:Y:S01]  /*3800*/  IABS R4, R7 ;  /* 0x0000000700047213 */ /* 0x000fe20000000000 */
[----:B------:R-:W-:Y:S01]  /*3810*/  IMAD R15, R28, R0, R15 ;  /* 0x000000001c0f7224 */ /* 0x000fe200078e020f */
[----:B------:R-:W-:Y:S01]  /*3820*/  IABS R0, R9 ;  /* 0x0000000900007213 */ /* 0x000fe20000000000 */
[----:B------:R-:W-:-:S04]  /*3830*/  IMAD.HI.U32 R2, R2, R14, RZ ;  /* 0x0000000e02027227 */ /* 0x000fc800078e00ff */
[----:B------:R-:W-:-:S04]  /*3840*/  IMAD.HI.U32 R9, R16, R8, RZ ;  /* 0x0000000810097227 */ /* 0x000fc800078e00ff */
[----:B------:R-:W-:-:S04]  /*3850*/  IMAD.HI.U32 R7, R16, R6, RZ ;  /* 0x0000000610077227 */ /* 0x000fc800078e00ff */
[----:B------:R-:W-:-:S04]  /*3860*/  IMAD.HI.U32 R5, R16, R4, RZ ;  /* 0x0000000410057227 */ /* 0x000fc800078e00ff */
[----:B------:R-:W-:Y:S02]  /*3870*/  IMAD.MOV R2, RZ, RZ, -R2 ;  /* 0x000000ffff027224 */ /* 0x000fe400078e0a02 */
[----:B------:R-:W-:-:S04]  /*3880*/  IMAD.HI.U32 R3, R16, R0, RZ ;  /* 0x0000000010037227 */ /* 0x000fc800078e00ff */
[----:B------:R-:W-:Y:S02]  /*3890*/  IMAD.MOV R9, RZ, RZ, -R9 ;  /* 0x000000ffff097224 */ /* 0x000fe400078e0a09 */
[----:B------:R-:W-:Y:S02]  /*38a0*/  IMAD.MOV R7, RZ, RZ, -R7 ;  /* 0x000000ffff077224 */ /* 0x000fe400078e0a07 */
[----:B------:R-:W-:Y:S02]  /*38b0*/  IMAD.MOV R5, RZ, RZ, -R5 ;  /* 0x000000ffff057224 */ /* 0x000fe400078e0a05 */
[----:B------:R-:W-:Y:S01]  /*38c0*/  IMAD R14, R28, R2, R14 ;  /* 0x000000021c0e7224 */ /* 0x000fe200078e020e */
[----:B------:R-:W-:Y:S01]  /*38d0*/  IABS R2, R10 ;  /* 0x0000000a00027213 */ /* 0x000fe20000000000 */
[----:B------:R-:W-:Y:S02]  /*38e0*/  IMAD.MOV R3, RZ, RZ, -R3 ;  /* 0x000000ffff037224 */ /* 0x000fe400078e0a03 */
[----:B------:R-:W-:-:S02]  /*38f0*/  IMAD R8, R17, R9, R8 ;  /* 0x0000000911087224 */ /* 0x000fc400078e0208 */
[C---:B------:R-:W-:Y:S02]  /*3900*/  IMAD R6, R17.reuse, R7, R6 ;  /* 0x0000000711067224 */ /* 0x040fe400078e0206 */
[C---:B------:R-:W-:Y:S02]  /*3910*/  IMAD R4, R17.reuse, R5, R4 ;  /* 0x0000000511047224 */ /* 0x040fe400078e0204 */
[----:B------:R-:W-:Y:S01]  /*3920*/  IMAD R0, R17, R3, R0 ;  /* 0x0000000311007224 */ /* 0x000fe200078e0200 */
[----:B------:R0:W-:Y:S01]  /*3930*/  STL [R1+0x60], R8 ;  /* 0x0000600801007387 */ /* 0x0001e20000100800 */
[----:B------:R-:W-:-:S03]  /*3940*/  IMAD.HI.U32 R3, R16, R2, RZ ;  /* 0x0000000210037227 */ /* 0x000fc600078e00ff */
[----:B------:R1:W-:Y:S01]  /*3950*/  STL [R1+0x5c], R6 ;  /* 0x00005c0601007387 */ /* 0x0003e20000100800 */
[----:B------:R-:W-:-:S03]  /*3960*/  IMAD.MOV R3, RZ, RZ, -R3 ;  /* 0x000000ffff037224 */ /* 0x000fc600078e0a03 */
[----:B------:R2:W-:Y:S01]  /*3970*/  STL [R1+0x58], R4 ;  /* 0x0000580401007387 */ /* 0x0005e20000100800 */
[----:B0-----:R-:W-:-:S03]  /*3980*/  IABS R8, R11 ;  /* 0x0000000b00087213 */ /* 0x001fc60000000000 */
[----:B------:R0:W-:Y:S01]  /*3990*/  STL [R1+0x54], R0 ;  /* 0x0000540001007387 */ /* 0x0001e20000100800 */
[----:B-1----:R-:W-:Y:S01]  /*39a0*/  IABS R6, R12 ;  /* 0x0000000c00067213 */ /* 0x002fe20000000000 */
[----:B------:R-:W-:Y:S01]  /*39b0*/  IMAD.HI.U32 R9, R16, R8, RZ ;  /* 0x0000000810097227 */ /* 0x000fe200078e00ff */
[----:B--2---:R-:W-:-:S03]  /*39c0*/  IABS R4, R13 ;  /* 0x0000000d00047213 */ /* 0x004fc60000000000 */
[----:B------:R-:W-:Y:S01]  /*39d0*/  IMAD.HI.U32 R7, R16, R6, RZ ;  /* 0x0000000610077227 */ /* 0x000fe200078e00ff */
[----:B0-----:R-:W-:-:S03]  /*39e0*/  IABS R0, R18 ;  /* 0x0000001200007213 */ /* 0x001fc60000000000 */
[----:B------:R-:W-:Y:S02]  /*39f0*/  IMAD R2, R17, R3, R2 ;  /* 0x0000000311027224 */ /* 0x000fe400078e0202 */
[----:B------:R-:W-:-:S04]  /*3a00*/  IMAD.HI.U32 R5, R16, R4, RZ ;  /* 0x0000000410057227 */ /* 0x000fc800078e00ff */
[----:B------:R-:W-:-:S04]  /*3a10*/  IMAD.HI.U32 R3, R16, R0, RZ ;  /* 0x0000000010037227 */ /* 0x000fc800078e00ff */
[----:B------:R-:W-:Y:S02]  /*3a20*/  IMAD.MOV R9, RZ, RZ, -R9 ;  /* 0x000000ffff097224 */ /* 0x000fe400078e0a09 */
[----:B------:R-:W-:Y:S02]  /*3a30*/  IMAD.MOV R7, RZ, RZ, -R7 ;  /* 0x000000ffff077224 */ /* 0x000fe400078e0a07 */
[----:B------:R-:W-:Y:S02]  /*3a40*/  IMAD.MOV R5, RZ, RZ, -R5 ;  /* 0x000000ffff057224 */ /* 0x000fe400078e0a05 */
[----:B------:R-:W-:Y:S02]  /*3a50*/  IMAD.MOV R3, RZ, RZ, -R3 ;  /* 0x000000ffff037224 */ /* 0x000fe400078e0a03 */
[C---:B------:R-:W-:Y:S02]  /*3a60*/  IMAD R8, R17.reuse, R9, R8 ;  /* 0x0000000911087224 */ /* 0x040fe400078e0208 */
[----:B------:R-:W-:-:S02]  /*3a70*/  IMAD R6, R17, R7, R6 ;  /* 0x0000000711067224 */ /* 0x000fc400078e0206 */
[C---:B------:R-:W-:Y:S01]  /*3a80*/  IMAD R4, R17.reuse, R5, R4 ;  /* 0x0000000511047224 */ /* 0x040fe200078e0204 */
[----:B------:R0:W-:Y:S01]  /*3a90*/  STL [R1+0x50], R2 ;  /* 0x0000500201007387 */ /* 0x0001e20000100800 */
[----:B------:R-:W-:-:S03]  /*3aa0*/  IMAD R0, R17, R3, R0 ;  /* 0x0000000311007224 */ /* 0x000fc600078e0200 */
[----:B------:R1:W-:Y:S04]  /*3ab0*/  STL [R1+0x4c], R8 ;  /* 0x00004c0801007387 */ /* 0x0003e80000100800 */
[----:B------:R2:W-:Y:S01]  /*3ac0*/  STL [R1+0x48], R6 ;  /* 0x0000480601007387 */ /* 0x0005e20000100800 */
[----:B0-----:R-:W-:-:S03]  /*3ad0*/  IABS R2, R19 ;  /* 0x0000001300027213 */ /* 0x001fc60000000000 */
[----:B------:R0:W-:Y:S01]  /*3ae0*/  STL [R1+0x44], R4 ;  /* 0x0000440401007387 */ /* 0x0001e20000100800 */
[----:B-1----:R-:W-:-:S03]  /*3af0*/  IABS R8, R20 ;  /* 0x0000001400087213 */ /* 0x002fc60000000000 */
[----:B------:R1:W-:Y:S01]  /*3b00*/  STL [R1+0x40], R0 ;  /* 0x0000400001007387 */ /* 0x0003e20000100800 */
[----:B--2---:R-:W-:Y:S01]  /*3b10*/  IABS R6, R21 ;  /* 0x0000001500067213 */ /* 0x004fe20000000000 */
[C---:B------:R-:W-:Y:S01]  /*3b20*/  IMAD.HI.U32 R3, R16.reuse, R2, RZ ;  /* 0x0000000210037227 */ /* 0x040fe200078e00ff */
[----:B0-----:R-:W-:Y:S02]  /*3b30*/  IABS R4, R22 ;  /* 0x0000001600047213 */ /* 0x001fe40000000000 */
[----:B------:R-:W2:Y:S01]  /*3b40*/  LDL R22, [R1+0x29c0] ;  /* 0x0029c00001167983 */ /* 0x000ea20000100800 */
[----:B------:R-:W-:-:S04]  /*3b50*/  IMAD.HI.U32 R9, R16, R8, RZ ;  /* 0x0000000810097227 */ /* 0x000fc800078e00ff */
[----:B------:R-:W-:-:S04]  /*3b60*/  IMAD.HI.U32 R7, R16, R6, RZ ;  /* 0x0000000610077227 */ /* 0x000fc800078e00ff */
[----:B------:R-:W-:Y:S02]  /*3b70*/  IMAD.MOV R3, RZ, RZ, -R3 ;  /* 0x000000ffff037224 */ /* 0x000fe400078e0a03 */
[----:B------:R-:W-:Y:S02]  /*3b80*/  IMAD.MOV R9, RZ, RZ, -R9 ;  /* 0x000000ffff097224 */ /* 0x000fe400078e0a09 */
[----:B------:R-:W-:Y:S02]  /*3b90*/  IMAD.MOV R7, RZ, RZ, -R7 ;  /* 0x000000ffff077224 */ /* 0x000fe400078e0a07 */
[C---:B------:R-:W-:Y:S02]  /*3ba0*/  IMAD R2, R17.reuse, R3, R2 ;  /* 0x0000000311027224 */ /* 0x040fe400078e0202 */
[C---:B------:R-:W-:Y:S01]  /*3bb0*/  IMAD R8, R17.reuse, R9, R8 ;  /* 0x0000000911087224 */ /* 0x040fe200078e0208 */
[----:B-1----:R-:W-:Y:S01]  /*3bc0*/  IABS R0, R23 ;  /* 0x0000001700007213 */ /* 0x002fe20000000000 */
[----:B------:R-:W-:Y:S01]  /*3bd0*/  IMAD R6, R17, R7, R6 ;  /* 0x0000000711067224 */ /* 0x000fe200078e0206 */
[----:B------:R-:W3:Y:S04]  /*3be0*/  LDL R23, [R1+0x29bc] ;  /* 0x0029bc0001177983 */ /* 0x000ee80000100800 */
[----:B------:R0:W-:Y:S04]  /*3bf0*/  STL [R1+0x3c], R2 ;  /* 0x00003c0201007387 */ /* 0x0001e80000100800 */
[----:B------:R1:W-:Y:S04]  /*3c00*/  STL [R1+0x38], R8 ;  /* 0x0000380801007387 */ /* 0x0003e80000100800 */
[----:B------:R4:W-:Y:S01]  /*3c10*/  STL [R1+0x34], R6 ;  /* 0x0000340601007387 */ /* 0x0009e20000100800 */
[----:B0-----:R-:W-:-:S03]  /*3c20*/  IABS R2, R26 ;  /* 0x0000001a00027213 */ /* 0x001fc60000000000 */
[----:B------:R-:W3:Y:S01]  /*3c30*/  LDL R26, [R1+0x29b8] ;  /* 0x0029b800011a7983 */ /* 0x000ee20000100800 */
[----:B------:R-:W-:-:S04]  /*3c40*/  IMAD.HI.U32 R5, R16, R4, RZ ;  /* 0x0000000410057227 */ /* 0x000fc800078e00ff */
[----:B------:R-:W-:-:S04]  /*3c50*/  IMAD.HI.U32 R3, R16, R0, RZ ;  /* 0x0000000010037227 */ /* 0x000fc800078e00ff */
[----:B------:R-:W-:Y:S02]  /*3c60*/  IMAD.MOV R5, RZ, RZ, -R5 ;  /* 0x000000ffff057224 */ /* 0x000fe400078e0a05 */
[----:B------:R-:W-:Y:S02]  /*3c70*/  IMAD.MOV R3, RZ, RZ, -R3 ;  /* 0x000000ffff037224 */ /* 0x000fe400078e0a03 */
[C---:B------:R-:W-:Y:S02]  /*3c80*/  IMAD R4, R17.reuse, R5, R4 ;  /* 0x0000000511047224 */ /* 0x040fe400078e0204 */
[----:B------:R-:W-:Y:S01]  /*3c90*/  IMAD R0, R17, R3, R0 ;  /* 0x0000000311007224 */ /* 0x000fe200078e0200 */
[----:B-1----:R-:W-:Y:S02]  /*3ca0*/  IABS R8, R27 ;  /* 0x0000001b00087213 */ /* 0x002fe40000000000 */
[----:B------:R0:W-:Y:S04]  /*3cb0*/  STL [R1+0x30], R4 ;  /* 0x0000300401007387 */ /* 0x0001e80000100800 */
[----:B------:R2:W-:Y:S04]  /*3cc0*/  STL [R1+0x398], R0 ;  /* 0x0003980001007387 */ /* 0x0005e80000100800 */
[----:B------:R-:W3:Y:S01]  /*3cd0*/  LDL R27, [R1+0x29b4] ;  /* 0x0029b400011b7983 */ /* 0x000ee20000100800 */
[----:B----4-:R-:W-:-:S03]  /*3ce0*/  IABS R6, R24 ;  /* 0x0000001800067213 */ /* 0x010fc60000000000 */
[----:B------:R-:W4:Y:S01]  /*3cf0*/  LDL R24, [R1+0x29b0] ;  /* 0x0029b00001187983 */ /* 0x000f220000100800 */
[C---:B------:R-:W-:Y:S01]  /*3d00*/  IMAD.HI.U32 R3, R16.reuse, R2, RZ ;  /* 0x0000000210037227 */ /* 0x040fe200078e00ff */
[----:B0-----:R-:W-:Y:S02]  /*3d10*/  IABS R4, R25 ;  /* 0x0000001900047213 */ /* 0x001fe40000000000 */
[----:B------:R-:W4:Y:S01]  /*3d20*/  LDL R25, [R1+0x29ac] ;  /* 0x0029ac0001197983 */ /* 0x000f220000100800 */
[----:B------:R-:W-:Y:S02]  /*3d30*/  IMAD.MOV R3, RZ, RZ, -R3 ;  /* 0x000000ffff037224 */ /* 0x000fe400078e0a03 */
[----:B------:R-:W-:-:S04]  /*3d40*/  IMAD.HI.U32 R9, R16, R8, RZ ;  /* 0x0000000810097227 */ /* 0x000fc800078e00ff */
[----:B------:R-:W-:-:S04]  /*3d50*/  IMAD.HI.U32 R7, R16, R6, RZ ;  /* 0x0000000610077227 */ /* 0x000fc800078e00ff */
[----:B------:R-:W-:Y:S02]  /*3d60*/  IMAD R2, R17, R3, R2 ;  /* 0x0000000311027224 */ /* 0x000fe400078e0202 */
[----:B------:R-:W-:-:S04]  /*3d70*/  IMAD.HI.U32 R5, R16, R4, RZ ;  /* 0x0000000410057227 */ /* 0x000fc800078e00ff */
[----:B------:R-:W-:Y:S02]  /*3d80*/  IMAD.MOV R9, RZ, RZ, -R9 ;  /* 0x000000ffff097224 */ /* 0x000fe400078e0a09 */
[----:B------:R-:W-:Y:S02]  /*3d90*/  IMAD.MOV R7, RZ, RZ, -R7 ;  /* 0x000000ffff077224 */ /* 0x000fe400078e0a07 */
[----:B------:R-:W-:Y:S02]  /*3da0*/  IMAD.MOV R5, RZ, RZ, -R5 ;  /* 0x000000ffff057224 */ /* 0x000fe400078e0a05 */
[C---:B------:R-:W-:Y:S02]  /*3db0*/  IMAD R8, R17.reuse, R9, R8 ;  /* 0x0000000911087224 */ /* 0x040fe400078e0208 */
[C---:B------:R-:W-:Y:S02]  /*3dc0*/  IMAD R6, R17.reuse, R7, R6 ;  /* 0x0000000711067224 */ /* 0x040fe400078e0206 */
[----:B------:R-:W-:Y:S01]  /*3dd0*/  IMAD R4, R17, R5, R4 ;  /* 0x0000000511047224 */ /* 0x000fe200078e0204 */
[----:B--2---:R-:W-:-:S02]  /*3de0*/  IABS R0, R22 ;  /* 0x0000001600007213 */ /* 0x004fc40000000000 */
[----:B------:R-:W2:Y:S03]  /*3df0*/  LDL R22, [R1+0x29a8] ;  /* 0x0029a80001167983 */ /* 0x000ea60000100800 */
[----:B------:R-:W-:Y:S01]  /*3e00*/  IMAD.HI.U32 R3, R16, R0, RZ ;  /* 0x0000000010037227 */ /* 0x000fe200078e00ff */
[----:B------:R3:W-:Y:S03]  /*3e10*/  STL [R1+0x39c], R2 ;  /* 0x00039c0201007387 */ /* 0x0007e60000100800 */
[----:B------:R-:W-:Y:S01]  /*3e20*/  IMAD.MOV R3, RZ, RZ, -R3 ;  /* 0x000000ffff037224 */ /* 0x000fe200078e0a03 */
[----:B------:R-:W-:Y:S03]  /*3e30*/  STL [R1+0x380], R8 ;  /* 0x0003800801007387 */ /* 0x000fe60000100800 */
[----:B------:R-:W-:Y:S01]  /*3e40*/  IMAD R0, R17, R3, R0 ;  /* 0x0000000311007224 */ /* 0x000fe200078e0200 */
[----:B------:R0:W-:Y:S01]  /*3e50*/  STL [R1+0x388], R6 ;  /* 0x0003880601007387 */ /* 0x0001e20000100800 */
[----:B---3--:R-:W-:-:S03]  /*3e60*/  IABS R2, R23 ;  /* 0x0000001700027213 */ /* 0x008fc60000000000 */
[----:B------:R-:W3:Y:S04]  /*3e70*/  LDL R23, [R1+0x29a4] ;  /* 0x0029a40001177983 */ /* 0x000ee80000100800 */
[----:B------:R4:W-:Y:S04]  /*3e80*/  STL [R1+0x390], R4 ;  /* 0x0003900401007387 */ /* 0x0009e80000100800 */
[----:B------:R1:W-:Y:S01]  /*3e90*/  STL [R1+0x394], R0 ;  /* 0x0003940001007387 */ /* 0x0003e20000100800 */
[----:B------:R-:W-:-:S03]  /*3ea0*/  IABS R7, R26 ;  /* 0x0000001a00077213 */ /* 0x000fc60000000000 */
[----:B------:R-:W3:Y:S01]  /*3eb0*/  LDL R26, [R1+0x29a0] ;  /* 0x0029a000011a7983 */ /* 0x000ee20000100800 */
[----:B0-----:R-:W-:-:S03]  /*3ec0*/  IABS R6, R27 ;  /* 0x0000001b00067213 */ /* 0x001fc60000000000 */
[----:B------:R-:W3:Y:S01]  /*3ed0*/  LDL R27, [R1+0x299c] ;  /* 0x00299c00011b7983 */ /* 0x000ee20000100800 */
[----:B----4-:R-:W-:-:S03]  /*3ee0*/  IABS R4, R24 ;  /* 0x0000001800047213 */ /* 0x010fc60000000000 */
[----:B------:R-:W4:Y:S01]  /*3ef0*/  LDL R24, [R1+0x2998] ;  /* 0x0029980001187983 */ /* 0x000f220000100800 */
[----:B------:R-:W-:-:S04]  /*3f00*/  IMAD.HI.U32 R3, R16, R2, RZ ;  /* 0x0000000210037227 */ /* 0x000fc800078e00ff */
        /* <DEDUP_REMOVED lines=9> */
[----:B------:R-:W4:Y:S01]  /*3fa0*/  LDL R25, [R1+0x2994] ;  /* 0x0029940001197983 */ /* 0x000f220000100800 */
[----:B------:R-:W-:-:S03]  /*3fb0*/  IMAD.HI.U32 R5, R16, R4, RZ ;  /* 0x0000000410057227 */ /* 0x000fc600078e00ff */
[----:B------:R2:W-:Y:S01]  /*3fc0*/  STL [R1+0x38c], R2 ;  /* 0x00038c0201007387 */ /* 0x0005e20000100800 */
[----:B------:R-:W-:-:S03]  /*3fd0*/  IMAD.HI.U32 R3, R16, R0, RZ ;  /* 0x0000000010037227 */ /* 0x000fc600078e00ff */
[----:B------:R-:W-:Y:S04]  /*3fe0*/  STL [R1+0x384], R7 ;  /* 0x0003840701007387 */ /* 0x000fe80000100800 */
[----:B------:R0:W-:Y:S01]  /*3ff0*/  STL [R1+0x370], R6 ;  /* 0x0003700601007387 */ /* 0x0001e20000100800 */
[----:B------:R-:W-:Y:S02]  /*4000*/  IMAD.MOV R5, RZ, RZ, -R5 ;  /* 0x000000ffff057224 */ /* 0x000fe400078e0a05 */
[----:B------:R-:W-:Y:S02]  /*4010*/  IMAD.MOV R3, RZ, RZ, -R3 ;  /* 0x000000ffff037224 */ /* 0x000fe400078e0a03 */
[C---:B------:R-:W-:Y:S02]  /*4020*/  IMAD R4, R17.reuse, R5, R4 ;  /* 0x0000000511047224 */ /* 0x040fe400078e0204 */
[----:B------:R-:W-:Y:S01]  /*4030*/  IMAD R0, R17, R3, R0 ;  /* 0x0000000311007224 */ /* 0x000fe200078e0200 */
[----:B--2---:R-:W-:-:S02]  /*4040*/  IABS R2, R22 ;  /* 0x0000001600027213 */ /* 0x004fc40000000000 */
[----:B------:R-:W2:Y:S04]  /*4050*/  LDL R22, [R1+0x2990] ;  /* 0x0029900001167983 */ /* 0x000ea80000100800 */
[----:B------:R1:W-:Y:S04]  /*4060*/  STL [R1+0x378], R4 ;  /* 0x0003780401007387 */ /* 0x0003e80000100800 */
[----:B------:R4:W-:Y:S01]  /*4070*/  STL [R1+0x37c], R0 ;  /* 0x00037c0001007387 */ /* 0x0009e20000100800 */
[----:B---3--:R-:W-:-:S03]  /*4080*/  IABS R8, R23 ;  /* 0x0000001700087213 */ /* 0x008fc60000000000 */
[----:B------:R-:W3:Y:S01]  /*4090*/  LDL R23, [R1+0x2988] ;  /* 0x0029880001177983 */ /* 0x000ee20000100800 */
[----:B0-----:R-:W-:-:S03]  /*40a0*/  IABS R6, R26 ;  /* 0x0000001a00067213 */ /* 0x001fc60000000000 */
[----:B------:R-:W3:Y:S01]  /*40b0*/  LDL R26, [R1+0x298c] ;  /* 0x00298c00011a7983 */ /* 0x000ee20000100800 */
[----:B-1----:R-:W-:-:S03]  /*40c0*/  IABS R4, R27 ;  /* 0x0000001b00047213 */ /* 0x002fc60000000000 */
[----:B------:R-:W3:Y:S01]  /*40d0*/  LDL R27, [R1+0x2984] ;  /* 0x00298400011b7983 */ /* 0x000ee20000100800 */
[C---:B------:R-:W-:Y:S01]  /*40e0*/  IMAD.HI.U32 R3, R16.reuse, R2, RZ ;  /* 0x0000000210037227 */ /* 0x040fe200078e00ff */
[----:B----4-:R-:W-:Y:S02]  /*40f0*/  IABS R0, R24 ;  /* 0x0000001800007213 */ /* 0x010fe40000000000 */
[----:B------:R-:W4:Y:S01]  /*4100*/  LDL R24, [R1+0x2980] ;  /* 0x0029800001187983 */ /* 0x000f220000100800 */
[----:B------:R-:W-:Y:S02]  /*4110*/  IMAD.MOV R3, RZ, RZ, -R3 ;  /* 0x000000ffff037224 */ /* 0x000fe400078e0a03 */
[----:B------:R-:W-:-:S04]  /*4120*/  IMAD.HI.U32 R9, R16, R8, RZ ;  /* 0x0000000810097227 */ /* 0x000fc800078e00ff */
[----:B------:R-:W-:-:S04]  /*4130*/  IMAD.HI.U32 R7, R16, R6, RZ ;  /* 0x0000000610077227 */ /* 0x000fc800078e00ff */
[----:B------:R-:W-:Y:S02]  /*4140*/  IMAD R2, R17, R3, R2 ;  /* 0x0000000311027224 */ /* 0x000fe400078e0202 */
[----:B------:R-:W-:-:S04]  /*4150*/  IMAD.HI.U32 R5, R16, R4, RZ ;  /* 0x0000000410057227 */ /* 0x000fc800078e00ff */
[----:B------:R-:W-:Y:S02]  /*4160*/  IMAD.MOV R9, RZ, RZ, -R9 ;  /* 0x000000ffff097224 */ /* 0x000fe400078e0a09 */
[----:B------:R-:W-:-:S04]  /*4170*/  IMAD.HI.U32 R3, R16, R0, RZ ;  /* 0x0000000010037227 */ /* 0x000fc800078e00ff */
[----:B------:R-:W-:Y:S02]  /*4180*/  IMAD.MOV R7, RZ, RZ, -R7 ;  /* 0x000000ffff077224 */ /* 0x000fe400078e0a07 */
[----:B------:R-:W-:Y:S02]  /*4190*/  IMAD.MOV R5, RZ, RZ, -R5 ;  /* 0x000000ffff057224 */ /* 0x000fe400078e0a05 */
[C---:B------:R-:W-:Y:S02]  /*41a0*/  IMAD R8, R17.reuse, R9, R8 ;  /* 0x0000000911087224 */ /* 0x040fe400078e0208 */
[----:B------:R-:W-:Y:S02]  /*41b0*/  IMAD.MOV R3, RZ, RZ, -R3 ;  /* 0x000000ffff037224 */ /* 0x000fe400078e0a03 */
[C---:B------:R-:W-:Y:S01]  /*41c0*/  IMAD R6, R17.reuse, R7, R6 ;  /* 0x0000000711067224 */ /* 0x040fe200078e0206 */
[----:B------:R0:W-:Y:S01]  /*41d0*/  STL [R1+0x374], R2 ;  /* 0x0003740201007387 */ /* 0x0001e20000100800 */
[----:B------:R-:W-:-:S02]  /*41e0*/  IMAD R4, R17, R5, R4 ;  /* 0x0000000511047224 */ /* 0x000fc400078e0204 */
[----:B------:R-:W-:Y:S01]  /*41f0*/  IMAD R0, R17, R3, R0 ;  /* 0x0000000311007224 */ /* 0x000fe200078e0200 */
[----:B------:R-:W-:Y:S04]  /*4200*/  STL [R1+0x358], R8 ;  /* 0x0003580801007387 */ /* 0x000fe80000100800 */
[----:B------:R3:W-:Y:S01]  /*4210*/  STL [R1+0x360], R6 ;  /* 0x0003600601007387 */ /* 0x0007e20000100800 */
[----:B0-----:R-:W-:-:S03]  /*4220*/  IABS R2, R25 ;  /* 0x0000001900027213 */ /* 0x001fc60000000000 */
[----:B------:R-:W4:Y:S04]  /*4230*/  LDL R25, [R1+0x297c] ;  /* 0x00297c0001197983 */ /* 0x000f280000100800 */
[----:B------:R0:W-:Y:S04]  /*4240*/  STL [R1+0x368], R4 ;  /* 0x0003680401007387 */ /* 0x0001e80000100800 */
[----:B------:R1:W-:Y:S01]  /*4250*/  STL [R1+0x36c], R0 ;  /* 0x00036c0001007387 */ /* 0x0003e20000100800 */
[----:B--2---:R-:W-:-:S03]  /*4260*/  IABS R7, R22 ;  /* 0x0000001600077213 */ /* 0x004fc60000000000 */
[----:B------:R-:W2:Y:S01]  /*4270*/  LDL R22, [R1+0x2978] ;  /* 0x0029780001167983 */ /* 0x000ea20000100800 */
[----:B---3--:R-:W-:-:S03]  /*4280*/  IABS R6, R23 ;  /* 0x0000001700067213 */ /* 0x008fc60000000000 */
[----:B------:R-:W3:Y:S01]  /*4290*/  LDL R23, [R1+0x2974] ;  /* 0x0029740001177983 */ /* 0x000ee20000100800 */
[----:B0-----:R-:W-:-:S03]  /*42a0*/  IABS R4, R26 ;  /* 0x0000001a00047213 */ /* 0x001fc60000000000 */
[----:B------:R-:W3:Y:S01]  /*42b0*/  LDL R26, [R1+0x2970] ;  /* 0x00297000011a7983 */ /* 0x000ee20000100800 */
[----:B-1----:R-:W-:-:S03]  /*42c0*/  IABS R0, R27 ;  /* 0x0000001b00007213 */ /* 0x002fc60000000000 */
[----:B------:R-:W3:Y:S01]  /*42d0*/  LDL R27, [R1+0x296c] ;  /* 0x00296c00011b7983 */ /* 0x000ee20000100800 */
[----:B------:R-:W-:-:S04]  /*42e0*/  IMAD.HI.U32 R3, R16, R2, RZ ;  /* 0x0000000210037227 */ /* 0x000fc800078e00ff */
[----:B------:R-:W-:-:S04]  /*42f0*/  IMAD.HI.U32 R8, R16, R7, RZ ;  /* 0x0000000710087227 */ /* 0x000fc800078e00ff */
[----:B------:R-:W-:-:S04]  /*4300*/  IMAD.HI.U32 R9, R16, R6, RZ ;  /* 0x0000000610097227 */ /* 0x000fc800078e00ff */
[----:B------:R-:W-:Y:S02]  /*4310*/  IMAD.MOV R3, RZ, RZ, -R3 ;  /* 0x000000ffff037224 */ /* 0x000fe400078e0a03 */
[----:B------:R-:W-:Y:S02]  /*4320*/  IMAD.MOV R8, RZ, RZ, -R8 ;  /* 0x000000ffff087224 */ /* 0x000fe400078e0a08 */
[----:B------:R-:W-:Y:S02]  /*4330*/  IMAD.MOV R9, RZ, RZ, -R9 ;  /* 0x000000ffff097224 */ /* 0x000fe400078e0a09 */
[C---:B------:R-:W-:Y:S02]  /*4340*/  IMAD R2, R17.reuse, R3, R2 ;  /* 0x0000000311027224 */ /* 0x040fe400078e0202 */
[C---:B------:R-:W-:Y:S02]  /*4350*/  IMAD R7, R17.reuse, R8, R7 ;  /* 0x0000000811077224 */ /* 0x040fe400078e0207 */
[----:B------:R-:W-:Y:S01]  /*4360*/  IMAD R6, R17, R9, R6 ;  /* 0x0000000911067224 */ /* 0x000fe200078e0206 */
[----:B------:R4:W-:Y:S01]  /*4370*/  STL [R1+0x364], R2 ;  /* 0x0003640201007387 */ /* 0x0009e20000100800 */
[----:B------:R-:W-:-:S03]  /*4380*/  IMAD.HI.U32 R5, R16, R4, RZ ;  /* 0x0000000410057227 */ /* 0x000fc600078e00ff */
[----:B------:R-:W-:Y:S01]  /*4390*/  STL [R1+0x35c], R7 ;  /* 0x00035c0701007387 */ /* 0x000fe20000100800 */
[----:B------:R-:W-:-:S03]  /*43a0*/  IMAD.HI.U32 R3, R16, R0, RZ ;  /* 0x0000000010037227 */ /* 0x000fc600078e00ff */
[----:B------:R2:W-:Y:S01]  /*43b0*/  STL [R1+0x348], R6 ;  /* 0x0003480601007387 */ /* 0x0005e20000100800 */
[----:B----4-:R-:W-:-:S03]  /*43c0*/  IABS R2, R24 ;  /* 0x0000001800027213 */ /* 0x010fc60000000000 */
[----:B------:R-:W4:Y:S01]  /*43d0*/  LDL R24, [R1+0x2968] ;  /* 0x0029680001187983 */ /* 0x000f220000100800 */
[----:B------:R-:W-:Y:S02]  /*43e0*/  IMAD.MOV R5, RZ, RZ, -R5 ;  /* 0x000000ffff057224 */ /* 0x000fe400078e0a05 */
[----:B------:R-:W-:Y:S02]  /*43f0*/  IMAD.MOV R3, RZ, RZ, -R3 ;  /* 0x000000ffff037224 */ /* 0x000fe400078e0a03 */
[C---:B------:R-:W-:Y:S02]  /*4400*/  IMAD R4, R17.reuse, R5, R4 ;  /* 0x0000000511047224 */ /* 0x040fe400078e0204 */
[----:B------:R-:W-:-:S03]  /*4410*/  IMAD R0, R17, R3, R0 ;  /* 0x0000000311007224 */ /* 0x000fc600078e0200 */
[----:B------:R3:W-:Y:S01]  /*4420*/  STL [R1+0x350], R4 ;  /* 0x0003500401007387 */ /* 0x0007e20000100800 */
[----:B------:R-:W-:-:S03]  /*4430*/  IABS R8, R25 ;  /* 0x0000001900087213 */ /* 0x000fc60000000000 */
[----:B------:R0:W-:Y:S04]  /*4440*/  STL [R1+0x354], R0 ;  /* 0x0003540001007387 */ /* 0x0001e80000100800 */
[----:B------:R-:W4:Y:S01]  /*4450*/  LDL R25, [R1+0x2964] ;  /* 0x0029640001197983 */ /* 0x000f220000100800 */
[----:B------:R-:W-:-:S04]  /*4460*/  IMAD.HI.U32 R3, R16, R2, RZ ;  /* 0x0000000210037227 */ /* 0x000fc800078e00ff */
[----:B------:R-:W-:-:S04]  /*4470*/  IMAD.HI.U32 R9, R16, R8, RZ ;  /* 0x0000000810097227 */ /* 0x000fc800078e00ff */
[----:B------:R-:W-:Y:S02]  /*4480*/  IMAD.MOV R3, RZ, RZ, -R3 ;  /* 0x000000ffff037224 */ /* 0x000fe400078e0a03 */
[----:B------:R-:W-:Y:S02]  /*4490*/  IMAD.MOV R9, RZ, RZ, -R9 ;  /* 0x000000ffff097224 */ /* 0x000fe400078e0a09 */
[C---:B------:R-:W-:Y:S02]  /*44a0*/  IMAD R2, R17.reuse, R3, R2 ;  /* 0x0000000311027224 */ /* 0x040fe400078e0202 */
[----:B------:R-:W-:Y:S01]  /*44b0*/  IMAD R8, R17, R9, R8 ;  /* 0x0000000911087224 */ /* 0x000fe200078e0208 */
[----:B--2---:R-:W-:Y:S02]  /*44c0*/  IABS R6, R22 ;  /* 0x0000001600067213 */ /* 0x004fe40000000000 */
[----:B------:R-:W2:Y:S03]  /*44d0*/  LDL R22, [R1+0x2960] ;  /* 0x0029600001167983 */ /* 0x000ea60000100800 */
[----:B------:R-:W-:Y:S01]  /*44e0*/  IMAD.HI.U32 R7, R16, R6, RZ ;  /* 0x0000000610077227 */ /* 0x000fe200078e00ff */
[----:B---3--:R-:W-:-:S02]  /*44f0*/  IABS R4, R23 ;  /* 0x0000001700047213 */ /* 0x008fc40000000000 */
[----:B------:R-:W3:Y:S01]  /*4500*/  LDL R23, [R1+0x295c] ;  /* 0x00295c0001177983 */ /* 0x000ee20000100800 */
[----:B------:R-:W-:Y:S01]  /*4510*/  IMAD.MOV R7, RZ, RZ, -R7 ;  /* 0x000000ffff077224 */ /* 0x000fe200078e0a07 */
[----:B0-----:R-:W-:Y:S02]  /*4520*/  IABS R0, R26 ;  /* 0x0000001a00007213 */ /* 0x001fe40000000000 */
[----:B------:R-:W3:Y:S01]  /*4530*/  LDL R26, [R1+0x2958] ;  /* 0x00295800011a7983 */ /* 0x000ee20000100800 */
[----:B------:R-:W-:-:S03]  /*4540*/  IMAD R6, R17, R7, R6 ;  /* 0x0000000711067224 */ /* 0x000fc600078e0206 */
[----:B------:R0:W-:Y:S04]  /*4550*/  STL [R1+0x34c], R2 ;  /* 0x00034c0201007387 */ /* 0x0001e80000100800 */
[----:B------:R1:W-:Y:S04]  /*4560*/  STL [R1+0x330], R8 ;  /* 0x0003300801007387 */ /* 0x0003e80000100800 */
[----:B------:R0:W-:Y:S02]  /*4570*/  STL [R1+0x338], R6 ;  /* 0x0003380601007387 */ /* 0x0001e40000100800 */
[----:B0-----:R-:W-:-:S02]  /*4580*/  IABS R2, R27 ;  /* 0x0000001b00027213 */ /* 0x001fc40000000000 */
[----:B------:R-:W3:Y:S01]  /*4590*/  LDL R27, [R1+0x2954] ;  /* 0x00295400011b7983 */ /* 0x000ee20000100800 */
[----:B------:R-:W-:-:S04]  /*45a0*/  IMAD.HI.U32 R5, R16, R4, RZ ;  /* 0x0000000410057227 */ /* 0x000fc800078e00ff */
[----:B------:R-:W-:-:S04]  /*45b0*/  IMAD.HI.U32 R3, R16, R0, RZ ;  /* 0x0000000010037227 */ /* 0x000fc800078e00ff */
[----:B------:R-:W-:Y:S02]  /*45c0*/  IMAD.MOV R5, RZ, RZ, -R5 ;  /* 0x000000ffff057224 */ /* 0x000fe400078e0a05 */
[----:B------:R-:W-:Y:S02]  /*45d0*/  IMAD.MOV R3, RZ, RZ, -R3 ;  /* 0x000000ffff037224 */ /* 0x000fe400078e0a03 */
[C---:B------:R-:W-:Y:S02]  /*45e0*/  IMAD R4, R17.reuse, R5, R4 ;  /* 0x0000000511047224 */ /* 0x040fe400078e0204 */
[----:B------:R-:W-:-:S03]  /*45f0*/  IMAD R0, R17, R3, R0 ;  /* 0x0000000311007224 */ /* 0x000fc600078e0200 */
[----:B------:R2:W-:Y:S04]  /*4600*/  STL [R1+0x340], R4 ;  /* 0x0003400401007387 */ /* 0x0005e80000100800 */
[----:B------:R3:W-:Y:S01]  /*4610*/  STL [R1+0x344], R0 ;  /* 0x0003440001007387 */ /* 0x0007e20000100800 */
[----:B----4-:R-:W-:-:S03]  /*4620*/  IABS R7, R24 ;  /* 0x0000001800077213 */ /* 0x010fc60000000000 */
[----:B------:R-:W4:Y:S01]  /*4630*/  LDL R24, [R1+0x2950] ;  /* 0x0029500001187983 */ /* 0x000f220000100800 */
[----:B------:R-:W-:-:S04]  /*4640*/  IMAD.HI.U32 R3, R16, R2, RZ ;  /* 0x0000000210037227 */ /* 0x000fc800078e00ff */
[C---:B-1----:R-:W-:Y:S01]  /*4650*/  IMAD.HI.U32 R8, R16.reuse, R7, RZ ;  /* 0x0000000710087227 */ /* 0x042fe200078e00ff */
[----:B------:R-:W-:Y:S02]  /*4660*/  IABS R6, R25 ;  /* 0x0000001900067213 */ /* 0x000fe40000000000 */
[----:B------:R-:W4:Y:S01]  /*4670*/  LDL R25, [R1+0x294c] ;  /* 0x00294c0001197983 */ /* 0x000f220000100800 */
[----:B------:R-:W-:Y:S02]  /*4680*/  IMAD.MOV R3, RZ, RZ, -R3 ;  /* 0x000000ffff037224 */ /* 0x000fe400078e0a03 */
[----:B------:R-:W-:-:S04]  /*4690*/  IMAD.HI.U32 R9, R16, R6, RZ ;  /* 0x0000000610097227 */ /* 0x000fc800078e00ff */
[----:B------:R-:W-:Y:S02]  /*46a0*/  IMAD.MOV R8, RZ, RZ, -R8 ;  /* 0x000000ffff087224 */ /* 0x000fe400078e0a08 */
[----:B------:R-:W-:Y:S02]  /*46b0*/  IMAD.MOV R9, RZ, RZ, -R9 ;  /* 0x000000ffff097224 */ /* 0x000fe400078e0a09 */
[C---:B------:R-:W-:Y:S02]  /*46c0*/  IMAD R2, R17.reuse, R3, R2 ;  /* 0x0000000311027224 */ /* 0x040fe400078e0202 */
[C---:B------:R-:W-:Y:S02]  /*46d0*/  IMAD R7, R17.reuse, R8, R7 ;  /* 0x0000000811077224 */ /* 0x040fe400078e0207 */
[----:B------:R-:W-:Y:S01]  /*46e0*/  IMAD R6, R17, R9, R6 ;  /* 0x0000000911067224 */ /* 0x000fe200078e0206 */
[----:B--2---:R-:W-:Y:S02]  /*46f0*/  IABS R4, R22 ;  /* 0x0000001600047213 */ /* 0x004fe40000000000 */
[----:B------:R-:W2:Y:S03]  /*4700*/  LDL R22, [R1+0x2948] ;  /* 0x0029480001167983 */ /* 0x000ea60000100800 */
[----:B------:R-:W-:Y:S01]  /*4710*/  IMAD.HI.U32 R5, R16, R4, RZ ;  /* 0x0000000410057227 */ /* 0x000fe200078e00ff */
[----:B---3--:R-:W-:-:S02]  /*4720*/  IABS R0, R23 ;  /* 0x0000001700007213 */ /* 0x008fc40000000000 */
[----:B------:R-:W3:Y:S04]  /*4730*/  LDL R23, [R1+0x2940] ;  /* 0x0029400001177983 */ /* 0x000ee80000100800 */
[----:B------:R0:W-:Y:S04]  /*4740*/  STL [R1+0x33c], R2 ;  /* 0x00033c0201007387 */ /* 0x0001e80000100800 */
[----:B------:R-:W-:Y:S04]  /*4750*/  STL [R1+0x334], R7 ;  /* 0x0003340701007387 */ /* 0x000fe80000100800 */
[----:B------:R4:W-:Y:S01]  /*4760*/  STL [R1+0x320], R6 ;  /* 0x0003200601007387 */ /* 0x0009e20000100800 */
[----:B0-----:R-:W-:-:S03]  /*4770*/  IABS R2, R26 ;  /* 0x0000001a00027213 */ /* 0x001fc60000000000 */
[----:B------:R-:W3:Y:S01]  /*4780*/  LDL R26, [R1+0x2944] ;  /* 0x00294400011a7983 */ /* 0x000ee20000100800 */
[----:B------:R-:W-:-:S04]  /*4790*/  IMAD.HI.U32 R3, R16, R0, RZ ;  /* 0x0000000010037227 */ /* 0x000fc800078e00ff */
[----:B------:R-:W-:Y:S02]  /*47a0*/  IMAD.MOV R5, RZ, RZ, -R5 ;  /* 0x000000ffff057224 */ /* 0x000fe400078e0a05 */
[----:B------:R-:W-:Y:S02]  /*47b0*/  IMAD.MOV R3, RZ, RZ, -R3 ;  /* 0x000000ffff037224 */ /* 0x000fe400078e0a03 */
[C---:B------:R-:W-:Y:S02]  /*47c0*/  IMAD R4, R17.reuse, R5, R4 ;  /* 0x0000000511047224 */ /* 0x040fe400078e0204 */
[----:B------:R-:W-:-:S03]  /*47d0*/  IMAD R0, R17, R3, R0 ;  /* 0x0000000311007224 */ /* 0x000fc600078e0200 */
[----:B------:R0:W-:Y:S04]  /*47e0*/  STL [R1+0x328], R4 ;  /* 0x0003280401007387 */ /* 0x0001e80000100800 */
[----:B------:R2:W-:Y:S01]  /*47f0*/  STL [R1+0x32c], R0 ;  /* 0x00032c0001007387 */ /* 0x0005e20000100800 */
[----:B------:R-:W-:-:S03]  /*4800*/  IABS R8, R27 ;  /* 0x0000001b00087213 */ /* 0x000fc60000000000 */
[----:B------:R-:W3:Y:S01]  /*4810*/  LDL R27, [R1+0x2938] ;  /* 0x00293800011b7983 */ /* 0x000ee20000100800 */
[----:B------:R-:W-:-:S04]  /*4820*/  IMAD.HI.U32 R3, R16, R2, RZ ;  /* 0x0000000210037227 */ /* 0x000fc800078e00ff */
[----:B------:R-:W-:Y:S02]  /*4830*/  IMAD.MOV R3, RZ, RZ, -R3 ;  /* 0x000000ffff037224 */ /* 0x000fe400078e0a03 */
[----:B------:R-:W-:-:S04]  /*4840*/  IMAD.HI.U32 R9, R16, R8, RZ ;  /* 0x0000000810097227 */ /* 0x000fc800078e00ff */
[----:B------:R-:W-:Y:S01]  /*4850*/  IMAD R2, R17, R3, R2 ;  /* 0x0000000311027224 */ /* 0x000fe200078e0202 */
[----:B----4-:R-:W-:Y:S02]  /*4860*/  IABS R6, R24 ;  /* 0x0000001800067213 */ /* 0x010fe40000000000 */
[----:B------:R-:W4:Y:S03]  /*4870*/  LDL R24, [R1+0x293c] ;  /* 0x00293c0001187983 */ /* 0x000f260000100800 */
[----:B------:R-:W-:-:S04]  /*4880*/  IMAD.HI.U32 R7, R16, R6, RZ ;  /* 0x0000000610077227 */ /* 0x000fc800078e00ff */
[----:B------:R-:W-:Y:S01]  /*4890*/  IMAD.MOV R9, RZ, RZ, -R9 ;  /* 0x000000ffff097224 */ /* 0x000fe200078e0a09 */
[----:B0-----:R-:W-:Y:S02]  /*48a0*/  IABS R4, R25 ;  /* 0x0000001900047213 */ /* 0x001fe40000000000 */
[----:B------:R-:W4:Y:S01]  /*48b0*/  LDL R25, [R1+0x2934] ;  /* 0x0029340001197983 */ /* 0x000f220000100800 */
[----:B------:R-:W-:Y:S02]  /*48c0*/  IMAD.MOV R7, RZ, RZ, -R7 ;  /* 0x000000ffff077224 */ /* 0x000fe400078e0a07 */
[----:B------:R-:W-:-:S04]  /*48d0*/  IMAD.HI.U32 R5, R16, R4, RZ ;  /* 0x0000000410057227 */ /* 0x000fc800078e00ff */
[----:B------:R-:W-:Y:S02]  /*48e0*/  IMAD.MOV R5, RZ, RZ, -R5 ;  /* 0x000000ffff057224 */ /* 0x000fe400078e0a05 */
[C---:B------:R-:W-:Y:S02]  /*48f0*/  IMAD R8, R17.reuse, R9, R8 ;  /* 0x0000000911087224 */ /* 0x040fe400078e0208 */
[C---:B------:R-:W-:Y:S02]  /*4900*/  IMAD R6, R17.reuse, R7, R6 ;  /* 0x0000000711067224 */ /* 0x040fe400078e0206 */
[C---:B------:R-:W-:Y:S01]  /*4910*/  IMAD R4, R17.reuse, R5, R4 ;  /* 0x0000000511047224 */ /* 0x040fe200078e0204 */
[----:B--2---:R-:W-:Y:S02]  /*4920*/  IABS R0, R22 ;  /* 0x0000001600007213 */ /* 0x004fe40000000000 */
        /* <DEDUP_REMOVED lines=23> */
[----:B----4-:R-:W-:Y:S02]  /*4aa0*/  IABS R4, R24 ;  /* 0x0000001800047213 */ /* 0x010fe40000000000 */
[----:B------:R-:W4:Y:S01]  /*4ab0*/  LDL R24, [R1+0x2920] ;  /* 0x0029200001187983 */ /* 0x000f220000100800 */
[----:B------:R-:W-:-:S02]  /*4ac0*/  IMAD R6, R17, R9, R6 ;  /* 0x0000000911067224 */ /* 0x000fc400078e0206 */
[----:B------:R-:W-:-:S04]  /*4ad0*/  IMAD.HI.U32 R5, R16, R4, RZ ;  /* 0x0000000410057227 */ /* 0x000fc800078e00ff */
[----:B------:R-:W-:Y:S01]  /*4ae0*/  IMAD.MOV R5, RZ, RZ, -R5 ;  /* 0x000000ffff057224 */ /* 0x000fe200078e0a05 */
[----:B-1----:R-:W-:Y:S02]  /*4af0*/  IABS R0, R25 ;  /* 0x0000001900007213 */ /* 0x002fe40000000000 */
[----:B------:R-:W4:Y:S04]  /*4b00*/  LDL R25, [R1+0x291c] ;  /* 0x00291c0001197983 */ /* 0x000f280000100800 */
[----:B------:R2:W-:Y:S01]  /*4b10*/  STL [R1+0x314], R2 ;  /* 0x0003140201007387 */ /* 0x0005e20000100800 */
[----:B------:R-:W-:-:S03]  /*4b20*/  IMAD.HI.U32 R3, R16, R0, RZ ;  /* 0x0000000010037227 */ /* 0x000fc600078e00ff */
[----:B------:R-:W-:Y:S04]  /*4b30*/  STL [R1+0x30c], R7 ;  /* 0x00030c0701007387 */ /* 0x000fe80000100800 */
[----:B------:R0:W-:Y:S01]  /*4b40*/  STL [R1+0x2f8], R6 ;  /* 0x0002f80601007387 */ /* 0x0001e20000100800 */
        /* <DEDUP_REMOVED lines=13> */
[----:B------:R-:W-:-:S04]  /*4c20*/  IMAD.HI.U32 R3, R16, R2, RZ ;  /* 0x0000000210037227 */ /* 0x000fc800078e00ff */
[----:B------:R-:W-:Y:S02]  /*4c30*/  IMAD.MOV R3, RZ, RZ, -R3 ;  /* 0x000000ffff037224 */ /* 0x000fe400078e0a03 */
[----:B------:R-:W-:-:S04]  /*4c40*/  IMAD.HI.U32 R9, R16, R8, RZ ;  /* 0x0000000810097227 */ /* 0x000fc800078e00ff */
[----:B------:R-:W-:-:S04]  /*4c50*/  IMAD.HI.U32 R7, R16, R6, RZ ;  /* 0x0000000610077227 */ /* 0x000fc800078e00ff */
[----:B------:R-:W-:Y:S02]  /*4c60*/  IMAD R2, R17, R3, R2 ;  /* 0x0000000311027224 */ /* 0x000fe400078e0202 */
[----:B------:R-:W-:-:S04]  /*4c70*/  IMAD.HI.U32 R5, R16, R4, RZ ;  /* 0x0000000410057227 */ /* 0x000fc800078e00ff */
[----:B------:R-:W-:Y:S02]  /*4c80*/  IMAD.MOV R9, RZ, RZ, -R9 ;  /* 0x000000ffff097224 */ /* 0x000fe400078e0a09 */
[----:B------:R-:W-:Y:S02]  /*4c90*/  IMAD.MOV R7, RZ, RZ, -R7 ;  /* 0x000000ffff077224 */ /* 0x000fe400078e0a07 */
[----:B------:R-:W-:Y:S01]  /*4ca0*/  IMAD.MOV R5, RZ, RZ, -R5 ;  /* 0x000000ffff057224 */ /* 0x000fe200078e0a05 */
[----:B----4-:R-:W-:Y:S02]  /*4cb0*/  IABS R0, R24 ;  /* 0x0000001800007213 */ /* 0x010fe40000000000 */
[----:B------:R-:W4:Y:S03]  /*4cc0*/  LDL R24, [R1+0x2908] ;  /* 0x0029080001187983 */ /* 0x000f260000100800 */
[----:B------:R-:W-:-:S04]  /*4cd0*/  IMAD.HI.U32 R3, R16, R0, RZ ;  /* 0x0000000010037227 */ /* 0x000fc800078e00ff */
[C---:B------:R-:W-:Y:S02]  /*4ce0*/  IMAD R8, R17.reuse, R9, R8 ;  /* 0x0000000911087224 */ /* 0x040fe400078e0208 */
[----:B------:R-:W-:Y:S02]  /*4cf0*/  IMAD.MOV R3, RZ, RZ, -R3 ;  /* 0x000000ffff037224 */ /* 0x000fe400078e0a03 */
[C---:B------:R-:W-:Y:S01]  /*4d00*/  IMAD R6, R17.reuse, R7, R6 ;  /* 0x0000000711067224 */ /* 0x040fe200078e0206 */
[----:B------:R0:W-:Y:S01]  /*4d10*/  STL [R1+0x2fc], R2 ;  /* 0x0002fc0201007387 */ /* 0x0001e20000100800 */
[C---:B------:R-:W-:Y:S02]  /*4d20*/  IMAD R4, R17.reuse, R5, R4 ;  /* 0x0000000511047224 */ /* 0x040fe400078e0204 */
        /* <DEDUP_REMOVED lines=35> */
[----:B------:R3:W-:Y:S04]  /*4f60*/  STL [R1+0x2d8], R4 ;  /* 0x0002d80401007387 */ /* 0x0007e80000100800 */
[----:B------:R0:W-:Y:S01]  /*4f70*/  STL [R1+0x2dc], R0 ;  /* 0x0002dc0001007387 */ /* 0x0001e20000100800 */
[----:B------:R-:W-:-:S03]  /*4f80*/  IABS R8, R25 ;  /* 0x0000001900087213 */ /* 0x000fc60000000000 */
        /* <DEDUP_REMOVED lines=32> */
[----:B-1----:R-:W-:-:S04]  /*5190*/  IMAD.HI.U32 R8, R16, R7, RZ ;  /* 0x0000000710087227 */ /* 0x002fc800078e00ff */
[----:B------:R-:W-:Y:S01]  /*51a0*/  IMAD.MOV R3, RZ, RZ, -R3 ;  /* 0x000000ffff037224 */ /* 0x000fe200078e0a03 */
[----:B------:R-:W-:Y:S02]  /*51b0*/  IABS R6, R25 ;  /* 0x0000001900067213 */ /* 0x000fe40000000000 */
[----:B------:R-:W4:Y:S03]  /*51c0*/  LDL R25, [R1+0x28d0] ;  /* 0x0028d00001197983 */ /* 0x000f260000100800 */
        /* <DEDUP_REMOVED lines=32> */
[----:B------:R-:W-:Y:S02]  /*53d0*/  IMAD.MOV R9, RZ, RZ, -R9 ;  /* 0x000000ffff097224 */ /* 0x000fe400078e0a09 */
[----:B------:R-:W-:Y:S01]  /*53e0*/  IMAD.MOV R7, RZ, RZ, -R7 ;  /* 0x000000ffff077224 */ /* 0x000fe200078e0a07 */
[----:B0-----:R-:W-:Y:S02]  /*53f0*/  IABS R4, R25 ;  /* 0x0000001900047213 */ /* 0x001fe40000000000 */
[----:B------:R-:W4:Y:S03]  /*5400*/  LDL R25, [R1+0x28b8] ;  /* 0x0028b80001197983 */ /* 0x000f260000100800 */
        /* <DEDUP_REMOVED lines=242> */
[----:B----4-:R-:W-:Y:S01]  /*6330*/  IABS R0, R24 ;  /* 0x0000001800007213 */ /* 0x010fe20000000000 */
[----:B------:R-:W-:Y:S01]  /*6340*/  IMAD R8, R17, R9, R8 ;  /* 0x0000000911087224 */ /* 0x000fe200078e0208 */
[----:B------:R-:W4:Y:S03]  /*6350*/  LDL R24, [R1+0x281c] ;  /* 0x00281c0001187983 */ /* 0x000f260000100800 */
[----:B------:R-:W-:-:S04]  /*6360*/  IMAD.HI.U32 R3, R16, R0, RZ ;  /* 0x0000000010037227 */ /* 0x000fc800078e00ff */
        /* <DEDUP_REMOVED lines=31> */
[C---:B------:R-:W-:Y:S01]  /*6560*/  IMAD R6, R17.reuse, R9, R6 ;  /* 0x0000000911067224 */ /* 0x040fe200078e0206 */
[----:B------:R4:W-:Y:S01]  /*6570*/  STL [R1+0x1fc], R2 ;  /* 0x0001fc0201007387 */ /* 0x0009e20000100800 */
[----:B------:R-:W-:-:S02]  /*6580*/  IMAD R4, R17, R5, R4 ;  /* 0x0000000511047224 */ /* 0x000fc400078e0204 */
[----:B------:R-:W-:Y:S01]  /*6590*/  IMAD R0, R17, R3, R0 ;  /* 0x0000000311007224 */ /* 0x000fe200078e0200 */
[----:B------:R-:W-:Y:S04]  /*65a0*/  STL [R1+0x1f4], R7 ;  /* 0x0001f40701007387 */ /* 0x000fe80000100800 */
[----:B------:R2:W-:Y:S01]  /*65b0*/  STL [R1+0x1e0], R6 ;  /* 0x0001e00601007387 */ /* 0x0005e20000100800 */
[----:B----4-:R-:W-:-:S03]  /*65c0*/  IABS R2, R24 ;  /* 0x0000001800027213 */ /* 0x010fc60000000000 */
[----:B------:R-:W4:Y:S04]  /*65d0*/  LDL R24, [R1+0x2800] ;  /* 0x0028000001187983 */ /* 0x000f280000100800 */
        /* <DEDUP_REMOVED lines=32> */
[----:B------:R-:W-:-:S04]  /*67e0*/  IMAD.HI.U32 R3, R16, R2, RZ ;  /* 0x0000000210037227 */ /* 0x000fc800078e00ff */
[----:B------:R-:W-:-:S04]  /*67f0*/  IMAD.MOV R3, RZ, RZ, -R3 ;  /* 0x000000ffff037224 */ /* 0x000fc800078e0a03 */
[----:B------:R-:W-:Y:S01]  /*6800*/  IMAD R2, R17, R3, R2 ;  /* 0x0000000311027224 */ /* 0x000fe200078e0202 */
[----:B----4-:R-:W-:Y:S02]  /*6810*/  IABS R7, R24 ;  /* 0x0000001800077213 */ /* 0x010fe40000000000 */
[----:B------:R-:W4:Y:S03]  /*6820*/  LDL R24, [R1+0x27ec] ;  /* 0x0027ec0001187983 */ /* 0x000f260000100800 */
[C---:B-1----:R-:W-:Y:S01]  /*6830*/  IMAD.HI.U32 R8, R16.reuse, R7, RZ ;  /* 0x0000000710087227 */ /* 0x042fe200078e00ff */
[----:B------:R-:W-:Y:S02]  /*6840*/  IABS R6, R25 ;  /* 0x0000001900067213 */ /* 0x000fe40000000000 */
[----:B------:R-:W4:Y:S03]  /*6850*/  LDL R25, [R1+0x27e4] ;  /* 0x0027e40001197983 */ /* 0x000f260000100800 */
        /* <DEDUP_REMOVED lines=27> */
[----:B------:R-:W-:Y:S02]  /*6a10*/  IMAD R2, R17, R3, R2 ;  /* 0x0000000311027224 */ /* 0x000fe400078e0202 */
[----:B------:R-:W-:-:S04]  /*6a20*/  IMAD.MOV R9, RZ, RZ, -R9 ;  /* 0x000000ffff097224 */ /* 0x000fc800078e0a09 */
[----:B------:R-:W-:Y:S01]  /*6a30*/  IMAD R8, R17, R9, R8 ;  /* 0x0000000911087224 */ /* 0x000fe200078e0208 */
[----:B----4-:R-:W-:Y:S02]  /*6a40*/  IABS R6, R24 ;  /* 0x0000001800067213 */ /* 0x010fe40000000000 */
[----:B------:R-:W4:Y:S03]  /*6a50*/  LDL R24, [R1+0x27d4] ;  /* 0x0027d40001187983 */ /* 0x000f260000100800 */
[----:B------:R-:W-:Y:S01]  /*6a60*/  IMAD.HI.U32 R7, R16, R6, RZ ;  /* 0x0000000610077227 */ /* 0x000fe200078e00ff */
[----:B0-----:R-:W-:Y:S02]  /*6a70*/  IABS R4, R25 ;  /* 0x0000001900047213 */ /* 0x001fe40000000000 */
[----:B------:R-:W4:Y:S01]  /*6a80*/  LDL R25, [R1+0x27c8] ;  /* 0x0027c80001197983 */ /* 0x000f220000100800 */
[----:B------:R-:W-:-:S02]  /*6a90*/  IMAD.MOV R7, RZ, RZ, -R7 ;  /* 0x000000ffff077224 */ /* 0x000fc400078e0a07 */
[----:B------:R-:W-:-:S04]  /*6aa0*/  IMAD.HI.U32 R5, R16, R4, RZ ;  /* 0x0000000410057227 */ /* 0x000fc800078e00ff */
[----:B------:R-:W-:Y:S02]  /*6ab0*/  IMAD.MOV R5, RZ, RZ, -R5 ;  /* 0x000000ffff057224 */ /* 0x000fe400078e0a05 */
[C---:B------:R-:W-:Y:S02]  /*6ac0*/  IMAD R6, R17.reuse, R7, R6 ;  /* 0x0000000711067224 */ /* 0x040fe400078e0206 */
[----:B------:R-:W-:Y:S01]  /*6ad0*/  IMAD R4, R17, R5, R4 ;  /* 0x0000000511047224 */ /* 0x000fe200078e0204 */
[----:B--2---:R-:W-:Y:S02]  /*6ae0*/  IABS R0, R22 ;  /* 0x0000001600007213 */ /* 0x004fe40000000000 */
[----:B------:R-:W2:Y:S03]  /*6af0*/  LDL R22, [R1+0x27cc] ;  /* 0x0027cc0001167983 */ /* 0x000ea60000100800 */
[----:B------:R-:W-:-:S04]  /*6b00*/  IMAD.HI.U32 R3, R16, R0, RZ ;  /* 0x0000000010037227 */ /* 0x000fc800078e00ff */
[----:B------:R-:W-:Y:S01]  /*6b10*/  IMAD.MOV R3, RZ, RZ, -R3 ;  /* 0x000000ffff037224 */ /* 0x000fe200078e0a03 */
[----:B------:R3:W-:Y:S03]  /*6b20*/  STL [R1+0x1bc], R2 ;  /* 0x0001bc0201007387 */ /* 0x0007e60000100800 */
[----:B------:R-:W-:Y:S01]  /*6b30*/  IMAD R0, R17, R3, R0 ;  /* 0x0000000311007224 */ /* 0x000fe200078e0200 */
[----:B------:R-:W-:Y:S04]  /*6b40*/  STL [R1+0x198], R8 ;  /* 0x0001980801007387 */ /* 0x000fe80000100800 */
        /* <DEDUP_REMOVED lines=10> */
[----:B------:R-:W-:Y:S02]  /*6bf0*/  IMAD.MOV R3, RZ, RZ, -R3 ;  /* 0x000000ffff037224 */ /* 0x000fe400078e0a03 */
[----:B------:R-:W-:-:S04]  /*6c00*/  IMAD.HI.U32 R8, R16, R7, RZ ;  /* 0x0000000710087227 */ /* 0x000fc800078e00ff */
[----:B------:R-:W-:-:S04]  /*6c10*/  IMAD.HI.U32 R9, R16, R6, RZ ;  /* 0x0000000610097227 */ /* 0x000fc800078e00ff */
[C---:B------:R-:W-:Y:S02]  /*6c20*/  IMAD R2, R17.reuse, R3, R2 ;  /* 0x0000000311027224 */ /* 0x040fe400078e0202 */
[----:B------:R-:W-:Y:S02]  /*6c30*/  IMAD.MOV R8, RZ, RZ, -R8 ;  /* 0x000000ffff087224 */ /* 0x000fe400078e0a08 */
[----:B------:R-:W-:Y:S02]  /*6c40*/  IMAD.MOV R9, RZ, RZ, -R9 ;  /* 0x000000ffff097224 */ /* 0x000fe400078e0a09 */
[C---:B------:R-:W-:Y:S02]  /*6c50*/  IMAD R7, R17.reuse, R8, R7 ;  /* 0x0000000811077224 */ /* 0x040fe400078e0207 */
[----:B------:R-:W-:Y:S01]  /*6c60*/  IMAD R6, R17, R9, R6 ;  /* 0x0000000911067224 */ /* 0x000fe200078e0206 */
[----:B----4-:R-:W-:Y:S02]  /*6c70*/  IABS R4, R24 ;  /* 0x0000001800047213 */ /* 0x010fe40000000000 */
[----:B------:R-:W4:Y:S03]  /*6c80*/  LDL R24, [R1+0x27bc] ;  /* 0x0027bc0001187983 */ /* 0x000f260000100800 */
[----:B------:R-:W-:Y:S01]  /*6c90*/  IMAD.HI.U32 R5, R16, R4, RZ ;  /* 0x0000000410057227 */ /* 0x000fe200078e00ff */
[----:B-1----:R-:W-:-:S02]  /*6ca0*/  IABS R0, R25 ;  /* 0x0000001900007213 */ /* 0x002fc40000000000 */
[----:B------:R-:W4:Y:S03]  /*6cb0*/  LDL R25, [R1+0x27b0] ;  /* 0x0027b00001197983 */ /* 0x000f260000100800 */
[----:B------:R-:W-:-:S04]  /*6cc0*/  IMAD.HI.U32 R3, R16, R0, RZ ;  /* 0x0000000010037227 */ /* 0x000fc800078e00ff */
[----:B------:R-:W-:Y:S02]  /*6cd0*/  IMAD.MOV R5, RZ, RZ, -R5 ;  /* 0x000000ffff057224 */ /* 0x000fe400078e0a05 */
[----:B------:R-:W-:Y:S01]  /*6ce0*/  IMAD.MOV R3, RZ, RZ, -R3 ;  /* 0x000000ffff037224 */ /* 0x000fe200078e0a03 */
[----:B------:R2:W-:Y:S01]  /*6cf0*/  STL [R1+0x1a8], R2 ;  /* 0x0001a80201007387 */ /* 0x0005e20000100800 */
[C---:B------:R-:W-:Y:S02]  /*6d00*/  IMAD R4, R17.reuse, R5, R4 ;  /* 0x0000000511047224 */ /* 0x040fe400078e0204 */
[----:B------:R-:W-:Y:S01]  /*6d10*/  IMAD R0, R17, R3, R0 ;  /* 0x0000000311007224 */ /* 0x000fe200078e0200 */
[----:B------:R-:W-:Y:S04]  /*6d20*/  STL [R1+0x1a0], R7 ;  /* 0x0001a00701007387 */ /* 0x000fe80000100800 */
[----:B------:R0:W-:Y:S01]  /*6d30*/  STL [R1+0x184], R6 ;  /* 0x0001840601007387 */ /* 0x0001e20000100800 */
[----:B--2---:R-:W-:-:S03]  /*6d40*/  IABS R2, R22 ;  /* 0x0000001600027213 */ /* 0x004fc60000000000 */
        /* <DEDUP_REMOVED lines=17> */
[----:B------:R-:W-:-:S02]  /*6e60*/  IMAD R6, R17, R7, R6 ;  /* 0x0000000711067224 */ /* 0x000fc400078e0206 */
[----:B------:R-:W-:-:S04]  /*6e70*/  IMAD.HI.U32 R5, R16, R4, RZ ;  /* 0x0000000410057227 */ /* 0x000fc800078e00ff */
[----:B------:R-:W-:-:S04]  /*6e80*/  IMAD.MOV R5, RZ, RZ, -R5 ;  /* 0x000000ffff057224 */ /* 0x000fc800078e0a05 */
[----:B------:R-:W-:Y:S01]  /*6e90*/  IMAD R4, R17, R5, R4 ;  /* 0x0000000511047224 */ /* 0x000fe200078e0204 */
[----:B----4-:R-:W-:Y:S02]  /*6ea0*/  IABS R0, R24 ;  /* 0x0000001800007213 */ /* 0x010fe40000000000 */
[----:B------:R-:W4:Y:S04]  /*6eb0*/  LDL R24, [R1+0x27a4] ;  /* 0x0027a40001187983 */ /* 0x000f280000100800 */
[----:B------:R0:W-:Y:S04]  /*6ec0*/  STL [R1+0x188], R2 ;  /* 0x0001880201007387 */ /* 0x0001e80000100800 */
[----:B------:R-:W-:Y:S04]  /*6ed0*/  STL [R1+0x16c], R8 ;  /* 0x00016c0801007387 */ /* 0x000fe80000100800 */
[----:B------:R3:W-:Y:S01]  /*6ee0*/  STL [R1+0x174], R6 ;  /* 0x0001740601007387 */ /* 0x0007e20000100800 */
[----:B0-----:R-:W-:-:S03]  /*6ef0*/  IABS R2, R25 ;  /* 0x0000001900027213 */ /* 0x001fc60000000000 */
[----:B------:R-:W4:Y:S01]  /*6f00*/  LDL R25, [R1+0x2798] ;  /* 0x0027980001197983 */ /* 0x000f220000100800 */
[----:B------:R-:W-:-:S04]  /*6f10*/  IMAD.HI.U32 R3, R16, R0, RZ ;  /* 0x0000000010037227 */ /* 0x000fc800078e00ff */
[----:B------:R-:W-:Y:S01]  /*6f20*/  IMAD.MOV R3, RZ, RZ, -R3 ;  /* 0x000000ffff037224 */ /* 0x000fe200078e0a03 */
[----:B------:R0:W-:Y:S03]  /*6f30*/  STL [R1+0x17c], R4 ;  /* 0x00017c0401007387 */ /* 0x0001e60000100800 */
[----:B------:R-:W-:Y:S01]  /*6f40*/  IMAD R0, R17, R3, R0 ;  /* 0x0000000311007224 */ /* 0x000fe200078e0200 */
[----:B--2---:R-:W-:Y:S02]  /*6f50*/  IABS R7, R22 ;  /* 0x0000001600077213 */ /* 0x004fe40000000000 */
[----:B------:R-:W2:Y:S04]  /*6f60*/  LDL R22, [R1+0x279c] ;  /* 0x00279c0001167983 */ /* 0x000ea80000100800 */
        /* <DEDUP_REMOVED lines=11> */
[----:B------:R-:W-:-:S04]  /*7020*/  IMAD.HI.U32 R5, R16, R4, RZ ;  /* 0x0000000410057227 */ /* 0x000fc800078e00ff */
[----:B------:R-:W-:Y:S02]  /*7030*/  IMAD R2, R17, R3, R2 ;  /* 0x0000000311027224 */ /* 0x000fe400078e0202 */
        /* <DEDUP_REMOVED lines=10> */
[----:B------:R-:W-:Y:S04]  /*70e0*/  STL [R1+0x170], R7 ;  /* 0x0001700701007387 */ /* 0x000fe80000100800 */
[----:B------:R2:W-:Y:S01]  /*70f0*/  STL [R1+0x158], R6 ;  /* 0x0001580601007387 */ /* 0x0005e20000100800 */
[----:B----4-:R-:W-:-:S03]  /*7100*/  IABS R2, R24 ;  /* 0x0000001800027213 */ /* 0x010fc60000000000 */
[----:B------:R3:W-:Y:S04]  /*7110*/  STL [R1+0x160], R4 ;  /* 0x0001600401007387 */ /* 0x0007e80000100800 */
[----:B------:R-:W4:Y:S04]  /*7120*/  LDL R24, [R1+0x278c] ;  /* 0x00278c0001187983 */ /* 0x000f280000100800 */
[----:B------:R0:W-:Y:S01]  /*7130*/  STL [R1+0x168], R0 ;  /* 0x0001680001007387 */ /* 0x0001e20000100800 */
[----:B------:R-:W-:-:S03]  /*7140*/  IABS R8, R25 ;  /* 0x0000001900087213 */ /* 0x000fc60000000000 */
[----:B------:R-:W4:Y:S04]  /*7150*/  LDL R21, [R1+0x2784] ;  /* 0x0027840001157983 */ /* 0x000f280000100800 */
        /* <DEDUP_REMOVED lines=9> */
[----:B------:R-:W-:-:S04]  /*71f0*/  IMAD.HI.U32 R7, R16, R6, RZ ;  /* 0x0000000610077227 */ /* 0x000fc800078e00ff */
[----:B------:R-:W-:Y:S01]  /*7200*/  IMAD.MOV R7, RZ, RZ, -R7 ;  /* 0x000000ffff077224 */ /* 0x000fe200078e0a07 */
[----:B---3--:R-:W-:-:S05]  /*7210*/  IABS R4, R23 ;  /* 0x0000001700047213 */ /* 0x008fca0000000000 */
[----:B------:R-:W-:Y:S01]  /*7220*/  IMAD.HI.U32 R5, R16, R4, RZ ;  /* 0x0000000410057227 */ /* 0x000fe200078e00ff */
[----:B0-----:R-:W-:Y:S02]  /*7230*/  IABS R0, R26 ;  /* 0x0000001a00007213 */ /* 0x001fe40000000000 */
[----:B------:R-:W3:Y:S01]  /*7240*/  LDL R26, [R1+0x277c] ;  /* 0x00277c00011a7983 */ /* 0x000ee20000100800 */
[----:B------:R-:W-:Y:S02]  /*7250*/  IMAD.MOV R5, RZ, RZ, -R5 ;  /* 0x000000ffff057224 */ /* 0x000fe400078e0a05 */
[C---:B------:R-:W-:Y:S01]  /*7260*/  IMAD R6, R17.reuse, R7, R6 ;  /* 0x0000000711067224 */ /* 0x040fe200078e0206 */
[----:B------:R0:W-:Y:S01]  /*7270*/  STL [R1+0x15c], R2 ;  /* 0x00015c0201007387 */ /* 0x0001e20000100800 */
[----:B------:R-:W-:-:S03]  /*7280*/  IMAD R4, R17, R5, R4 ;  /* 0x0000000511047224 */ /* 0x000fc600078e0204 */
[----:B------:R1:W-:Y:S04]  /*7290*/  STL [R1+0x134], R8 ;  /* 0x0001340801007387 */ /* 0x0003e80000100800 */
[----:B------:R0:W-:Y:S04]  /*72a0*/  STL [R1+0x144], R6 ;  /* 0x0001440601007387 */ /* 0x0001e80000100800 */
[----:B------:R-:W3:Y:S04]  /*72b0*/  LDL R23, [R1+0x2770] ;  /* 0x0027700001177983 */ /* 0x000ee80000100800 */
[----:B------:R1:W-:Y:S01]  /*72c0*/  STL [R1+0x150], R4 ;  /* 0x0001500401007387 */ /* 0x0003e20000100800 */
[----:B0-----:R-:W-:-:S03]  /*72d0*/  IABS R2, R27 ;  /* 0x0000001b00027213 */ /* 0x001fc60000000000 */
[----:B------:R-:W3:Y:S01]  /*72e0*/  LDL R27, [R1+0x2774] ;  /* 0x00277400011b7983 */ /* 0x000ee20000100800 */
[----:B------:R-:W-:-:S04]  /*72f0*/  IMAD.HI.U32 R3, R16, R0, RZ ;  /* 0x0000000010037227 */ /* 0x000fc800078e00ff */
[----:B------:R-:W-:-:S04]  /*7300*/  IMAD.MOV R3, RZ, RZ, -R3 ;  /* 0x000000ffff037224 */ /* 0x000fc800078e0a03 */
[----:B------:R-:W-:-:S05]  /*7310*/  IMAD R0, R17, R3, R0 ;  /* 0x0000000311007224 */ /* 0x000fca00078e0200 */
        /* <DEDUP_REMOVED lines=11> */
[----:B------:R-:W-:Y:S01]  /*73d0*/  IMAD.MOV R9, RZ, RZ, -R9 ;  /* 0x000000ffff097224 */ /* 0x000fe200078e0a09 */
[----:B------:R-:W-:Y:S01]  /*73e0*/  IABS R4, R21 ;  /* 0x0000001500047213 */ /* 0x000fe20000000000 */
[C---:B------:R-:W-:Y:S02]  /*73f0*/  IMAD R7, R17.reuse, R8, R7 ;  /* 0x0000000811077224 */ /* 0x040fe400078e0207 */
[----:B------:R-:W-:Y:S01]  /*7400*/  IMAD R6, R17, R9, R6 ;  /* 0x0000000911067224 */ /* 0x000fe200078e0206 */
[----:B------:R3:W-:Y:S01]  /*7410*/  STL [R1+0x14c], R2 ;  /* 0x00014c0201007387 */ /* 0x0007e20000100800 */
[----:B------:R-:W-:-:S03]  /*7420*/  IMAD.HI.U32 R5, R16, R4, RZ ;  /* 0x0000000410057227 */ /* 0x000fc600078e00ff */
[----:B------:R-:W-:Y:S04]  /*7430*/  STL [R1+0x138], R7 ;  /* 0x0001380701007387 */ /* 0x000fe80000100800 */
[----:B------:R0:W-:Y:S01]  /*7440*/  STL [R1+0x120], R6 ;  /* 0x0001200601007387 */ /* 0x0001e20000100800 */
[----:B------:R-:W-:-:S04]  /*7450*/  IMAD.MOV R5, RZ, RZ, -R5 ;  /* 0x000000ffff057224 */ /* 0x000fc800078e0a05 */
[----:B------:R-:W-:Y:S01]  /*7460*/  IMAD R4, R17, R5, R4 ;  /* 0x0000000511047224 */ /* 0x000fe200078e0204 */
[----:B--2---:R-:W-:-:S05]  /*7470*/  IABS R0, R22 ;  /* 0x0000001600007213 */ /* 0x004fca0000000000 */
[----:B------:R-:W-:-:S04]  /*7480*/  IMAD.HI.U32 R3, R16, R0, RZ ;  /* 0x0000000010037227 */ /* 0x000fc800078e00ff */
[----:B------:R-:W-:-:S04]  /*7490*/  IMAD.MOV R3, RZ, RZ, -R3 ;  /* 0x000000ffff037224 */ /* 0x000fc800078e0a03 */
[----:B------:R-:W-:Y:S01]  /*74a0*/  IMAD R0, R17, R3, R0 ;  /* 0x0000000311007224 */ /* 0x000fe200078e0200 */
[----:B---3--:R-:W-:Y:S02]  /*74b0*/  IABS R2, R26 ;  /* 0x0000001a00027213 */ /* 0x008fe40000000000 */
[----:B------:R-:W2:Y:S04]  /*74c0*/  LDL R26, [R1+0x2764] ;  /* 0x00276400011a7983 */ /* 0x000ea80000100800 */
[----:B------:R4:W-:Y:S04]  /*74d0*/  STL [R1+0x12c], R4 ;  /* 0x00012c0401007387 */ /* 0x0009e80000100800 */
[----:B------:R1:W-:Y:S04]  /*74e0*/  STL [R1+0x130], R0 ;  /* 0x0001300001007387 */ /* 0x0003e80000100800 */
[----:B------:R-:W3:Y:S01]  /*74f0*/  LDL R22, [R1+0x2758] ;  /* 0x0027580001167983 */ /* 0x000ee20000100800 */
[----:B0-----:R-:W-:-:S03]  /*7500*/  IABS R6, R27 ;  /* 0x0000001b00067213 */ /* 0x001fc60000000000 */
[----:B------:R-:W3:Y:S01]  /*7510*/  LDL R27, [R1+0x275c] ;  /* 0x00275c00011b7983 */ /* 0x000ee20000100800 */
[----:B------:R-:W-:Y:S01]  /*7520*/  IABS R8, R23 ;  /* 0x0000001700087213 */ /* 0x000fe20000000000 */
[C---:B------:R-:W-:Y:S02]  /*7530*/  IMAD.HI.U32 R3, R16.reuse, R2, RZ ;  /* 0x0000000210037227 */ /* 0x040fe400078e00ff */
[----:B------:R-:W3:Y:S02]  /*7540*/  LDL R23, [R1+0x2750] ;  /* 0x0027500001177983 */ /* 0x000ee40000100800 */
        /* <DEDUP_REMOVED lines=8> */
[----:B-1----:R-:W-:-:S03]  /*75d0*/  IABS R0, R25 ;  /* 0x0000001900007213 */ /* 0x002fc60000000000 */
[----:B------:R-:W-:Y:S02]  /*75e0*/  IMAD.MOV R5, RZ, RZ, -R5 ;  /* 0x000000ffff057224 */ /* 0x000fe400078e0a05 */
[----:B------:R-:W-:-:S04]  /*75f0*/  IMAD.HI.U32 R3, R16, R0, RZ ;  /* 0x0000000010037227 */ /* 0x000fc800078e00ff */
[----:B------:R-:W-:Y:S01]  /*7600*/  IMAD.MOV R3, RZ, RZ, -R3 ;  /* 0x000000ffff037224 */ /* 0x000fe200078e0a03 */
[----:B------:R-:W-:Y:S01]  /*7610*/  STL [R1+0x128], R2 ;  /* 0x0001280201007387 */ /* 0x000fe20000100800 */
[C---:B------:R-:W-:Y:S02]  /*7620*/  IMAD R4, R17.reuse, R5, R4 ;  /* 0x0000000511047224 */ /* 0x040fe400078e0204 */
[----:B------:R-:W-:Y:S01]  /*7630*/  IMAD R0, R17, R3, R0 ;  /* 0x0000000311007224 */ /* 0x000fe200078e0200 */
[----:B------:R3:W-:Y:S04]  /*7640*/  STL [R1+0x110], R6 ;  /* 0x0001100601007387 */ /* 0x0007e80000100800 */
        /* <DEDUP_REMOVED lines=9> */
[----:B------:R-:W-:Y:S01]  /*76e0*/  IMAD.HI.U32 R9, R16, R8, RZ ;  /* 0x0000000810097227 */ /* 0x000fe200078e00ff */
[----:B------:R-:W-:-:S03]  /*76f0*/  IABS R2, R29 ;  /* 0x0000001d00027213 */ /* 0x000fc60000000000 */
[----:B------:R-:W-:Y:S02]  /*7700*/  IMAD.MOV R9, RZ, RZ, -R9 ;  /* 0x000000ffff097224 */ /* 0x000fe400078e0a09 */
[----:B------:R-:W-:-:S04]  /*7710*/  IMAD.HI.U32 R3, R16, R2, RZ ;  /* 0x0000000210037227 */ /* 0x000fc800078e00ff */
[----:B------:R-:W-:Y:S02]  /*7720*/  IMAD R29, R17, R9, R8 ;  /* 0x00000009111d7224 */ /* 0x000fe400078e0208 */
        /* <DEDUP_REMOVED lines=9> */
[----:B------:R-:W3:Y:S01]  /*77c0*/  LDL R23, [R1+0x2738] ;  /* 0x0027380001177983 */ /* 0x000ee20000100800 */
[----:B------:R-:W-:-:S03]  /*77d0*/  IMAD.HI.U32 R5, R16, R4, RZ ;  /* 0x0000000410057227 */ /* 0x000fc600078e00ff */
[----:B------:R4:W-:Y:S01]  /*77e0*/  STL [R1+0x114], R2 ;  /* 0x0001140201007387 */ /* 0x0009e20000100800 */
[----:B------:R-:W-:-:S03]  /*77f0*/  IMAD.HI.U32 R3, R16, R0, RZ ;  /* 0x0000000010037227 */ /* 0x000fc600078e00ff */
[----:B------:R-:W-:Y:S04]  /*7800*/  STL [R1+0x100], R7 ;  /* 0x0001000701007387 */ /* 0x000fe80000100800 */
[----:B------:R2:W-:Y:S01]  /*7810*/  STL [R1+0xe4], R6 ;  /* 0x0000e40601007387 */ /* 0x0005e20000100800 */
[----:B------:R-:W-:Y:S02]  /*7820*/  IMAD.MOV R5, RZ, RZ, -R5 ;  /* 0x000000ffff057224 */ /* 0x000fe400078e0a05 */
[----:B------:R-:W-:Y:S01]  /*7830*/  IMAD.MOV R3, RZ, RZ, -R3 ;  /* 0x000000ffff037224 */ /* 0x000fe200078e0a03 */
[----:B----4-:R-:W-:Y:S02]  /*7840*/  IABS R2, R24 ;  /* 0x0000001800027213 */ /* 0x010fe40000000000 */
[----:B------:R-:W4:Y:S01]  /*7850*/  LDL R24, [R1+0x273c] ;  /* 0x00273c0001187983 */ /* 0x000f220000100800 */
[----:B------:R-:W-:-:S02]  /*7860*/  IMAD R4, R17, R5, R4 ;  /* 0x0000000511047224 */ /* 0x000fc400078e0204 */
[----:B------:R-:W-:-:S03]  /*7870*/  IMAD R0, R17, R3, R0 ;  /* 0x0000000311007224 */ /* 0x000fc600078e0200 */
[----:B------:R3:W-:Y:S04]  /*7880*/  STL [R1+0xec], R4 ;  /* 0x0000ec0401007387 */ /* 0x0007e80000100800 */
[----:B------:R0:W-:Y:S01]  /*7890*/  STL [R1+0xf8], R0 ;  /* 0x0000f80001007387 */ /* 0x0001e20000100800 */
[----:B------:R-:W-:-:S03]  /*78a0*/  IABS R8, R25 ;  /* 0x0000001900087213 */ /* 0x000fc60000000000 */
[----:B------:R-:W4:Y:S01]  /*78b0*/  LDL R25, [R1+0x2730] ;  /* 0x0027300001197983 */ /* 0x000f220000100800 */
[----:B--2---:R-:W-:-:S03]  /*78c0*/  IABS R6, R26 ;  /* 0x0000001a00067213 */ /* 0x004fc60000000000 */
[----:B------:R-:W2:Y:S01]  /*78d0*/  LDL R26, [R1+0x2734] ;  /* 0x00273400011a7983 */ /* 0x000ea20000100800 */
[----:B---3--:R-:W-:-:S03]  /*78e0*/  IABS R4, R22 ;  /* 0x0000001600047213 */ /* 0x008fc60000000000 */
[----:B------:R-:W3:Y:S01]  /*78f0*/  LDL R22, [R1+0x2728] ;  /* 0x0027280001167983 */ /* 0x000ee20000100800 */
[----:B0-----:R-:W-:-:S03]  /*7900*/  IABS R0, R27 ;  /* 0x0000001b00007213 */ /* 0x001fc60000000000 */
        /* <DEDUP_REMOVED lines=17> */
[----:B------:R1:W-:Y:S04]  /*7a20*/  STL [R1+0xc0], R8 ;  /* 0x0000c00801007387 */ /* 0x0003e80000100800 */
[----:B------:R1:W-:Y:S01]  /*7a30*/  STL [R1+0xd0], R6 ;  /* 0x0000d00601007387 */ /* 0x0003e20000100800 */
[----:B0-----:R-:W-:-:S03]  /*7a40*/  IABS R2, R23 ;  /* 0x0000001700027213 */ /* 0x001fc60000000000 */
[----:B------:R-:W3:Y:S04]  /*7a50*/  LDL R23, [R1+0x2720] ;  /* 0x0027200001177983 */ /* 0x000ee80000100800 */
[----:B------:R2:W-:Y:S01]  /*7a60*/  STL [R1+0xdc], R4 ;  /* 0x0000dc0401007387 */ /* 0x0005e20000100800 */
[----:B----4-:R-:W-:-:S03]  /*7a70*/  IABS R7, R24 ;  /* 0x0000001800077213 */ /* 0x010fc60000000000 */
[----:B------:R3:W-:Y:S04]  /*7a80*/  STL [R1+0xe0], R0 ;  /* 0x0000e00001007387 */ /* 0x0007e80000100800 */
        /* <DEDUP_REMOVED lines=13> */
[----:B------:R-:W2:Y:S01]  /*7b60*/  LDL R26, [R1+0x271c] ;  /* 0x00271c00011a7983 */ /* 0x000ea20000100800 */
[----:B---3--:R-:W-:-:S03]  /*7b70*/  IABS R0, R22 ;  /* 0x0000001600007213 */ /* 0x008fc60000000000 */
[----:B------:R-:W3:Y:S04]  /*7b80*/  LDL R22, [R1+0x2714] ;  /* 0x0027140001167983 */ /* 0x000ee80000100800 */
[----:B------:R0:W-:Y:S04]  /*7b90*/  STL [R1+0xd8], R2 ;  /* 0x0000d80201007387 */ /* 0x0001e80000100800 */
[----:B------:R-:W-:Y:S04]  /*7ba0*/  STL [R1+0xc4], R7 ;  /* 0x0000c40701007387 */ /* 0x000fe80000100800 */
        /* <DEDUP_REMOVED lines=11> */
[----:B------:R-:W-:Y:S01]  /*7c60*/  IMAD.HI.U32 R3, R16, R2, RZ ;  /* 0x0000000210037227 */ /* 0x000fe200078e00ff */
[----:B------:R-:W-:Y:S02]  /*7c70*/  IABS R8, R23 ;  /* 0x0000001700087213 */ /* 0x000fe40000000000 */
[----:B------:R-:W3:Y:S01]  /*7c80*/  LDL R23, [R1+0x2708] ;  /* 0x0027080001177983 */ /* 0x000ee20000100800 */
[----:B----4-:R-:W-:-:S03]  /*7c90*/  IABS R6, R24 ;  /* 0x0000001800067213 */ /* 0x010fc60000000000 */
[----:B------:R-:W4:Y:S01]  /*7ca0*/  LDL R24, [R1+0x270c] ;  /* 0x00270c0001187983 */ /* 0x000f220000100800 */
[----:B------:R-:W-:Y:S02]  /*7cb0*/  IMAD.MOV R3, RZ, RZ, -R3 ;  /* 0x000000ffff037224 */ /* 0x000fe400078e0a03 */
[----:B------:R-:W-:-:S04]  /*7cc0*/  IMAD.HI.U32 R9, R16, R8, RZ ;  /* 0x0000000810097227 */ /* 0x000fc800078e00ff */
[----:B------:R-:W-:-:S04]  /*7cd0*/  IMAD.HI.U32 R7, R16, R6, RZ ;  /* 0x0000000610077227 */ /* 0x000fc800078e00ff */
[----:B------:R-:W-:Y:S02]  /*7ce0*/  IMAD R2, R17, R3, R2 ;  /* 0x0000000311027224 */ /* 0x000fe400078e0202 */
        /* <DEDUP_REMOVED lines=14> */
[----:B------:R0:W-:Y:S03]  /*7dd0*/  STL [R1+0x98], R8 ;  /* 0x0000980801007387 */ /* 0x0001e60000100800 */
        /* <DEDUP_REMOVED lines=8> */
[----:B------:R-:W-:-:S04]  /*7e60*/  IMAD.HI.U32 R3, R16, R2, RZ ;  /* 0x0000000210037227 */ /* 0x000fc800078e00ff */
[----:B0-----:R-:W-:-:S04]  /*7e70*/  IMAD.HI.U32 R8, R16, R7, RZ ;  /* 0x0000000710087227 */ /* 0x001fc800078e00ff */
[----:B------:R-:W-:Y:S02]  /*7e80*/  IMAD.MOV R3, RZ, RZ, -R3 ;  /* 0x000000ffff037224 */ /* 0x000fe400078e0a03 */
[----:B------:R-:W-:Y:S02]  /*7e90*/  IMAD.MOV R8, RZ, RZ, -R8 ;  /* 0x000000ffff087224 */ /* 0x000fe400078e0a08 */
[C---:B------:R-:W-:Y:S02]  /*7ea0*/  IMAD R2, R17.reuse, R3, R2 ;  /* 0x0000000311027224 */ /* 0x040fe400078e0202 */
[----:B------:R-:W-:Y:S01]  /*7eb0*/  IMAD R7, R17, R8, R7 ;  /* 0x0000000811077224 */ /* 0x000fe200078e0207 */
[----:B-1----:R-:W-:Y:S02]  /*7ec0*/  IABS R6, R23 ;  /* 0x0000001700067213 */ /* 0x002fe40000000000 */
[----:B------:R-:W3:Y:S03]  /*7ed0*/  LDL R23, [R1+0x26f4] ;  /* 0x0026f40001177983 */ /* 0x000ee60000100800 */
[----:B------:R-:W-:Y:S01]  /*7ee0*/  IMAD.HI.U32 R9, R16, R6, RZ ;  /* 0x0000000610097227 */ /* 0x000fe200078e00ff */
[----:B----4-:R-:W-:-:S02]  /*7ef0*/  IABS R4, R24 ;  /* 0x0000001800047213 */ /* 0x010fc40000000000 */
[----:B------:R-:W4:Y:S01]  /*7f00*/  LDL R24, [R1+0x26f0] ;  /* 0x0026f00001187983 */ /* 0x000f220000100800 */
[----:B------:R-:W-:-:S04]  /*7f10*/  IMAD.MOV R9, RZ, RZ, -R9 ;  /* 0x000000ffff097224 */ /* 0x000fc800078e0a09 */
[----:B------:R-:W-:Y:S02]  /*7f20*/  IMAD R6, R17, R9, R6 ;  /* 0x0000000911067224 */ /* 0x000fe400078e0206 */
[----:B------:R-:W-:-:S04]  /*7f30*/  IMAD.HI.U32 R5, R16, R4, RZ ;  /* 0x0000000410057227 */ /* 0x000fc800078e00ff */
[----:B------:R-:W-:Y:S01]  /*7f40*/  IMAD.MOV R5, RZ, RZ, -R5 ;  /* 0x000000ffff057224 */ /* 0x000fe200078e0a05 */
[----:B------:R-:W-:Y:S02]  /*7f50*/  IABS R0, R25 ;  /* 0x0000001900007213 */ /* 0x000fe40000000000 */
        /* <DEDUP_REMOVED lines=16> */
[----:B------:R-:W-:-:S04]  /*8060*/  IMAD.HI.U32 R3, R16, R2, RZ ;  /* 0x0000000210037227 */ /* 0x000fc800078e00ff */
[----:B------:R-:W-:Y:S02]  /*8070*/  IMAD.MOV R3, RZ, RZ, -R3 ;  /* 0x000000ffff037224 */ /* 0x000fe400078e0a03 */
[----:B------:R-:W-:-:S04]  /*8080*/  IMAD.HI.U32 R9, R16, R8, RZ ;  /* 0x0000000810097227 */ /* 0x000fc800078e00ff */
[----:B------:R-:W-:Y:S02]  /*8090*/  IMAD R2, R17, R3, R2 ;  /* 0x0000000311027224 */ /* 0x000fe400078e0202 */
[----:B------:R-:W-:-:S04]  /*80a0*/  IMAD.HI.U32 R7, R16, R6, RZ ;  /* 0x0000000610077227 */ /* 0x000fc800078e00ff */
        /* <DEDUP_REMOVED lines=8> */
[----:B------:R-:W4:Y:S04]  /*8130*/  LDL R24, [R1+0x26d8] ;  /* 0x0026d80001187983 */ /* 0x000f280000100800 */
[----:B------:R0:W-:Y:S01]  /*8140*/  STL [R1+0x8c], R2 ;  /* 0x00008c0201007387 */ /* 0x0001e20000100800 */
[----:B------:R-:W-:Y:S02]  /*8150*/  IMAD.MOV R5, RZ, RZ, -R5 ;  /* 0x000000ffff057224 */ /* 0x000fe400078e0a05 */
[----:B0-----:R-:W-:-:S04]  /*8160*/  IMAD.HI.U32 R2, R16, R0, RZ ;  /* 0x0000000010027227 */ /* 0x001fc800078e00ff */
[----:B------:R-:W-:Y:S02]  /*8170*/  IMAD.MOV R2, RZ, RZ, -R2 ;  /* 0x000000ffff027224 */ /* 0x000fe400078e0a02 */
[C---:B------:R-:W-:Y:S01]  /*8180*/  IMAD R4, R17.reuse, R5, R4 ;  /* 0x0000000511047224 */ /* 0x040fe200078e0204 */
[----:B------:R-:W-:Y:S01]  /*8190*/  STL [R1+0x78], R8 ;  /* 0x0000780801007387 */ /* 0x000fe20000100800 */
[----:B------:R-:W-:Y:S01]  /*81a0*/  IMAD R0, R17, R2, R0 ;  /* 0x0000000211007224 */ /* 0x000fe200078e0200 */
[----:B------:R-:W-:Y:S02]  /*81b0*/  IABS R3, R25 ;  /* 0x0000001900037213 */ /* 0x000fe40000000000 */
        /* <DEDUP_REMOVED lines=22> */
[----:B-1----:R-:W-:-:S02]  /*8320*/  IABS R0, R23 ;  /* 0x0000001700007213 */ /* 0x002fc40000000000 */
[----:B------:R-:W3:Y:S04]  /*8330*/  LDL R23, [R1+0x26cc] ;  /* 0x0026cc0001177983 */ /* 0x000ee80000100800 */
[----:B------:R0:W-:Y:S02]  /*8340*/  STL [R1+0x19c], R3 ;  /* 0x00019c0301007387 */ /* 0x0001e40000100800 */
[----:B0-----:R-:W-:-:S04]  /*8350*/  IMAD.HI.U32 R3, R16, R0, RZ ;  /* 0x0000000010037227 */ /* 0x001fc800078e00ff */
[----:B------:R-:W-:Y:S01]  /*8360*/  IMAD.MOV R3, RZ, RZ, -R3 ;  /* 0x000000ffff037224 */ /* 0x000fe200078e0a03 */
[----:B------:R0:W-:Y:S01]  /*8370*/  STL [R1+0x7c], R7 ;  /* 0x00007c0701007387 */ /* 0x0001e20000100800 */
[----:B----4-:R-:W-:Y:S02]  /*8380*/  IABS R9, R24 ;  /* 0x0000001800097213 */ /* 0x010fe40000000000 */
[----:B------:R-:W-:Y:S01]  /*8390*/  IMAD R0, R17, R3, R0 ;  /* 0x0000000311007224 */ /* 0x000fe200078e0200 */
[----:B------:R2:W-:Y:S04]  /*83a0*/  STL [R1+0x194], R6 ;  /* 0x0001940601007387 */ /* 0x0005e80000100800 */
[----:B------:R-:W4:Y:S04]  /*83b0*/  LDL R24, [R1+0x26c0] ;  /* 0x0026c00001187983 */ /* 0x000f280000100800 */
[----:B------:R3:W-:Y:S04]  /*83c0*/  STL [R1+0x6c], R4 ;  /* 0x00006c0401007387 */ /* 0x0007e80000100800 */
[----:B------:R1:W-:Y:S01]  /*83d0*/  STL [R1+0x74], R0 ;  /* 0x0000740001007387 */ /* 0x0003e20000100800 */
[----:B0-----:R-:W-:-:S03]  /*83e0*/  IABS R7, R25 ;  /* 0x0000001900077213 */ /* 0x001fc60000000000 */
[----:B------:R-:W4:Y:S01]  /*83f0*/  LDL R25, [R1+0x26c4] ;  /* 0x0026c40001197983 */ /* 0x000f220000100800 */
[----:B--2---:R-:W-:-:S03]  /*8400*/  IABS R6, R26 ;  /* 0x0000001a00067213 */ /* 0x004fc60000000000 */
[----:B------:R-:W2:Y:S01]  /*8410*/  LDL R26, [R1+0x26b8] ;  /* 0x0026b800011a7983 */ /* 0x000ea20000100800 */
[----:B---3--:R-:W-:-:S03]  /*8420*/  IABS R4, R22 ;  /* 0x0000001600047213 */ /* 0x008fc60000000000 */
[----:B------:R-:W3:Y:S01]  /*8430*/  LDL R22, [R1+0x26bc] ;  /* 0x0026bc0001167983 */ /* 0x000ee20000100800 */
[----:B-1----:R-:W-:-:S03]  /*8440*/  IABS R0, R27 ;  /* 0x0000001b00007213 */ /* 0x002fc60000000000 */
[----:B------:R-:W3:Y:S01]  /*8450*/  LDL R27, [R1+0x26b0] ;  /* 0x0026b000011b7983 */ /* 0x000ee20000100800 */
[----:B------:R-:W-:-:S04]  /*8460*/  IMAD.MOV.U32 R2, RZ, RZ, R9 ;  /* 0x000000ffff027224 */ /* 0x000fc800078e0009 */
        /* <DEDUP_REMOVED lines=18> */
[----:B0-----:R-:W-:-:S03]  /*8590*/  IABS R2, R23 ;  /* 0x0000001700027213 */ /* 0x001fc60000000000 */
[----:B------:R-:W3:Y:S04]  /*85a0*/  LDL R23, [R1+0x26b4] ;  /* 0x0026b40001177983 */ /* 0x000ee80000100800 */
[----:B------:R2:W-:Y:S04]  /*85b0*/  STL [R1+0x140], R4 ;  /* 0x0001400401007387 */ /* 0x0005e80000100800 */
[----:B------:R3:W-:Y:S01]  /*85c0*/  STL [R1+0x148], R0 ;  /* 0x0001480001007387 */ /* 0x0007e20000100800 */
[----:B------:R-:W-:Y:S01]  /*85d0*/  IMAD.HI.U32 R3, R16, R2, RZ ;  /* 0x0000000210037227 */ /* 0x000fe200078e00ff */
[----:B----4-:R-:W-:-:S02]  /*85e0*/  IABS R8, R24 ;  /* 0x0000001800087213 */ /* 0x010fc40000000000 */
[----:B------:R-:W4:Y:S03]  /*85f0*/  LDL R24, [R1+0x26a8] ;  /* 0x0026a80001187983 */ /* 0x000f260000100800 */
[C---:B------:R-:W-:Y:S01]  /*8600*/  IMAD.HI.U32 R9, R16.reuse, R8, RZ ;  /* 0x0000000810097227 */ /* 0x040fe200078e00ff */
[----:B-1----:R-:W-:Y:S02]  /*8610*/  IABS R6, R25 ;  /* 0x0000001900067213 */ /* 0x002fe40000000000 */
        /* <DEDUP_REMOVED lines=22> */
[----:B------:R-:W-:Y:S02]  /*8780*/  IMAD R0, R17, R3, R0 ;  /* 0x0000000311007224 */ /* 0x000fe400078e0200 */
[----:B------:R-:W-:Y:S01]  /*8790*/  IMAD.HI.U32 R3, R16, R2, RZ ;  /* 0x0000000210037227 */ /* 0x000fe200078e00ff */
[----:B------:R0:W-:Y:S03]  /*87a0*/  STL [R1+0x10c], R4 ;  /* 0x00010c0401007387 */ /* 0x0001e60000100800 */
[----:B------:R-:W-:-:S04]  /*87b0*/  IMAD.MOV R3, RZ, RZ, -R3 ;  /* 0x000000ffff037224 */ /* 0x000fc800078e0a03 */
[----:B------:R-:W-:Y:S01]  /*87c0*/  IMAD R2, R17, R3, R2 ;  /* 0x0000000311027224 */ /* 0x000fe200078e0202 */
[----:B------:R-:W-:Y:S02]  /*87d0*/  IABS R7, R23 ;  /* 0x0000001700077213 */ /* 0x000fe40000000000 */
[----:B------:R-:W3:Y:S04]  /*87e0*/  LDL R23, [R1+0x269c] ;  /* 0x00269c0001177983 */ /* 0x000ee80000100800 */
[----:B------:R2:W-:Y:S01]  /*87f0*/  STL [R1+0x124], R0 ;  /* 0x0001240001007387 */ /* 0x0005e20000100800 */
[----:B-1----:R-:W-:-:S04]  /*8800*/  IMAD.HI.U32 R8, R16, R7, RZ ;  /* 0x0000000710087227 */ /* 0x002fc800078e00ff */
[----:B------:R-:W-:Y:S01]  /*8810*/  IMAD.MOV R8, RZ, RZ, -R8 ;  /* 0x000000ffff087224 */ /* 0x000fe200078e0a08 */
[----:B----4-:R-:W-:Y:S02]  /*8820*/  IABS R6, R24 ;  /* 0x0000001800067213 */ /* 0x010fe40000000000 */
[----:B------:R-:W4:Y:S03]  /*8830*/  LDL R24, [R1+0x2690] ;  /* 0x0026900001187983 */ /* 0x000f260000100800 */
[C---:B------:R-:W-:Y:S01]  /*8840*/  IMAD.HI.U32 R9, R16.reuse, R6, RZ ;  /* 0x0000000610097227 */ /* 0x040fe200078e00ff */
[----:B0-----:R-:W-:Y:S02]  /*8850*/  IABS R4, R25 ;  /* 0x0000001900047213 */ /* 0x001fe40000000000 */
        /* <DEDUP_REMOVED lines=14> */
[----:B------:R-:W-:Y:S01]  /*8940*/  STL [R1+0x2c], R6 ;  /* 0x00002c0601007387 */ /* 0x000fe20000100800 */
[----:B---3--:R-:W-:-:S03]  /*8950*/  IABS R2, R22 ;  /* 0x0000001600027213 */ /* 0x008fc60000000000 */
[----:B------:R0:W-:Y:S04]  /*8960*/  STL [R1+0xcc], R4 ;  /* 0x0000cc0401007387 */ /* 0x0001e80000100800 */
[----:B------:R-:W3:Y:S04]  /*8970*/  LDL R22, [R1+0x268c] ;  /* 0x00268c0001167983 */ /* 0x000ee80000100800 */
[----:B------:R1:W-:Y:S01]  /*8980*/  STL [R1+0xd4], R0 ;  /* 0x0000d40001007387 */ /* 0x0003e20000100800 */
[----:B------:R-:W-:-:S03]  /*8990*/  IABS R8, R27 ;  /* 0x0000001b00087213 */ /* 0x000fc60000000000 */
[----:B------:R-:W3:Y:S01]  /*89a0*/  LDL R27, [R1+0x2680] ;  /* 0x00268000011b7983 */ /* 0x000ee20000100800 */
[----:B0-----:R-:W-:-:S03]  /*89b0*/  IMAD.HI.U32 R4, R16, R2, RZ ;  /* 0x0000000210047227 */ /* 0x001fc600078e00ff */
[----:B------:R-:W3:Y:S01]  /*89c0*/  LDL R21, [R1+0x2684] ;  /* 0x0026840001157983 */ /* 0x000ee20000100800 */
[----:B------:R-:W-:Y:S02]  /*89d0*/  IMAD.MOV R4, RZ, RZ, -R4 ;  /* 0x000000ffff047224 */ /* 0x000fe400078e0a04 */
[----:B------:R-:W-:-:S04]  /*89e0*/  IMAD.HI.U32 R9, R16, R8, RZ ;  /* 0x0000000810097227 */ /* 0x000fc800078e00ff */
[----:B------:R-:W-:Y:S02]  /*89f0*/  IMAD R2, R17, R4, R2 ;  /* 0x0000000411027224 */ /* 0x000fe400078e0202 */
[----:B------:R-:W-:-:S04]  /*8a00*/  IMAD.MOV R9, RZ, RZ, -R9 ;  /* 0x000000ffff097224 */ /* 0x000fc800078e0a09 */
[----:B------:R-:W-:Y:S01]  /*8a10*/  IMAD R8, R17, R9, R8 ;  /* 0x0000000911087224 */ /* 0x000fe200078e0208 */
[----:B------:R-:W-:Y:S02]  /*8a20*/  IABS R5, R23 ;  /* 0x0000001700057213 */ /* 0x000fe40000000000 */
[----:B------:R-:W3:Y:S03]  /*8a30*/  LDL R23, [R1+0x2678] ;  /* 0x0026780001177983 */ /* 0x000ee60000100800 */
[----:B------:R-:W-:-:S04]  /*8a40*/  IMAD.HI.U32 R6, R16, R5, RZ ;  /* 0x0000000510067227 */ /* 0x000fc800078e00ff */
[----:B------:R-:W-:Y:S01]  /*8a50*/  IMAD.MOV R6, RZ, RZ, -R6 ;  /* 0x000000ffff067224 */ /* 0x000fe200078e0a06 */
[----:B----4-:R-:W-:Y:S02]  /*8a60*/  IABS R3, R24 ;  /* 0x0000001800037213 */ /* 0x010fe40000000000 */
[----:B------:R-:W4:Y:S03]  /*8a70*/  LDL R24, [R1+0x267c] ;  /* 0x00267c0001187983 */ /* 0x000f260000100800 */
[----:B------:R-:W-:Y:S01]  /*8a80*/  IMAD.HI.U32 R4, R16, R3, RZ ;  /* 0x0000000310047227 */ /* 0x000fe200078e00ff */
[----:B------:R0:W-:Y:S01]  /*8a90*/  STL [R1+0xc8], R2 ;  /* 0x0000c80201007387 */ /* 0x0001e20000100800 */
[----:B-1----:R-:W-:Y:S02]  /*8aa0*/  IABS R0, R25 ;  /* 0x0000001900007213 */ /* 0x002fe40000000000 */
[----:B------:R-:W-:-:S03]  /*8ab0*/  IMAD.MOV R4, RZ, RZ, -R4 ;  /* 0x000000ffff047224 */ /* 0x000fc600078e0a04 */
[----:B0-----:R-:W-:-:S04]  /*8ac0*/  IMAD.HI.U32 R2, R16, R0, RZ ;  /* 0x0000000010027227 */ /* 0x001fc800078e00ff */
[----:B------:R-:W-:Y:S02]  /*8ad0*/  IMAD.MOV R2, RZ, RZ, -R2 ;  /* 0x000000ffff027224 */ /* 0x000fe400078e0a02 */
[C---:B------:R-:W-:Y:S02]  /*8ae0*/  IMAD R5, R17.reuse, R6, R5 ;  /* 0x0000000611057224 */ /* 0x040fe400078e0205 */
[C---:B------:R-:W-:Y:S01]  /*8af0*/  IMAD R3, R17.reuse, R4, R3 ;  /* 0x0000000411037224 */ /* 0x040fe200078e0203 */
[----:B------:R-:W-:Y:S01]  /*8b00*/  STL [R1+0x28], R8 ;  /* 0x0000280801007387 */ /* 0x000fe20000100800 */
[----:B------:R-:W-:-:S03]  /*8b10*/  IMAD R0, R17, R2, R0 ;  /* 0x0000000211007224 */ /* 0x000fc600078e0200 */
[----:B------:R0:W-:Y:S04]  /*8b20*/  STL [R1+0x24], R5 ;  /* 0x0000240501007387 */ /* 0x0001e80000100800 */
[----:B------:R-:W4:Y:S01]  /*8b30*/  LDL R25, [R1+0x2670] ;  /* 0x0026700001197983 */ /* 0x000f220000100800 */
[----:B--2---:R-:W-:-:S03]  /*8b40*/  IABS R7, R26 ;  /* 0x0000001a00077213 */ /* 0x004fc60000000000 */
[----:B------:R-:W2:Y:S04]  /*8b50*/  LDL R26, [R1+0x2674] ;  /* 0x00267400011a7983 */ /* 0x000ea80000100800 */
[----:B------:R1:W-:Y:S04]  /*8b60*/  STL [R1+0x20], R3 ;  /* 0x0000200301007387 */ /* 0x0003e80000100800 */
[----:B------:R0:W-:Y:S01]  /*8b70*/  STL [R1+0x1c], R0 ;  /* 0x00001c0001007387 */ /* 0x0001e20000100800 */
[----:B---3--:R-:W-:-:S03]  /*8b80*/  IABS R2, R27 ;  /* 0x0000001b00027213 */ /* 0x008fc60000000000 */
[----:B------:R-:W3:Y:S01]  /*8b90*/  LDL R27, [R1+0x266c] ;  /* 0x00266c00011b7983 */ /* 0x000ee20000100800 */
[C---:B0-----:R-:W-:Y:S01]  /*8ba0*/  IMAD.HI.U32 R5, R16.reuse, R7, RZ ;  /* 0x0000000710057227 */ /* 0x041fe200078e00ff */
[----:B------:R-:W-:Y:S02]  /*8bb0*/  IABS R4, R22 ;  /* 0x0000001600047213 */ /* 0x000fe40000000000 */
[----:B-1----:R-:W-:Y:S01]  /*8bc0*/  IABS R3, R21 ;  /* 0x0000001500037213 */ /* 0x002fe20000000000 */
[----:B------:R-:W-:Y:S01]  /*8bd0*/  IMAD.MOV R5, RZ, RZ, -R5 ;  /* 0x000000ffff057224 */ /* 0x000fe200078e0a05 */
[----:B------:R-:W3:Y:S01]  /*8be0*/  LDL R22, [R1+0x2668] ;  /* 0x0026680001167983 */ /* 0x000ee20000100800 */
[----:B------:R-:W-:-:S04]  /*8bf0*/  IMAD.HI.U32 R6, R16, R4, RZ ;  /* 0x0000000410067227 */ /* 0x000fc800078e00ff */
[----:B------:R-:W-:-:S04]  /*8c00*/  IMAD.HI.U32 R9, R16, R2, RZ ;  /* 0x0000000210097227 */ /* 0x000fc800078e00ff */
[----:B------:R-:W-:Y:S02]  /*8c10*/  IMAD R5, R17, R5, R7 ;  /* 0x0000000511057224 */ /* 0x000fe400078e0207 */
[----:B------:R-:W-:Y:S02]  /*8c20*/  IMAD.MOV R6, RZ, RZ, -R6 ;  /* 0x000000ffff067224 */ /* 0x000fe400078e0a06 */
[----:B------:R-:W-:Y:S02]  /*8c30*/  IMAD.MOV R7, RZ, RZ, -R9 ;  /* 0x000000ffff077224 */ /* 0x000fe400078e0a09 */
[----:B------:R-:W-:-:S04]  /*8c40*/  IMAD.HI.U32 R8, R16, R3, RZ ;  /* 0x0000000310087227 */ /* 0x000fc800078e00ff */
[C---:B------:R-:W-:Y:S02]  /*8c50*/  IMAD R6, R17.reuse, R6, R4 ;  /* 0x0000000611067224 */ /* 0x040fe400078e0204 */
[----:B------:R-:W-:Y:S02]  /*8c60*/  IMAD R4, R17, R7, R2 ;  /* 0x0000000711047224 */ /* 0x000fe400078e0202 */
[----:B------:R-:W-:-:S04]  /*8c70*/  IMAD.MOV R8, RZ, RZ, -R8 ;  /* 0x000000ffff087224 */ /* 0x000fc800078e0a08 */
[----:B------:R-:W-:Y:S01]  /*8c80*/  IMAD R3, R17, R8, R3 ;  /* 0x0000000811037224 */ /* 0x000fe200078e0203 */
[----:B------:R-:W-:Y:S02]  /*8c90*/  IABS R0, R23 ;  /* 0x0000001700007213 */ /* 0x000fe40000000000 */
[----:B------:R-:W3:Y:S04]  /*8ca0*/  LDL R23, [R1+0x2660] ;  /* 0x0026600001177983 */ /* 0x000ee80000100800 */
[----:B------:R0:W-:Y:S04]  /*8cb0*/  STL [R1+0x18], R5 ;  /* 0x0000180501007387 */ /* 0x0001e80000100800 */
[----:B------:R-:W-:Y:S01]  /*8cc0*/  STL [R1+0x14], R6 ;  /* 0x0000140601007387 */ /* 0x000fe20000100800 */
[----:B0-----:R-:W-:-:S03]  /*8cd0*/  IMAD.HI.U32 R5, R16, R0, RZ ;  /* 0x0000000010057227 */ /* 0x001fc600078e00ff */
[----:B------:R0:W-:Y:S01]  /*8ce0*/  STL [R1+0x10], R4 ;  /* 0x0000100401007387 */ /* 0x0001e20000100800 */
[----:B------:R-:W-:-:S03]  /*8cf0*/  IMAD.MOV R5, RZ, RZ, -R5 ;  /* 0x000000ffff057224 */ /* 0x000fc600078e0a05 */
[----:B------:R2:W-:Y:S01]  /*8d00*/  STL [R1+0xc], R3 ;  /* 0x00000c0301007387 */ /* 0x0005e20000100800 */
[----:B----4-:R-:W-:Y:S01]  /*8d10*/  IABS R9, R24 ;  /* 0x0000001800097213 */ /* 0x010fe20000000000 */
[----:B0-----:R-:W-:-:S05]  /*8d20*/  IMAD R4, R17, R5, R0 ;  /* 0x0000000511047224 */ /* 0x001fca00078e0200 */
[----:B------:R0:W-:Y:S04]  /*8d30*/  STL [R1+0x8], R4 ;  /* 0x0000080401007387 */ /* 0x0001e80000100800 */
[----:B------:R-:W4:Y:S01]  /*8d40*/  LDL R24, [R1+0x2664] ;  /* 0x0026640001187983 */ /* 0x000f220000100800 */
[----:B------:R-:W-:-:S03]  /*8d50*/  IABS R0, R25 ;  /* 0x0000001900007213 */ /* 0x000fc60000000000 */
[----:B------:R-:W4:Y:S01]  /*8d60*/  LDL R25, [R1+0x2658] ;  /* 0x0026580001197983 */ /* 0x000f220000100800 */
[----:B--2---:R-:W-:-:S03]  /*8d70*/  IABS R3, R26 ;  /* 0x0000001a00037213 */ /* 0x004fc60000000000 */
[----:B------:R-:W2:Y:S01]  /*8d80*/  LDL R26, [R1+0x265c] ;  /* 0x00265c00011a7983 */ /* 0x000ea20000100800 */
[----:B---3--:R-:W-:-:S03]  /*8d90*/  IABS R6, R27 ;  /* 0x0000001b00067213 */ /* 0x008fc60000000000 */
[----:B------:R-:W3:Y:S01]  /*8da0*/  LDL R27, [R1+0x2650] ;  /* 0x00265000011b7983 */ /* 0x000ee20000100800 */
[----:B------:R-:W-:-:S04]  /*8db0*/  IMAD.MOV.U32 R2, RZ, RZ, R9 ;  /* 0x000000ffff027224 */ /* 0x000fc800078e0009 */
[----:B0-----:R-:W-:-:S04]  /*8dc0*/  IMAD.HI.U32 R4, R16, R2, RZ ;  /* 0x0000000210047227 */ /* 0x001fc800078e00ff */
[----:B------:R-:W-:Y:S02]  /*8dd0*/  IMAD.MOV R4, RZ, RZ, -R4 ;  /* 0x000000ffff047224 */ /* 0x000fe400078e0a04 */
[----:B------:R-:W-:-:S04]  /*8de0*/  IMAD.HI.U32 R8, R16, R0, RZ ;  /* 0x0000000010087227 */ /* 0x000fc800078e00ff */
[----:B------:R-:W-:Y:S02]  /*8df0*/  IMAD R2, R17, R4, R2 ;  /* 0x0000000411027224 */ /* 0x000fe400078e0202 */
[C---:B------:R-:W-:Y:S01]  /*8e00*/  IMAD.HI.U32 R9, R16.reuse, R3, RZ ;  /* 0x0000000310097227 */ /* 0x040fe200078e00ff */
[----:B------:R-:W-:Y:S02]  /*8e10*/  IABS R5, R22 ;  /* 0x0000001600057213 */ /* 0x000fe40000000000 */
[----:B------:R0:W-:Y:S01]  /*8e20*/  STL [R1+0x4], R2 ;  /* 0x0000040201007387 */ /* 0x0001e20000100800 */
[----:B------:R-:W-:-:S04]  /*8e30*/  IMAD.HI.U32 R4, R16, R6, RZ ;  /* 0x0000000610047227 */ /* 0x000fc800078e00ff */
[----:B------:R-:W-:-:S04]  /*8e40*/  IMAD.HI.U32 R7, R16, R5, RZ ;  /* 0x0000000510077227 */ /* 0x000fc800078e00ff */
[----:B0-----:R-:W-:Y:S02]  /*8e50*/  IMAD.MOV R2, RZ, RZ, -R8 ;  /* 0x000000ffff027224 */ /* 0x001fe400078e0a08 */
[----:B------:R-:W-:Y:S02]  /*8e60*/  IMAD.MOV R8, RZ, RZ, -R9 ;  /* 0x000000ffff087224 */ /* 0x000fe400078e0a09 */
[C---:B------:R-:W-:Y:S02]  /*8e70*/  IMAD R2, R17.reuse, R2, R0 ;  /* 0x0000000211027224 */ /* 0x040fe400078e0200 */
[----:B------:R-:W-:Y:S02]  /*8e80*/  IMAD R0, R17, R8, R3 ;  /* 0x0000000811007224 */ /* 0x000fe400078e0203 */
[----:B------:R-:W-:Y:S02]  /*8e90*/  IMAD.MOV R10, RZ, RZ, -R7 ;  /* 0x000000ffff0a7224 */ /* 0x000fe400078e0a07 */
[----:B------:R-:W-:Y:S01]  /*8ea0*/  IMAD.MOV R7, RZ, RZ, -R4 ;  /* 0x000000ffff077224 */ /* 0x000fe200078e0a04 */
[----:B------:R-:W-:-:S02]  /*8eb0*/  IABS R9, R23 ;  /* 0x0000001700097213 */ /* 0x000fc40000000000 */
[----:B------:R-:W3:Y:S01]  /*8ec0*/  LDL R23, [R1+0x2654] ;  /* 0x0026540001177983 */ /* 0x000ee20000100800 */
[----:B------:R-:W-:-:S03]  /*8ed0*/  IMAD R3, R17, R7, R6 ;  /* 0x0000000711037224 */ /* 0x000fc600078e0206 */
[----:B------:R-:W-:Y:S04]  /*8ee0*/  STL [R1+0x2cf8], R0 ;  /* 0x002cf80001007387 */ /* 0x000fe80000100800 */
[----:B------:R0:W-:Y:S02]  /*8ef0*/  STL [R1], R2 ;  /* 0x0000000201007387 */ /* 0x0001e40000100800 */
[----:B0-----:R-:W-:-:S05]  /*8f00*/  IMAD R2, R17, R10, R5 ;  /* 0x0000000a11027224 */ /* 0x001fca00078e0205 */
[----:B------:R-:W-:Y:S04]  /*8f10*/  STL [R1+0x2cf4], R2 ;  /* 0x002cf40201007387 */ /* 0x000fe80000100800 */
[----:B------:R-:W-:Y:S01]  /*8f20*/  STL [R1+0x2cf0], R3 ;  /* 0x002cf00301007387 */ /* 0x000fe20000100800 */
[----:B----4-:R-:W-:-:S03]  /*8f30*/  IABS R5, R24 ;  /* 0x0000001800057213 */ /* 0x010fc60000000000 */
        /* <DEDUP_REMOVED lines=14> */
[----:B------:R-:W-:Y:S01]  /*9020*/  IMAD.HI.U32 R10, R16, R8, RZ ;  /* 0x00000008100a7227 */ /* 0x000fe200078e00ff */
[----:B------:R-:W-:Y:S03]  /*9030*/  STL [R1+0x2cec], R4 ;  /* 0x002cec0401007387 */ /* 0x000fe60000100800 */
[----:B------:R-:W-:Y:S02]  /*9040*/  IMAD.MOV R9, RZ, RZ, -R12 ;  /* 0x000000ffff097224 */ /* 0x000fe400078e0a0c */
[----:B------:R-:W-:Y:S02]  /*9050*/  IMAD.MOV R12, RZ, RZ, -R13 ;  /* 0x000000ffff0c7224 */ /* 0x000fe400078e0a0d */
[----:B------:R-:W-:Y:S02]  /*9060*/  IMAD.MOV R11, RZ, RZ, -R11 ;  /* 0x000000ffff0b7224 */ /* 0x000fe400078e0a0b */
[----:B------:R-:W-:-:S02]  /*9070*/  IMAD.MOV R10, RZ, RZ, -R10 ;  /* 0x000000ffff0a7224 */ /* 0x000fc400078e0a0a */
[C---:B------:R-:W-:Y:S02]  /*9080*/  IMAD R5, R17.reuse, R9, R5 ;  /* 0x0000000911057224 */ /* 0x040fe400078e0205 */
[C---:B------:R-:W-:Y:S02]  /*9090*/  IMAD R6, R17.reuse, R12, R6 ;  /* 0x0000000c11067224 */ /* 0x040fe400078e0206 */
[C---:B------:R-:W-:Y:S01]  /*90a0*/  IMAD R7, R17.reuse, R11, R7 ;  /* 0x0000000b11077224 */ /* 0x040fe200078e0207 */
[----:B------:R-:W-:Y:S02]  /*90b0*/  IABS R13, R23 ;  /* 0x00000017000d7213 */ /* 0x000fe40000000000 */
[----:B------:R-:W3:Y:S01]  /*90c0*/  LDL R23, [R1+0x2638] ;  /* 0x0026380001177983 */ /* 0x000ee20000100800 */
[----:B------:R-:W-:-:S03]  /*90d0*/  IMAD R8, R17, R10, R8 ;  /* 0x0000000a11087224 */ /* 0x000fc600078e0208 */
[----:B------:R-:W-:Y:S04]  /*90e0*/  STL [R1+0x2ce8], R5 ;  /* 0x002ce80501007387 */ /* 0x000fe80000100800 */
[----:B------:R-:W-:Y:S01]  /*90f0*/  STL [R1+0x2ce4], R6 ;  /* 0x002ce40601007387 */ /* 0x000fe20000100800 */
[----:B------:R-:W-:-:S03]  /*9100*/  IMAD.MOV.U32 R9, RZ, RZ, R13 ;  /* 0x000000ffff097224 */ /* 0x000fc600078e000d */
        /* <DEDUP_REMOVED lines=10> */
[----:B------:R-:W-:-:S04]  /*91b0*/  IMAD.HI.U32 R18, R16, R9, RZ ;  /* 0x0000000910127227 */ /* 0x000fc800078e00ff */
[----:B------:R-:W-:Y:S02]  /*91c0*/  IMAD.MOV R18, RZ, RZ, -R18 ;  /* 0x000000ffff127224 */ /* 0x000fe400078e0a12 */
[----:B------:R-:W-:-:S04]  /*91d0*/  IMAD.HI.U32 R21, R16, R10, RZ ;  /* 0x0000000a10157227 */ /* 0x000fc800078e00ff */
[----:B------:R-:W-:-:S04]  /*91e0*/  IMAD.HI.U32 R22, R16, R11, RZ ;  /* 0x0000000b10167227 */ /* 0x000fc800078e00ff */
[----:B------:R-:W-:Y:S02]  /*91f0*/  IMAD R9, R17, R18, R9 ;  /* 0x0000001211097224 */ /* 0x000fe400078e0209 */
[----:B------:R-:W-:Y:S02]  /*9200*/  IMAD.MOV R18, RZ, RZ, -R21 ;  /* 0x000000ffff127224 */ /* 0x000fe400078e0a15 */
        /* <DEDUP_REMOVED lines=8> */
[----:B------:R-:W-:-:S05]  /*9290*/  IABS R22, R23 ;  /* 0x0000001700167213 */ /* 0x000fca0000000000 */
[----:B------:R-:W-:-:S04]  /*92a0*/  IMAD.MOV.U32 R18, RZ, RZ, R22 ;  /* 0x000000ffff127224 */ /* 0x000fc800078e0016 */
[----:B------:R-:W-:Y:S01]  /*92b0*/  IMAD.HI.U32 R21, R16, R18, RZ ;  /* 0x0000001210157227 */ /* 0x000fe200078e00ff */
[----:B------:R-:W-:Y:S03]  /*92c0*/  STL [R1+0x2cfc], R9 ;  /* 0x002cfc0901007387 */ /* 0x000fe60000100800 */
[C---:B------:R-:W-:Y:S02]  /*92d0*/  IMAD R12, R17.reuse, R20, R12 ;  /* 0x00000014110c7224 */ /* 0x040fe400078e020c */
[----:B------:R-:W-:Y:S01]  /*92e0*/  IMAD.MOV R22, RZ, RZ, -R21 ;  /* 0x000000ffff167224 */ /* 0x000fe200078e0a15 */
[----:B------:R-:W-:Y:S03]  /*92f0*/  STL [R1+0x2cd8], R10 ;  /* 0x002cd80a01007387 */ /* 0x000fe60000100800 */
[----:B------:R-:W-:Y:S01]  /*9300*/  IMAD R18, R17, R22, R18 ;  /* 0x0000001611127224 */ /* 0x000fe200078e0212 */
[----:B------:R-:W-:Y:S04]  /*9310*/  STL [R1+0x2d00], R11 ;  /* 0x002d000b01007387 */ /* 0x000fe80000100800 */
[----:B------:R-:W-:Y:S01]  /*9320*/  STL [R1+0x2cd4], R12 ;  /* 0x002cd40c01007387 */ /* 0x000fe20000100800 */
[----:B----4-:R-:W-:-:S03]  /*9330*/  IABS R19, R24 ;  /* 0x0000001800137213 */ /* 0x010fc60000000000 */
[----:B------:R0:W-:Y:S04]  /*9340*/  STL [R1+0x2d04], R13 ;  /* 0x002d040d01007387 */ /* 0x0001e80000100800 */
[----:B0-----:R-:W4:Y:S04]  /*9350*/  LDL.LU R13, [R1+0x60] ;  /* 0x00006000010d7983 */ /* 0x001f280000300800 */
[----:B------:R-:W4:Y:S04]  /*9360*/  LDL R0, [R1+0x2628] ;  /* 0x0026280001007983 */ /* 0x000f280000100800 */
[----:B------:R-:W4:Y:S01]  /*9370*/  LDL.LU R12, [R1+0x5c] ;  /* 0x00005c00010c7983 */ /* 0x000f220000300800 */
[----:B------:R-:W-:Y:S01]  /*9380*/  IABS R20, R25 ;  /* 0x0000001900147213 */ /* 0x000fe20000000000 */
[----:B------:R-:W-:-:S02]  /*9390*/  IMAD.HI.U32 R25, R16, R19, RZ ;  /* 0x0000001310197227 */ /* 0x000fc400078e00ff */
[----:B------:R-:W4:Y:S04]  /*93a0*/  LDL.LU R4, [R1+0x58] ;  /* 0x0000580001047983 */ /* 0x000f280000300800 */
[----:B------:R-:W4:Y:S04]  /*93b0*/  LDL.LU R11, [R1+0x48] ;  /* 0x00004800010b7983 */ /* 0x000f280000300800 */
[----:B------:R-:W4:Y:S04]  /*93c0*/  LDL.LU R10, [R1+0x44] ;  /* 0x00004400010a7983 */ /* 0x000f280000300800 */
[----:B------:R-:W4:Y:S04]  /*93d0*/  LDL.LU R9, [R1+0x40] ;  /* 0x0000400001097983 */ /* 0x000f280000300800 */
[----:B------:R-:W4:Y:S04]  /*93e0*/  LDL.LU R2, [R1+0x3c] ;  /* 0x00003c0001027983 */ /* 0x000f280000300800 */
[----:B------:R-:W-:Y:S01]  /*93f0*/  STL [R1+0x2d08], R18 ;  /* 0x002d081201007387 */ /* 0x000fe20000100800 */
[----:B--2---:R-:W-:-:S05]  /*9400*/  IABS R24, R26 ;  /* 0x0000001a00187213 */ /* 0x004fca0000000000 */
[----:B------:R-:W-:Y:S02]  /*9410*/  IMAD.MOV.U32 R21, RZ, RZ, R24 ;  /* 0x000000ffff157224 */ /* 0x000fe400078e0018 */
[----:B------:R-:W-:Y:S01]  /*9420*/  IMAD.HI.U32 R24, R16, R20, RZ ;  /* 0x0000001410187227 */ /* 0x000fe200078e00ff */
[----:B---3--:R-:W-:-:S05]  /*9430*/  IABS R23, R27 ;  /* 0x0000001b00177213 */ /* 0x008fca0000000000 */
[----:B------:R-:W-:Y:S02]  /*9440*/  IMAD.MOV.U32 R22, RZ, RZ, R23 ;  /* 0x000000ffff167224 */ /* 0x000fe400078e0017 */
[----:B------:R-:W-:Y:S02]  /*9450*/  IMAD.MOV R23, RZ, RZ, -R25 ;  /* 0x000000ffff177224 */ /* 0x000fe400078e0a19 */
[----:B------:R-:W-:Y:S02]  /*9460*/  IMAD.MOV R25, RZ, RZ, -R24 ;  /* 0x000000ffff197224 */ /* 0x000fe400078e0a18 */
[----:B------:R-:W-:-:S04]  /*9470*/  IMAD.HI.U32 R27, R16, R21, RZ ;  /* 0x00000015101b7227 */ /* 0x000fc800078e00ff */
[C---:B------:R-:W-:Y:S02]  /*9480*/  IMAD R19, R17.reuse, R23, R19 ;  /* 0x0000001711137224 */ /* 0x040fe400078e0213 */
[----:B------:R-:W-:Y:S02]  /*9490*/  IMAD R20, R17, R25, R20 ;  /* 0x0000001911147224 */ /* 0x000fe400078e0214 */
[----:B------:R-:W-:Y:S01]  /*94a0*/  IMAD.MOV R23, RZ, RZ, -R27 ;  /* 0x000000ffff177224 */ /* 0x000fe200078e0a1b */
[----:B------:R-:W-:Y:S04]  /*94b0*/  STL [R1+0x2d0c], R19 ;  /* 0x002d0c1301007387 */ /* 0x000fe80000100800 */
[----:B------:R-:W2:Y:S04]  /*94c0*/  LDL.LU R27, [R1+0x4c] ;  /* 0x00004c00011b7983 */ /* 0x000ea80000300800 */
[----:B------:R-:W3:Y:S04]  /*94d0*/  LDL.LU R25, [R1+0x50] ;  /* 0x0000500001197983 */ /* 0x000ee80000300800 */
[----:B------:R0:W-:Y:S04]  /*94e0*/  STL [R1+0x2d10], R20 ;  /* 0x002d101401007387 */ /* 0x0001e80000100800 */
[----:B0-----:R-:W2:Y:S01]  /*94f0*/  LDL.LU R20, [R1+0x54] ;  /* 0x0000540001147983 */ /* 0x001ea20000300800 */
[----:B------:R-:W-:-:S02]  /*9500*/  ISETP.GT.U32.AND P0, PT, R28, R15, PT ;  /* 0x0000000f1c00720c */ /* 0x000fc40003f04070 */
[----:B------:R-:W-:Y:S01]  /*9510*/  ISETP.GT.U32.AND P1, PT, R28, R14, PT ;  /* 0x0000000e1c00720c */ /* 0x000fe20003f24070 */
[----:B------:R-:W-:-:S10]  /*9520*/  IMAD.HI.U32 R26, R16, R22, RZ ;  /* 0x00000016101a7227 */ /* 0x000fd400078e00ff */
[--C-:B------:R-:W-:Y:S02]  /*9530*/  @!P0 IMAD.IADD R15, R15, 0x1, -R28.reuse ;  /* 0x000000010f0f8824 */ /* 0x100fe400078e0a1c */
[----:B------:R-:W-:-:S03]  /*9540*/  @!P1 IMAD.IADD R14, R14, 0x1, -R28 ;  /* 0x000000010e0e9824 */ /* 0x000fc600078e0a1c */
[C---:B------:R-:W-:Y:S02]  /*9550*/  ISETP.GT.U32.AND P2, PT, R28.reuse, R15, PT ;  /* 0x0000000f1c00720c */ /* 0x040fe40003f44070 */
[----:B------:R-:W-:Y:S01]  /*9560*/  ISETP.GT.U32.AND P3, PT, R28, R14, PT ;  /* 0x0000000e1c00720c */ /* 0x000fe20003f64070 */
[----:B------:R-:W-:Y:S02]  /*9570*/  IMAD.MOV R24, RZ, RZ, -R26 ;  /* 0x000000ffff187224 */ /* 0x000fe400078e0a1a */
[C---:B------:R-:W-:Y:S02]  /*9580*/  IMAD R21, R17.reuse, R23, R21 ;  /* 0x0000001711157224 */ /* 0x040fe400078e0215 */
[----:B------:R-:W-:-:S03]  /*9590*/  IMAD R22, R17, R24, R22 ;  /* 0x0000001811167224 */ /* 0x000fc600078e0216 */
[----:B------:R0:W-:Y:S03]  /*95a0*/  STL [R1+0x2d14], R21 ;  /* 0x002d141501007387 */ /* 0x0001e60000100800 */
[--C-:B------:R-:W-:Y:S02]  /*95b0*/  @!P2 IMAD.IADD R15, R15, 0x1, -R28.reuse ;  /* 0x000000010f0fa824 */ /* 0x100fe400078e0a1c */
[----:B------:R-:W-:Y:S01]  /*95c0*/  @!P3 IMAD.IADD R14, R14, 0x1, -R28 ;  /* 0x000000010e0eb824 */ /* 0x000fe200078e0a1c */
[----:B------:R-:W-:Y:S01]  /*95d0*/  STL [R1+0x2d18], R22 ;  /* 0x002d181601007387 */ /* 0x000fe20000100800 */
[----:B----4-:R-:W-:-:S03]  /*95e0*/  ISETP.GT.U32.AND P6, PT, R17, R13, PT ;  /* 0x0000000d1100720c */ /* 0x010fc60003fc4070 */
[----:B------:R-:W-:Y:S01]  /*95f0*/  STL [R1+0x2d1c], R15 ;  /* 0x002d1c0f01007387 */ /* 0x000fe20000100800 */
[----:B------:R-:W-:-:S03]  /*9600*/  ISETP.GT.U32.AND P4, PT, R17, R12, PT ;  /* 0x0000000c1100720c */ /* 0x000fc60003f84070 */
[----:B------:R-:W-:Y:S06]  /*9610*/  STL [R1+0x2d20], R14 ;  /* 0x002d200e01007387 */ /* 0x000fec0000100800 */
[--C-:B------:R-:W-:Y:S01]  /*9620*/  @!P6 IMAD.IADD R13, R13, 0x1, -R17.reuse ;  /* 0x000000010d0de824 */ /* 0x100fe200078e0a11 */
[----:B------:R-:W4:Y:S01]  /*9630*/  LDL.LU R3, [R1+0x38] ;  /* 0x0000380001037983 */ /* 0x000f220000300800 */
[----:B------:R-:W-:Y:S02]  /*9640*/  IABS R23, R0 ;  /* 0x0000000000177213 */ /* 0x000fe40000000000 */
[----:B------:R-:W-:Y:S01]  /*9650*/  ISETP.GT.U32.AND P5, PT, R17, R4, PT ;  /* 0x000000041100720c */ /* 0x000fe20003fa4070 */
[----:B------:R-:W4:Y:S01]  /*9660*/  LDL.LU R0, [R1+0x34] ;  /* 0x0000340001007983 */ /* 0x000f220000300800 */
[----:B------:R-:W-:-:S03]  /*9670*/  @!P4 IMAD.IADD R12, R12, 0x1, -R17 ;  /* 0x000000010c0cc824 */ /* 0x000fc600078e0a11 */
[----:B------:R-:W4:Y:S04]  /*9680*/  LDL.LU R8, [R1+0x30] ;  /* 0x0000300001087983 */ /* 0x000f280000300800 */
[----:B------:R-:W4:Y:S04]  /*9690*/  LDL.LU R7, [R1+0x398] ;  /* 0x0003980001077983 */ /* 0x000f280000300800 */
[----:B------:R-:W4:Y:S04]  /*96a0*/  LDL.LU R6, [R1+0x39c] ;  /* 0x00039c0001067983 */ /* 0x000f280000300800 */
[----:B------:R-:W4:Y:S04]  /*96b0*/  LDL.LU R5, [R1+0x380] ;  /* 0x0003800001057983 */ /* 0x000f280000300800 */
[----:B0-----:R-:W4:Y:S01]  /*96c0*/  LDL.LU R21, [R1+0x388] ;  /* 0x0003880001157983 */ /* 0x001f220000300800 */
[----:B------:R-:W-:-:S03]  /*96d0*/  @!P5 IMAD.IADD R4, R4, 0x1, -R17 ;  /* 0x000000010404d824 */ /* 0x000fc600078e0a11 */
[----:B------:R-:W4:Y:S04]  /*96e0*/  LDL.LU R26, [R1+0x390] ;  /* 0x00039000011a7983 */ /* 0x000f280000300800 */
[----:B------:R-:W4:Y:S01]  /*96f0*/  LDL.LU R19, [R1+0x394] ;  /* 0x0003940001137983 */ /* 0x000f220000300800 */
[C---:B---3--:R-:W-:Y:S02]  /*9700*/  ISETP.GT.U32.AND P1, PT, R17.reuse, R25, PT ;  /* 0x000000191100720c */ /* 0x048fe40003f24070 */
[C---:B--2---:R-:W-:Y:S02]  /*9710*/  ISETP.GT.U32.AND P0, PT, R17.reuse, R20, PT ;  /* 0x000000141100720c */ /* 0x044fe40003f04070 */
[----:B------:R-:W-:-:S09]  /*9720*/  ISETP.GT.U32.AND P2, PT, R17, R27, PT ;  /* 0x0000001b1100720c */ /* 0x000fd20003f44070 */
[--C-:B------:R-:W-:Y:S02]  /*9730*/  @!P1 IMAD.IADD R25, R25, 0x1, -R17.reuse ;  /* 0x0000000119199824 */ /* 0x100fe400078e0a11 */
[--C-:B------:R-:W-:Y:S01]  /*9740*/  @!P0 IMAD.IADD R20, R20, 0x1, -R17.reuse ;  /* 0x0000000114148824 */ /* 0x100fe200078e0a11 */
[C---:B------:R-:W-:Y:S02]  /*9750*/  ISETP.GT.U32.AND P0, PT, R17.reuse, R13, PT ;  /* 0x0000000d1100720c */ /* 0x040fe40003f04070 */
[----:B------:R-:W-:Y:S01]  /*9760*/  ISETP.GT.U32.AND P1, PT, R17, R12, PT ;  /* 0x0000000c1100720c */ /* 0x000fe20003f24070 */
[----:B------:R-:W-:Y:S01]  /*9770*/  @!P2 IMAD.IADD R27, R27, 0x1, -R17 ;  /* 0x000000011b1ba824 */ /* 0x000fe200078e0a11 */
[----:B------:R-:W-:-:S09]  /*9780*/  ISETP.GT.U32.AND P2, PT, R17, R4, PT ;  /* 0x000000041100720c */ /* 0x000fd20003f44070 */
[----:B------:R-:W-:-:S05]  /*9790*/  @!P0 IMAD.IADD R13, R13, 0x1, -R17 ;  /* 0x000000010d0d8824 */ /* 0x000fca00078e0a11 */
[----:B------:R-:W-:Y:S01]  /*97a0*/  STL [R1+0x60], R13 ;  /* 0x0000600d01007387 */ /* 0x000fe20000100800 */
[----:B------:R-:W-:-:S03]  /*97b0*/  @!P1 IMAD.IADD R12, R12, 0x1, -R17 ;  /* 0x000000010c0c9824 */ /* 0x000fc600078e0a11 */
[----:B------:R-:W2:Y:S04]  /*97c0*/  LDL.LU R18, [R1+0x38c] ;  /* 0x00038c0001127983 */ /* 0x000ea80000300800 */
[----:B------:R0:W-:Y:S01]  /*97d0*/  STL [R1+0x5c], R12 ;  /* 0x00005c0c01007387 */ /* 0x0001e20000100800 */
[----:B------:R-:W-:-:S03]  /*97e0*/  @!P2 IMAD.IADD R4, R4, 0x1, -R17 ;  /* 0x000000010404a824 */ /* 0x000fc600078e0a11 */
[----:B0-----:R-:W3:Y:S04]  /*97f0*/  LDL.LU R12, [R1+0x384] ;  /* 0x00038400010c7983 */ /* 0x001ee80000300800 */
[----:B------:R-:W3:Y:S04]  /*9800*/  LDL.LU R13, [R1+0x370] ;  /* 0x00037000010d7983 */ /* 0x000ee80000300800 */
[----:B------:R0:W-:Y:S04]  /*9810*/  STL [R1+0x58], R4 ;  /* 0x0000580401007387 */ /* 0x0001e80000100800 */
[----:B0-----:R-:W3:Y:S01]  /*9820*/  LDL.LU R4, [R1+0x378] ;  /* 0x0003780001047983 */ /* 0x001ee20000300800 */
[----:B------:R-:W-:-:S02]  /*9830*/  ISETP.GT.U32.AND P3, PT, R17, R11, PT ;  /* 0x0000000b1100720c */ /* 0x000fc40003f64070 */
[C---:B------:R-:W-:Y:S02]  /*9840*/  ISETP.GT.U32.AND P4, PT, R17.reuse, R9, PT ;  /* 0x000000091100720c */ /* 0x040fe40003f84070 */
[C---:B------:R-:W-:Y:S02]  /*9850*/  ISETP.GT.U32.AND P5, PT, R17.reuse, R2, PT ;  /* 0x000000021100720c */ /* 0x040fe40003fa4070 */
[----:B------:R-:W-:-:S07]  /*9860*/  ISETP.GT.U32.AND P6, PT, R17, R10, PT ;  /* 0x0000000a1100720c */ /* 0x000fce0003fc4070 */
[--C-:B------:R-:W-:Y:S01]  /*9870*/  @!P3 IMAD.IADD R11, R11, 0x1, -R17.reuse ;  /* 0x000000010b0bb824 */ /* 0x100fe200078e0a11 */
[----:B------:R-:W-:Y:S01]  /*9880*/  ISETP.GT.U32.AND P3, PT, R17, R20, PT ;  /* 0x000000141100720c */ /* 0x000fe20003f64070 */
[--C-:B------:R-:W-:Y:S01]  /*9890*/  @!P4 IMAD.IADD R9, R9, 0x1, -R17.reuse ;  /* 0x000000010909c824 */ /* 0x100fe200078e0a11 */
[C---:B------:R-:W-:Y:S01]  /*98a0*/  ISETP.GT.U32.AND P4, PT, R17.reuse, R25, PT ;  /* 0x000000191100720c */ /* 0x040fe20003f84070 */
[--C-:B------:R-:W-:Y:S01]  /*98b0*/  @!P5 IMAD.IADD R2, R2, 0x1, -R17.reuse ;  /* 0x000000010202d824 */ /* 0x100fe200078e0a11 */
[----:B------:R-:W-:Y:S01]  /*98c0*/  ISETP.GT.U32.AND P5, PT, R17, R27, PT ;  /* 0x0000001b1100720c */ /* 0x000fe20003fa4070 */
[----:B------:R-:W-:-:S03]  /*98d0*/  @!P6 IMAD.IADD R10, R10, 0x1, -R17 ;  /* 0x000000010a0ae824 */ /* 0x000fc600078e0a11 */
[C---:B------:R-:W-:Y:S02]  /*98e0*/  ISETP.GT.U32.AND P6, PT, R17.reuse, R2, PT ;  /* 0x000000021100720c */ /* 0x040fe40003fc4070 */
[----:B------:R-:W-:-:S03]  /*98f0*/  ISETP.GT.U32.AND P0, PT, R17, R11, PT ;  /* 0x0000000b1100720c */ /* 0x000fc60003f04070 */
[--C-:B------:R-:W-:Y:S01]  /*9900*/  @!P3 IMAD.IADD R20, R20, 0x1, -R17.reuse ;  /* 0x000000011414b824 */ /* 0x100fe200078e0a11 */
[----:B----4-:R-:W-:Y:S01]  /*9910*/  ISETP.GT.U32.AND P3, PT, R17, R3, PT ;  /* 0x000000031100720c */ /* 0x010fe20003f64070 */
[--C-:B------:R-:W-:Y:S01]  /*9920*/  @!P4 IMAD.IADD R25, R25, 0x1, -R17.reuse ;  /* 0x000000011919c824 */ /* 0x100fe200078e0a11 */
[----:B------:R-:W-:Y:S01]  /*9930*/  ISETP.GT.U32.AND P4, PT, R17, R0, PT ;  /* 0x000000001100720c */ /* 0x000fe20003f84070 */
[--C-:B------:R-:W-:Y:S01]  /*9940*/  @!P5 IMAD.IADD R27, R27, 0x1, -R17.reuse ;  /* 0x000000011b1bd824 */ /* 0x100fe200078e0a11 */
[C---:B------:R-:W-:Y:S02]  /*9950*/  ISETP.GT.U32.AND P5, PT, R17.reuse, R8, PT ;  /* 0x000000081100720c */ /* 0x040fe40003fa4070 */
[C---:B------:R-:W-:Y:S01]  /*9960*/  ISETP.GT.U32.AND P1, PT, R17.reuse, R10, PT ;  /* 0x0000000a1100720c */ /* 0x040fe20003f24070 */
[--C-:B------:R-:W-:Y:S01]  /*9970*/  @!P6 IMAD.IADD R2, R2, 0x1, -R17.reuse ;  /* 0x000000010202e824 */ /* 0x100fe200078e0a11 */
[C---:B------:R-:W-:Y:S02]  /*9980*/  ISETP.GT.U32.AND P6, PT, R17.reuse, R21, PT ;  /* 0x000000151100720c */ /* 0x040fe40003fc4070 */
[----:B------:R-:W-:Y:S01]  /*9990*/  ISETP.GT.U32.AND P2, PT, R17, R9, PT ;  /* 0x000000091100720c */ /* 0x000fe20003f44070 */
[----:B------:R-:W-:-:S02]  /*99a0*/  @!P0 IMAD.IADD R11, R11, 0x1, -R17 ;  /* 0x000000010b0b8824 */ /* 0x000fc400078e0a11 */
[--C-:B------:R-:W-:Y:S01]  /*99b0*/  @!P3 IMAD.IADD R3, R3, 0x1, -R17.reuse ;  /* 0x000000010303b824 */ /* 0x100fe200078e0a11 */
[C---:B------:R-:W-:Y:S01]  /*99c0*/  ISETP.GT.U32.AND P3, PT, R17.reuse, R26, PT ;  /* 0x0000001a1100720c */ /* 0x040fe20003f64070 */
[--C-:B------:R-:W-:Y:S01]  /*99d0*/  @!P4 IMAD.IADD R0, R0, 0x1, -R17.reuse ;  /* 0x000000010000c824 */ /* 0x100fe200078e0a11 */
[C---:B------:R-:W-:Y:S02]  /*99e0*/  ISETP.GT.U32.AND P0, PT, R17.reuse, R7, PT ;  /* 0x000000071100720c */ /* 0x040fe40003f04070 */
[C---:B------:R-:W-:Y:S01]  /*99f0*/  ISETP.GT.U32.AND P4, PT, R17.reuse, R19, PT ;  /* 0x000000131100720c */ /* 0x040fe20003f84070 */
[--C-:B------:R-:W-:Y:S02]  /*9a00*/  @!P5 IMAD.IADD R8, R8, 0x1, -R17.reuse ;  /* 0x000000010808d824 */ /* 0x100fe400078e0a11 */
[--C-:B------:R-:W-:Y:S01]  /*9a10*/  @!P1 IMAD.IADD R10, R10, 0x1, -R17.reuse ;  /* 0x000000010a0a9824 */ /* 0x100fe200078e0a11 */
[----:B------:R-:W-:Y:S01]  /*9a20*/  ISETP.GT.U32.AND P1, PT, R17, R6, PT ;  /* 0x000000061100720c */ /* 0x000fe20003f24070 */
[--C-:B------:R-:W-:Y:S01]  /*9a30*/  @!P6 IMAD.IADD R21, R21, 0x1, -R17.reuse ;  /* 0x000000011515e824 */ /* 0x100fe200078e0a11 */
[----:B------:R-:W-:Y:S01]  /*9a40*/  ISETP.GT.U32.AND P6, PT, R17, R3, PT ;  /* 0x000000031100720c */ /* 0x000fe20003fc4070 */
[--C-:B------:R-:W-:Y:S01]  /*9a50*/  @!P2 IMAD.IADD R9, R9, 0x1, -R17.reuse ;  /* 0x000000010909a824 */ /* 0x100fe200078e0a11 */
[C---:B------:R-:W-:Y:S01]  /*9a60*/  ISETP.GT.U32.AND P2, PT, R17.reuse, R5, PT ;  /* 0x000000051100720c */ /* 0x040fe20003f44070 */
[--C-:B------:R-:W-:Y:S01]  /*9a70*/  @!P3 IMAD.IADD R26, R26, 0x1, -R17.reuse ;  /* 0x000000011a1ab824 */ /* 0x100fe200078e0a11 */
[----:B------:R-:W-:Y:S01]  /*9a80*/  ISETP.GT.U32.AND P3, PT, R17, R0, PT ;  /* 0x000000001100720c */ /* 0x000fe20003f64070 */
[----:B------:R-:W-:Y:S01]  /*9a90*/  STL [R1+0x54], R20 ;  /* 0x0000541401007387 */ /* 0x000fe20000100800 */
[----:B------:R-:W-:-:S02]  /*9aa0*/  @!P0 IMAD.IADD R7, R7, 0x1, -R17 ;  /* 0x0000000107078824 */ /* 0x000fc400078e0a11 */
[----:B------:R-:W-:Y:S01]  /*9ab0*/  @!P4 IMAD.IADD R19, R19, 0x1, -R17 ;  /* 0x000000011313c824 */ /* 0x000fe200078e0a11 */
[----:B------:R-:W-:Y:S01]  /*9ac0*/  STL [R1+0x50], R25 ;  /* 0x0000501901007387 */ /* 0x000fe20000100800 */
[----:B------:R-:W-:-:S03]  /*9ad0*/  ISETP.GT.U32.AND P4, PT, R17, R8, PT ;  /* 0x000000081100720c */ /* 0x000fc60003f84070 */
[----:B------:R-:W-:Y:S04]  /*9ae0*/  STL [R1+0x4c], R27 ;  /* 0x00004c1b01007387 */ /* 0x000fe80000100800 */
[----:B------:R-:W-:Y:S04]  /*9af0*/  STL [R1+0x48], R11 ;  /* 0x0000480b01007387 */ /* 0x000fe80000100800 */
[----:B------:R-:W-:Y:S01]  /*9b00*/  STL [R1+0x44], R10 ;  /* 0x0000440a01007387 */ /* 0x000fe20000100800 */
[----:B------:R-:W-:-:S03]  /*9b10*/  @!P1 IMAD.IADD R6, R6, 0x1, -R17 ;  /* 0x0000000106069824 */ /* 0x000fc600078e0a11 */
[----:B------:R0:W-:Y:S04]  /*9b20*/  STL [R1+0x3c], R2 ;  /* 0x00003c0201007387 */ /* 0x0001e80000100800 */
[----:B------:R1:W-:Y:S01]  /*9b30*/  STL [R1+0x40], R9 ;  /* 0x0000400901007387 */ /* 0x0003e20000100800 */
[----:B------:R-:W-:-:S03]  /*9b40*/  @!P6 IMAD.IADD R3, R3, 0x1, -R17 ;  /* 0x000000010303e824 */ /* 0x000fc600078e0a11 */
[----:B0-----:R-:W4:Y:S01]  /*9b50*/  LDL.LU R2, [R1+0x37c] ;  /* 0x00037c0001027983 */ /* 0x001f220000300800 */
[----:B------:R-:W-:-:S03]  /*9b60*/  @!P2 IMAD.IADD R5, R5, 0x1, -R17 ;  /* 0x000000010505a824 */ /* 0x000fc600078e0a11 */
[----:B------:R-:W4:Y:S01]  /*9b70*/  LDL.LU R11, [R1+0x374] ;  /* 0x00037400010b7983 */ /* 0x000f220000300800 */
[----:B------:R-:W-:-:S03]  /*9b80*/  @!P3 IMAD.IADD R0, R0, 0x1, -R17 ;  /* 0x000000010000b824 */ /* 0x000fc600078e0a11 */
[----:B------:R-:W4:Y:S01]  /*9b90*/  LDL.LU R10, [R1+0x358] ;  /* 0x00035800010a7983 */ /* 0x000f220000300800 */
[----:B------:R-:W-:-:S03]  /*9ba0*/  @!P4 IMAD.IADD R8, R8, 0x1, -R17 ;  /* 0x000000010808c824 */ /* 0x000fc600078e0a11 */
[----:B-1----:R-:W4:Y:S04]  /*9bb0*/  LDL.LU R9, [R1+0x360] ;  /* 0x0003600001097983 */ /* 0x002f280000300800 */
[----:B------:R0:W-:Y:S04]  /*9bc0*/  STL [R1+0x38], R3 ;  /* 0x0000380301007387 */ /* 0x0001e80000100800 */
[----:B0-----:R-:W4:Y:S04]  /*9bd0*/  LDL.LU R3, [R1+0x368] ;  /* 0x0003680001037983 */ /* 0x001f280000300800 */
[----:B------:R0:W-:Y:S01]  /*9be0*/  STL [R1+0x34], R0 ;  /* 0x0000340001007387 */ /* 0x0001e20000100800 */
[----:B------:R-:W-:-:S03]  /*9bf0*/  ISETP.GT.U32.AND P3, PT, R17, R26, PT ;  /* 0x0000001a1100720c */ /* 0x000fc60003f64070 */
[----:B0-----:R-:W4:Y:S04]  /*9c00*/  LDL.LU R0, [R1+0x36c] ;  /* 0x00036c0001007983 */ /* 0x001f280000300800 */
[----:B------:R-:W4:Y:S04]  /*9c10*/  LDL.LU R20, [R1+0x364] ;  /* 0x0003640001147983 */ /* 0x000f280000300800 */
[----:B------:R0:W-:Y:S04]  /*9c20*/  STL [R1+0x30], R8 ;  /* 0x0000300801007387 */ /* 0x0001e80000100800 */
[----:B------:R-:W4:Y:S04]  /*9c30*/  LDL.LU R25, [R1+0x35c] ;  /* 0x00035c0001197983 */ /* 0x000f280000300800 */
[----:B------:R-:W4:Y:S01]  /*9c40*/  LDL.LU R27, [R1+0x348] ;  /* 0x00034800011b7983 */ /* 0x000f220000300800 */
[----:B------:R-:W-:Y:S01]  /*9c50*/  ISETP.GT.U32.AND P4, PT, R17, R19, PT ;  /* 0x000000131100720c */ /* 0x000fe20003f84070 */
[----:B------:R-:W-:-:S04]  /*9c60*/  IMAD.HI.U32 R24, R16, R23, RZ ;  /* 0x0000001710187227 */ /* 0x000fc800078e00ff */
[----:B------:R-:W-:Y:S02]  /*9c70*/  IMAD.MOV R24, RZ, RZ, -R24 ;  /* 0x000000ffff187224 */ /* 0x000fe400078e0a18 */
[----:B------:R-:W-:Y:S02]  /*9c80*/  @!P3 IMAD.IADD R26, R26, 0x1, -R17 ;  /* 0x000000011a1ab824 */ /* 0x000fe400078e0a11 */
[----:B------:R-:W-:-:S04]  /*9c90*/  IMAD R23, R17, R24, R23 ;  /* 0x0000001811177224 */ /* 0x000fc800078e0217 */
[----:B------:R-:W-:Y:S01]  /*9ca0*/  @!P4 IMAD.IADD R19, R19, 0x1, -R17 ;  /* 0x000000011313c824 */ /* 0x000fe200078e0a11 */
[C---:B--2---:R-:W-:Y:S02]  /*9cb0*/  ISETP.GT.U32.AND P5, PT, R17.reuse, R18, PT ;  /* 0x000000121100720c */ /* 0x044fe40003fa4070 */
[----:B---3--:R-:W-:-:S11]  /*9cc0*/  ISETP.GT.U32.AND P0, PT, R17, R12, PT ;  /* 0x0000000c1100720c */ /* 0x008fd60003f04070 */
[--C-:B------:R-:W-:Y:S01]  /*9cd0*/  @!P5 IMAD.IADD R18, R18, 0x1, -R17.reuse ;  /* 0x000000011212d824 */ /* 0x100fe200078e0a11 */
[C---:B------:R-:W-:Y:S02]  /*9ce0*/  ISETP.GT.U32.AND P5, PT, R17.reuse, R7, PT ;  /* 0x000000071100720c */ /* 0x040fe40003fa4070 */
[C---:B------:R-:W-:Y:S01]  /*9cf0*/  ISETP.GT.U32.AND P1, PT, R17.reuse, R13, PT ;  /* 0x0000000d1100720c */ /* 0x040fe20003f24070 */
[----:B------:R-:W-:Y:S01]  /*9d00*/  @!P0 IMAD.IADD R12, R12, 0x1, -R17 ;  /* 0x000000010c0c8824 */ /* 0x000fe200078e0a11 */
[C---:B------:R-:W-:Y:S02]  /*9d10*/  ISETP.GT.U32.AND P0, PT, R17.reuse, R6, PT ;  /* 0x000000061100720c */ /* 0x040fe40003f04070 */
[----:B------:R-:W-:-:S07]  /*9d20*/  ISETP.GT.U32.AND P2, PT, R17, R4, PT ;  /* 0x000000041100720c */ /* 0x000fce0003f44070 */
[--C-:B------:R-:W-:Y:S02]  /*9d30*/  @!P5 IMAD.IADD R7, R7, 0x1, -R17.reuse ;  /* 0x000000010707d824 */ /* 0x100fe400078e0a11 */
[--C-:B------:R-:W-:Y:S01]  /*9d40*/  @!P1 IMAD.IADD R13, R13, 0x1, -R17.reuse ;  /* 0x000000010d0d9824 */ /* 0x100fe200078e0a11 */
[C---:B------:R-:W-:Y:S02]  /*9d50*/  ISETP.GT.U32.AND P1, PT, R17.reuse, R5, PT ;  /* 0x000000051100720c */ /* 0x040fe40003f24070 */
[----:B------:R1:W-:Y:S04]  /*9d60*/  STL [R1+0x398], R7 ;  /* 0x0003980701007387 */ /* 0x0003e80000100800 */
[----:B0-----:R-:W2:Y:S01]  /*9d70*/  LDL.LU R8, [R1+0x350] ;  /* 0x0003500001087983 */ /* 0x001ea20000300800 */
[--C-:B------:R-:W-:Y:S01]  /*9d80*/  @!P2 IMAD.IADD R4, R4, 0x1, -R17.reuse ;  /* 0x000000010404a824 */ /* 0x100fe200078e0a11 */
[C---:B------:R-:W-:Y:S01]  /*9d90*/  ISETP.GT.U32.AND P2, PT, R17.reuse, R21, PT ;  /* 0x000000151100720c */ /* 0x040fe20003f44070 */
[----:B------:R-:W-:Y:S01]  /*9da0*/  @!P0 IMAD.IADD R6, R6, 0x1, -R17 ;  /* 0x0000000106068824 */ /* 0x000fe200078e0a11 */
[----:B------:R-:W-:-:S02]  /*9db0*/  ISETP.GT.U32.AND P0, PT, R17, R12, PT ;  /* 0x0000000c1100720c */ /* 0x000fc40003f04070 */
[----:B------:R-:W-:Y:S01]  /*9dc0*/  ISETP.GT.U32.AND P5, PT, R17, R18, PT ;  /* 0x000000121100720c */ /* 0x000fe20003fa4070 */
[--C-:B------:R-:W-:Y:S01]  /*9dd0*/  @!P1 IMAD.IADD R5, R5, 0x1, -R17.reuse ;  /* 0x0000000105059824 */ /* 0x100fe200078e0a11 */
[----:B-1----:R-:W3:Y:S04]  /*9de0*/  LDL.LU R7, [R1+0x354] ;  /* 0x0003540001077983 */ /* 0x002ee80000300800 */
[----:B------:R0:W-:Y:S03]  /*9df0*/  STL [R1+0x39c], R6 ;  /* 0x00039c0601007387 */ /* 0x0001e60000100800 */
[--C-:B------:R-:W-:Y:S02]  /*9e00*/  @!P2 IMAD.IADD R21, R21, 0x1, -R17.reuse ;  /* 0x000000011515a824 */ /* 0x100fe400078e0a11 */
[----:B------:R-:W-:-:S02]  /*9e10*/  @!P0 IMAD.IADD R12, R12, 0x1, -R17 ;  /* 0x000000010c0c8824 */ /* 0x000fc400078e0a11 */
[----:B------:R-:W-:Y:S01]  /*9e20*/  @!P5 IMAD.IADD R18, R18, 0x1, -R17 ;  /* 0x000000011212d824 */ /* 0x000fe200078e0a11 */
[----:B0-----:R-:W3:Y:S04]  /*9e30*/  LDL.LU R6, [R1+0x34c] ;  /* 0x00034c0001067983 */ /* 0x001ee80000300800 */
[----:B------:R0:W-:Y:S04]  /*9e40*/  STL [R1+0x380], R5 ;  /* 0x0003800501007387 */ /* 0x0001e80000100800 */
[----:B0-----:R-:W3:Y:S04]  /*9e50*/  LDL.LU R5, [R1+0x330] ;  /* 0x0003300001057983 */ /* 0x001ee80000300800 */
[----:B------:R-:W-:Y:S04]  /*9e60*/  STL [R1+0x2d24], R23 ;  /* 0x002d241701007387 */ /* 0x000fe80000100800 */
[----:B------:R-:W-:Y:S04]  /*9e70*/  STL [R1+0x388], R21 ;  /* 0x0003881501007387 */ /* 0x000fe80000100800 */
[----:B------:R-:W-:Y:S04]  /*9e80*/  STL [R1+0x390], R26 ;  /* 0x0003901a01007387 */ /* 0x000fe80000100800 */
[----:B------:R-:W-:Y:S04]  /*9e90*/  STL [R1+0x394], R19 ;  /* 0x0003941301007387 */ /* 0x000fe80000100800 */
[----:B------:R0:W-:Y:S04]  /*9ea0*/  STL [R1+0x384], R12 ;  /* 0x0003840c01007387 */ /* 0x0001e80000100800 */
[----:B------:R-:W-:Y:S04]  /*9eb0*/  STL [R1+0x38c], R18 ;  /* 0x00038c1201007387 */ /* 0x000fe80000100800 */
[----:B0-----:R-:W3:Y:S01]  /*9ec0*/  LDL R12, [R1+0x261c] ;  /* 0x00261c00010c7983 */ /* 0x001ee20000100800 */
[----:B------:R-:W-:-:S02]  /*9ed0*/  ISETP.GT.U32.AND P6, PT, R17, R4, PT ;  /* 0x000000041100720c */ /* 0x000fc40003fc4070 */
[C---:B----4-:R-:W-:Y:S02]  /*9ee0*/  ISETP.GT.U32.AND P2, PT, R17.reuse, R2, PT ;  /* 0x000000021100720c */ /* 0x050fe40003f44070 */
[C---:B------:R-:W-:Y:S02]  /*9ef0*/  ISETP.GT.U32.AND P3, PT, R17.reuse, R11, PT ;  /* 0x0000000b1100720c */ /* 0x040fe40003f64070 */
[----:B------:R-:W-:-:S07]  /*9f00*/  ISETP.GT.U32.AND P4, PT, R17, R10, PT ;  /* 0x0000000a1100720c */ /* 0x000fce0003f84070 */
[--C-:B------:R-:W-:Y:S01]  /*9f10*/  @!P6 IMAD.IADD R4, R4, 0x1, -R17.reuse ;  /* 0x000000010404e824 */ /* 0x100fe200078e0a11 */
[C---:B------:R-:W-:Y:S02]  /*9f20*/  ISETP.GT.U32.AND P1, PT, R17.reuse, R13, PT ;  /* 0x0000000d1100720c */ /* 0x040fe40003f24070 */
[----:B------:R-:W-:Y:S01]  /*9f30*/  ISETP.GT.U32.AND P5, PT, R17, R9, PT ;  /* 0x000000091100720c */ /* 0x000fe20003fa4070 */
[--C-:B------:R-:W-:Y:S02]  /*9f40*/  @!P2 IMAD.IADD R2, R2, 0x1, -R17.reuse ;  /* 0x000000010202a824 */ /* 0x100fe400078e0a11 */
[--C-:B------:R-:W-:Y:S02]  /*9f50*/  @!P3 IMAD.IADD R11, R11, 0x1, -R17.reuse ;  /* 0x000000010b0bb824 */ /* 0x100fe400078e0a11 */
[----:B------:R-:W-:-:S06]  /*9f60*/  @!P4 IMAD.IADD R10, R10, 0x1, -R17 ;  /* 0x000000010a0ac824 */ /* 0x000fcc00078e0a11 */
[--C-:B------:R-:W-:Y:S02]  /*9f70*/  @!P1 IMAD.IADD R13, R13, 0x1, -R17.reuse ;  /* 0x000000010d0d9824 */ /* 0x100fe400078e0a11 */
[----:B------:R-:W-:Y:S01]  /*9f80*/  @!P5 IMAD.IADD R9, R9, 0x1, -R17 ;  /* 0x000000010909d824 */ /* 0x000fe200078e0a11 */
[C---:B------:R-:W-:Y:S02]  /*9f90*/  ISETP.GT.U32.AND P0, PT, R17.reuse, R3, PT ;  /* 0x000000031100720c */ /* 0x040fe40003f04070 */
[C---:B------:R-:W-:Y:S02]  /*9fa0*/  ISETP.GT.U32.AND P6, PT, R17.reuse, R20, PT ;  /* 0x000000141100720c */ /* 0x040fe40003fc4070 */
[C---:B------:R-:W-:Y:S02]  /*9fb0*/  ISETP.GT.U32.AND P2, PT, R17.reuse, R25, PT ;  /* 0x000000191100720c */ /* 0x040fe40003f44070 */
[----:B------:R-:W-:-:S09]  /*9fc0*/  ISETP.GT.U32.AND P3, PT, R17, R27, PT ;  /* 0x0000001b1100720c */ /* 0x000fd20003f64070 */
[--C-:B------:R-:W-:Y:S01]  /*9fd0*/  @!P6 IMAD.IADD R20, R20, 0x1, -R17.reuse ;  /* 0x000000011414e824 */ /* 0x100fe200078e0a11 */
[----:B------:R-:W-:Y:S01]  /*9fe0*/  ISETP.GT.U32.AND P6, PT, R17, R2, PT ;  /* 0x000000021100720c */ /* 0x000fe20003fc4070 */
[----:B------:R0:W-:Y:S01]  /*9ff0*/  STL [R1+0x378], R4 ;  /* 0x0003780401007387 */ /* 0x0001e20000100800 */
[--C-:B------:R-:W-:Y:S01]  /*a000*/  @!P2 IMAD.IADD R25, R25, 0x1, -R17.reuse ;  /* 0x000000011919a824 */ /* 0x100fe200078e0a11 */
[----:B------:R-:W-:Y:S01]  /*a010*/  ISETP.GT.U32.AND P2, PT, R17, R11, PT ;  /* 0x0000000b1100720c */ /* 0x000fe20003f44070 */
[--C-:B------:R-:W-:Y:S01]  /*a020*/  @!P3 IMAD.IADD R27, R27, 0x1, -R17.reuse ;  /* 0x000000011b1bb824 */ /* 0x100fe200078e0a11 */
[----:B------:R-:W-:Y:S01]  /*a030*/  ISETP.GT.U32.AND P3, PT, R17, R10, PT ;  /* 0x0000000a1100720c */ /* 0x000fe20003f64070 */
[----:B------:R1:W-:Y:S04]  /*a040*/  STL [R1+0x370], R13 ;  /* 0x0003700d01007387 */ /* 0x0003e80000100800 */
[----:B0-----:R-:W4:Y:S03]  /*a050*/  LDL.LU R4, [R1+0x338] ;  /* 0x0003380001047983 */ /* 0x001f260000300800 */
[--C-:B------:R-:W-:Y:S01]  /*a060*/  @!P6 IMAD.IADD R2, R2, 0x1, -R17.reuse ;  /* 0x000000010202e824 */ /* 0x100fe200078e0a11 */
[----:B------:R-:W4:Y:S02]  /*a070*/  LDL.LU R19, [R1+0x340] ;  /* 0x0003400001137983 */ /* 0x000f240000300800 */
[----:B------:R-:W-:-:S02]  /*a080*/  @!P2 IMAD.IADD R11, R11, 0x1, -R17 ;  /* 0x000000010b0ba824 */ /* 0x000fc400078e0a11 */
[----:B------:R-:W4:Y:S01]  /*a090*/  LDL.LU R18, [R1+0x344] ;  /* 0x0003440001127983 */ /* 0x000f220000300800 */
[--C-:B------:R-:W-:Y:S02]  /*a0a0*/  @!P0 IMAD.IADD R3, R3, 0x1, -R17.reuse ;  /* 0x0000000103038824 */ /* 0x100fe400078e0a11 */
[----:B------:R-:W-:Y:S01]  /*a0b0*/  @!P3 IMAD.IADD R10, R10, 0x1, -R17 ;  /* 0x000000010a0ab824 */ /* 0x000fe200078e0a11 */
[----:B-1----:R-:W4:Y:S01]  /*a0c0*/  LDL.LU R13, [R1+0x33c] ;  /* 0x00033c00010d7983 */ /* 0x002f220000300800 */
[C---:B--2---:R-:W-:Y:S02]  /*a0d0*/  ISETP.GT.U32.AND P4, PT, R17.reuse, R8, PT ;  /* 0x000000081100720c */ /* 0x044fe40003f84070 */
[----:B---3--:R-:W-:-:S11]  /*a0e0*/  ISETP.GT.U32.AND P5, PT, R17, R7, PT ;  /* 0x000000071100720c */ /* 0x008fd60003fa4070 */
[--C-:B------:R-:W-:Y:S01]  /*a0f0*/  @!P4 IMAD.IADD R8, R8, 0x1, -R17.reuse ;  /* 0x000000010808c824 */ /* 0x100fe200078e0a11 */
[----:B------:R-:W-:Y:S01]  /*a100*/  ISETP.GT.U32.AND P4, PT, R17, R9, PT ;  /* 0x000000091100720c */ /* 0x000fe20003f84070 */
[----:B------:R-:W-:Y:S01]  /*a110*/  @!P5 IMAD.IADD R7, R7, 0x1, -R17 ;  /* 0x000000010707d824 */ /* 0x000fe200078e0a11 */
[----:B------:R-:W-:-:S11]  /*a120*/  ISETP.GT.U32.AND P5, PT, R17, R3, PT ;  /* 0x000000031100720c */ /* 0x000fd60003fa4070 */
[--C-:B------:R-:W-:Y:S02]  /*a130*/  @!P4 IMAD.IADD R9, R9, 0x1, -R17.reuse ;  /* 0x000000010909c824 */ /* 0x100fe400078e0a11 */
[----:B------:R-:W-:Y:S01]  /*a140*/  @!P5 IMAD.IADD R3, R3, 0x1, -R17 ;  /* 0x000000010303d824 */ /* 0x000fe200078e0a11 */
[----:B------:R-:W-:Y:S02]  /*a150*/  IABS R24, R12 ;  /* 0x0000000c00187213 */ /* 0x000fe40000000000 */
[----:B------:R-:W2:Y:S04]  /*a160*/  LDL.LU R12, [R1+0x334] ;  /* 0x00033400010c7983 */ /* 0x000ea80000300800 */
[----:B------:R0:W-:Y:S04]  /*a170*/  STL [R1+0x37c], R2 ;  /* 0x00037c0201007387 */ /* 0x0001e80000100800 */
[----:B0-----:R-:W3:Y:S04]  /*a180*/  LDL.LU R2, [R1+0x320] ;  /* 0x0003200001027983 */ /* 0x001ee80000300800 */
[----:B------:R0:W-:Y:S04]  /*a190*/  STL [R1+0x374], R11 ;  /* 0x0003740b01007387 */ /* 0x0001e80000100800 */
[----:B------:R-:W3:Y:S04]  /*a1a0*/  LDL.LU R22, [R1+0x328] ;  /* 0x0003280001167983 */ /* 0x000ee80000300800 */
[----:B------:R1:W-:Y:S04]  /*a1b0*/  STL [R1+0x358], R10 ;  /* 0x0003580a01007387 */ /* 0x0003e80000100800 */
[----:B------:R-:W3:Y:S04]  /*a1c0*/  LDL.LU R26, [R1+0x32c] ;  /* 0x00032c00011a7983 */ /* 0x000ee80000300800 */
[----:B------:R1:W-:Y:S04]  /*a1d0*/  STL [R1+0x360], R9 ;  /* 0x0003600901007387 */ /* 0x0003e80000100800 */
[----:B0-----:R-:W3:Y:S04]  /*a1e0*/  LDL.LU R11, [R1+0x324] ;  /* 0x00032400010b7983 */ /* 0x001ee80000300800 */
[----:B-1----:R-:W3:Y:S04]  /*a1f0*/  LDL.LU R10, [R1+0x308] ;  /* 0x00030800010a7983 */ /* 0x002ee80000300800 */
[----:B------:R0:W-:Y:S04]  /*a200*/  STL [R1+0x368], R3 ;  /* 0x0003680301007387 */ /* 0x0001e80000100800 */
[----:B------:R-:W3:Y:S01]  /*a210*/  LDL.LU R9, [R1+0x310] ;  /* 0x0003100001097983 */ /* 0x000ee20000300800 */
[----:B------:R-:W-:-:S02]  /*a220*/  ISETP.GT.U32.AND P1, PT, R17, R0, PT ;  /* 0x000000001100720c */ /* 0x000fc40003f24070 */
[C---:B------:R-:W-:Y:S02]  /*a230*/  ISETP.GT.U32.AND P0, PT, R17.reuse, R6, PT ;  /* 0x000000061100720c */ /* 0x040fe40003f04070 */
[C---:B------:R-:W-:Y:S01]  /*a240*/  ISETP.GT.U32.AND P2, PT, R17.reuse, R25, PT ;  /* 0x000000191100720c */ /* 0x040fe20003f44070 */
[----:B0-----:R-:W3:Y:S08]  /*a250*/  LDL.LU R3, [R1+0x318] ;  /* 0x0003180001037983 */ /* 0x001ef00000300800 */
[--C-:B------:R-:W-:Y:S01]  /*a260*/  @!P1 IMAD.IADD R0, R0, 0x1, -R17.reuse ;  /* 0x0000000100009824 */ /* 0x100fe200078e0a11 */
[C---:B------:R-:W-:Y:S01]  /*a270*/  ISETP.GT.U32.AND P1, PT, R17.reuse, R5, PT ;  /* 0x000000051100720c */ /* 0x040fe20003f24070 */
[----:B------:R-:W-:Y:S01]  /*a280*/  @!P0 IMAD.IADD R6, R6, 0x1, -R17 ;  /* 0x0000000106068824 */ /* 0x000fe200078e0a11 */
[----:B------:R-:W-:-:S02]  /*a290*/  ISETP.GT.U32.AND P3, PT, R17, R27, PT ;  /* 0x0000001b1100720c */ /* 0x000fc40003f64070 */
[----:B------:R-:W-:-:S09]  /*a2a0*/  ISETP.GT.U32.AND P0, PT, R17, R0, PT ;  /* 0x000000001100720c */ /* 0x000fd20003f04070 */
[--C-:B------:R-:W-:Y:S01]  /*a2b0*/  @!P1 IMAD.IADD R5, R5, 0x1, -R17.reuse ;  /* 0x0000000105059824 */ /* 0x100fe200078e0a11 */
[----:B------:R-:W-:Y:S01]  /*a2c0*/  ISETP.GT.U32.AND P1, PT, R17, R20, PT ;  /* 0x000000141100720c */ /* 0x000fe20003f24070 */
[--C-:B------:R-:W-:Y:S01]  /*a2d0*/  @!P2 IMAD.IADD R25, R25, 0x1, -R17.reuse ;  /* 0x000000011919a824 */ /* 0x100fe200078e0a11 */
[C---:B------:R-:W-:Y:S02]  /*a2e0*/  ISETP.GT.U32.AND P4, PT, R17.reuse, R8, PT ;  /* 0x000000081100720c */ /* 0x040fe40003f84070 */
[----:B------:R-:W-:Y:S01]  /*a2f0*/  ISETP.GT.U32.AND P6, PT, R17, R5, PT ;  /* 0x000000051100720c */ /* 0x000fe20003fc4070 */
[--C-:B------:R-:W-:Y:S02]  /*a300*/  @!P0 IMAD.IADD R0, R0, 0x1, -R17.reuse ;  /* 0x0000000100008824 */ /* 0x100fe400078e0a11 */
[----:B------:R-:W-:Y:S01]  /*a310*/  @!P3 IMAD.IADD R27, R27, 0x1, -R17 ;  /* 0x000000011b1bb824 */ /* 0x000fe200078e0a11 */
[----:B----4-:R-:W-:-:S05]  /*a320*/  ISETP.GT.U32.AND P2, PT, R17, R19, PT ;  /* 0x000000131100720c */ /* 0x010fca0003f44070 */
[--C-:B------:R-:W-:Y:S01]  /*a330*/  @!P1 IMAD.IADD R20, R20, 0x1, -R17.reuse ;  /* 0x0000000114149824 */ /* 0x100fe200078e0a11 */
[C---:B------:R-:W-:Y:S02]  /*a340*/  ISETP.GT.U32.AND P1, PT, R17.reuse, R4, PT ;  /* 0x000000041100720c */ /* 0x040fe40003f24070 */
[----:B------:R-:W-:Y:S01]  /*a350*/  ISETP.GT.U32.AND P3, PT, R17, R18, PT ;  /* 0x000000121100720c */ /* 0x000fe20003f64070 */
[----:B------:R0:W-:Y:S01]  /*a360*/  STL [R1+0x36c], R0 ;  /* 0x00036c0001007387 */ /* 0x0001e20000100800 */
[--C-:B------:R-:W-:Y:S01]  /*a370*/  @!P6 IMAD.IADD R5, R5, 0x1, -R17.reuse ;  /* 0x000000010505e824 */ /* 0x100fe200078e0a11 */
[C---:B------:R-:W-:Y:S01]  /*a380*/  ISETP.GT.U32.AND P5, PT, R17.reuse, R7, PT ;  /* 0x000000071100720c */ /* 0x040fe20003fa4070 */
[--C-:B------:R-:W-:Y:S01]  /*a390*/  @!P4 IMAD.IADD R8, R8, 0x1, -R17.reuse ;  /* 0x000000010808c824 */ /* 0x100fe200078e0a11 */
[----:B0-----:R-:W4:Y:S06]  /*a3a0*/  LDL.LU R0, [R1+0x31c] ;  /* 0x00031c0001007983 */ /* 0x001f2c0000300800 */
[--C-:B------:R-:W-:Y:S01]  /*a3b0*/  @!P1 IMAD.IADD R4, R4, 0x1, -R17.reuse ;  /* 0x0000000104049824 */ /* 0x100fe200078e0a11 */
[----:B------:R-:W-:Y:S01]  /*a3c0*/  ISETP.GT.U32.AND P4, PT, R17, R13, PT ;  /* 0x0000000d1100720c */ /* 0x000fe20003f84070 */
[--C-:B------:R-:W-:Y:S01]  /*a3d0*/  @!P2 IMAD.IADD R19, R19, 0x1, -R17.reuse ;  /* 0x000000011313a824 */ /* 0x100fe200078e0a11 */
[----:B------:R-:W-:Y:S01]  /*a3e0*/  ISETP.GT.U32.AND P0, PT, R17, R6, PT ;  /* 0x000000061100720c */ /* 0x000fe20003f04070 */
[----:B------:R-:W-:-:S02]  /*a3f0*/  @!P3 IMAD.IADD R18, R18, 0x1, -R17 ;  /* 0x000000011212b824 */ /* 0x000fc400078e0a11 */
[--C-:B------:R-:W-:Y:S01]  /*a400*/  @!P5 IMAD.IADD R7, R7, 0x1, -R17.reuse ;  /* 0x000000010707d824 */ /* 0x100fe200078e0a11 */
[----:B------:R-:W-:Y:S07]  /*a410*/  STL [R1+0x364], R20 ;  /* 0x0003641401007387 */ /* 0x000fee0000100800 */
[--C-:B------:R-:W-:Y:S01]  /*a420*/  @!P4 IMAD.IADD R13, R13, 0x1, -R17.reuse ;  /* 0x000000010d0dc824 */ /* 0x100fe200078e0a11 */
[----:B------:R-:W-:Y:S01]  /*a430*/  STL [R1+0x35c], R25 ;  /* 0x00035c1901007387 */ /* 0x000fe20000100800 */
[----:B------:R-:W-:-:S03]  /*a440*/  @!P0 IMAD.IADD R6, R6, 0x1, -R17 ;  /* 0x0000000106068824 */ /* 0x000fc600078e0a11 */
[----:B------:R-:W-:Y:S04]  /*a450*/  STL [R1+0x348], R27 ;  /* 0x0003481b01007387 */ /* 0x000fe80000100800 */
[----:B------:R-:W-:Y:S04]  /*a460*/  STL [R1+0x350], R8 ;  /* 0x0003500801007387 */ /* 0x000fe80000100800 */
[----:B------:R0:W-:Y:S04]  /*a470*/  STL [R1+0x354], R7 ;  /* 0x0003540701007387 */ /* 0x0001e80000100800 */
[----:B0-----:R-:W4:Y:S04]  /*a480*/  LDL.LU R7, [R1+0x314] ;  /* 0x0003140001077983 */ /* 0x001f280000300800 */
[----:B------:R0:W-:Y:S04]  /*a490*/  STL [R1+0x34c], R6 ;  /* 0x00034c0601007387 */ /* 0x0001e80000100800 */
[----:B------:R-:W4:Y:S04]  /*a4a0*/  LDL.LU R27, [R1+0x30c] ;  /* 0x00030c00011b7983 */ /* 0x000f280000300800 */
[----:B------:R-:W4:Y:S04]  /*a4b0*/  LDL.LU R8, [R1+0x2f8] ;  /* 0x0002f80001087983 */ /* 0x000f280000300800 */
[----:B------:R1:W-:Y:S04]  /*a4c0*/  STL [R1+0x330], R5 ;  /* 0x0003300501007387 */ /* 0x0003e80000100800 */
[----:B0-----:R-:W4:Y:S04]  /*a4d0*/  LDL.LU R6, [R1+0x300] ;  /* 0x0003000001067983 */ /* 0x001f280000300800 */
[----:B-1----:R-:W4:Y:S01]  /*a4e0*/  LDL.LU R5, [R1+0x304] ;  /* 0x0003040001057983 */ /* 0x002f220000300800 */
[----:B--2---:R-:W-:-:S02]  /*a4f0*/  ISETP.GT.U32.AND P5, PT, R17, R12, PT ;  /* 0x0000000c1100720c */ /* 0x004fc40003fa4070 */
[C---:B---3--:R-:W-:Y:S02]  /*a500*/  ISETP.GT.U32.AND P6, PT, R17.reuse, R22, PT ;  /* 0x000000161100720c */ /* 0x048fe40003fc4070 */
[C---:B------:R-:W-:Y:S02]  /*a510*/  ISETP.GT.U32.AND P1, PT, R17.reuse, R26, PT ;  /* 0x0000001a1100720c */ /* 0x040fe40003f24070 */
[C---:B------:R-:W-:Y:S02]  /*a520*/  ISETP.GT.U32.AND P2, PT, R17.reuse, R11, PT ;  /* 0x0000000b1100720c */ /* 0x040fe40003f44070 */
[----:B------:R-:W-:-:S07]  /*a530*/  ISETP.GT.U32.AND P3, PT, R17, R10, PT ;  /* 0x0000000a1100720c */ /* 0x000fce0003f64070 */
[--C-:B------:R-:W-:Y:S01]  /*a540*/  @!P6 IMAD.IADD R22, R22, 0x1, -R17.reuse ;  /* 0x000000011616e824 */ /* 0x100fe200078e0a11 */
[C---:B------:R-:W-:Y:S01]  /*a550*/  ISETP.GT.U32.AND P6, PT, R17.reuse, R4, PT ;  /* 0x000000041100720c */ /* 0x040fe20003fc4070 */
[--C-:B------:R-:W-:Y:S01]  /*a560*/  @!P1 IMAD.IADD R26, R26, 0x1, -R17.reuse ;  /* 0x000000011a1a9824 */ /* 0x100fe200078e0a11 */
[----:B------:R-:W-:Y:S01]  /*a570*/  ISETP.GT.U32.AND P1, PT, R17, R19, PT ;  /* 0x000000131100720c */ /* 0x000fe20003f24070 */
[--C-:B------:R-:W-:Y:S01]  /*a580*/  @!P2 IMAD.IADD R11, R11, 0x1, -R17.reuse ;  /* 0x000000010b0ba824 */ /* 0x100fe200078e0a11 */
[C---:B------:R-:W-:Y:S02]  /*a590*/  ISETP.GT.U32.AND P2, PT, R17.reuse, R18, PT ;  /* 0x000000121100720c */ /* 0x040fe40003f44070 */
[C---:B------:R-:W-:Y:S01]  /*a5a0*/  ISETP.GT.U32.AND P4, PT, R17.reuse, R9, PT ;  /* 0x000000091100720c */ /* 0x040fe20003f84070 */
[----:B------:R-:W-:Y:S01]  /*a5b0*/  @!P3 IMAD.IADD R10, R10, 0x1, -R17 ;  /* 0x000000010a0ab824 */ /* 0x000fe200078e0a11 */
[----:B------:R-:W-:-:S05]  /*a5c0*/  ISETP.GT.U32.AND P3, PT, R17, R13, PT ;  /* 0x0000000d1100720c */ /* 0x000fca0003f64070 */
[--C-:B------:R-:W-:Y:S02]  /*a5d0*/  @!P6 IMAD.IADD R4, R4, 0x1, -R17.reuse ;  /* 0x000000010404e824 */ /* 0x100fe400078e0a11 */
[--C-:B------:R-:W-:Y:S02]  /*a5e0*/  @!P5 IMAD.IADD R12, R12, 0x1, -R17.reuse ;  /* 0x000000010c0cd824 */ /* 0x100fe400078e0a11 */
[--C-:B------:R-:W-:Y:S01]  /*a5f0*/  @!P1 IMAD.IADD R19, R19, 0x1, -R17.reuse ;  /* 0x0000000113139824 */ /* 0x100fe200078e0a11 */
[----:B------:R0:W-:Y:S01]  /*a600*/  STL [R1+0x338], R4 ;  /* 0x0003380401007387 */ /* 0x0001e20000100800 */
[--C-:B------:R-:W-:Y:S02]  /*a610*/  @!P2 IMAD.IADD R18, R18, 0x1, -R17.reuse ;  /* 0x000000011212a824 */ /* 0x100fe400078e0a11 */
[--C-:B------:R-:W-:Y:S01]  /*a620*/  @!P4 IMAD.IADD R9, R9, 0x1, -R17.reuse ;  /* 0x000000010909c824 */ /* 0x100fe200078e0a11 */
[----:B------:R-:W-:Y:S01]  /*a630*/  ISETP.GT.U32.AND P4, PT, R17, R12, PT ;  /* 0x0000000c1100720c */ /* 0x000fe20003f84070 */
[--C-:B------:R-:W-:Y:S01]  /*a640*/  @!P3 IMAD.IADD R13, R13, 0x1, -R17.reuse ;  /* 0x000000010d0db824 */ /* 0x100fe200078e0a11 */
[----:B0-----:R-:W2:Y:S04]  /*a650*/  LDL.LU R4, [R1+0x2fc] ;  /* 0x0002fc0001047983 */ /* 0x001ea80000300800 */
[----:B------:R0:W-:Y:S04]  /*a660*/  STL [R1+0x340], R19 ;  /* 0x0003401301007387 */ /* 0x0001e80000100800 */
[----:B------:R-:W3:Y:S04]  /*a670*/  LDL.LU R21, [R1+0x2e0] ;  /* 0x0002e00001157983 */ /* 0x000ee80000300800 */
[----:B------:R1:W-:Y:S04]  /*a680*/  STL [R1+0x344], R18 ;  /* 0x0003441201007387 */ /* 0x0003e80000100800 */
[----:B------:R-:W2:Y:S04]  /*a690*/  LDL.LU R20, [R1+0x2e8] ;  /* 0x0002e80001147983 */ /* 0x000ea80000300800 */
[----:B------:R1:W-:Y:S04]  /*a6a0*/  STL [R1+0x33c], R13 ;  /* 0x00033c0d01007387 */ /* 0x0003e80000100800 */
[----:B0-----:R-:W2:Y:S04]  /*a6b0*/  LDL.LU R19, [R1+0x2f0] ;  /* 0x0002f00001137983 */ /* 0x001ea80000300800 */
[----:B-1----:R-:W2:Y:S01]  /*a6c0*/  LDL.LU R18, [R1+0x2f4] ;  /* 0x0002f40001127983 */ /* 0x002ea20000300800 */
[----:B------:R-:W-:-:S05]  /*a6d0*/  @!P4 IMAD.IADD R12, R12, 0x1, -R17 ;  /* 0x000000010c0cc824 */ /* 0x000fca00078e0a11 */
[----:B------:R0:W-:Y:S04]  /*a6e0*/  STL [R1+0x334], R12 ;  /* 0x0003340c01007387 */ /* 0x0001e80000100800 */
[----:B------:R-:W2:Y:S04]  /*a6f0*/  LDL.LU R13, [R1+0x2ec] ;  /* 0x0002ec00010d7983 */ /* 0x000ea80000300800 */
[----:B0-----:R-:W2:Y:S01]  /*a700*/  LDL.LU R12, [R1+0x2e4] ;  /* 0x0002e400010c7983 */ /* 0x001ea20000300800 */
[C---:B------:R-:W-:Y:S02]  /*a710*/  ISETP.GT.U32.AND P0, PT, R17.reuse, R2, PT ;  /* 0x000000021100720c */ /* 0x040fe40003f04070 */
[----:B------:R-:W-:-:S11]  /*a720*/  ISETP.GT.U32.AND P5, PT, R17, R3, PT ;  /* 0x000000031100720c */ /* 0x000fd60003fa4070 */
[--C-:B------:R-:W-:Y:S01]  /*a730*/  @!P0 IMAD.IADD R2, R2, 0x1, -R17.reuse ;  /* 0x0000000102028824 */ /* 0x100fe200078e0a11 */
[----:B----4-:R-:W-:Y:S01]  /*a740*/  ISETP.GT.U32.AND P0, PT, R17, R0, PT ;  /* 0x000000001100720c */ /* 0x010fe20003f04070 */
[----:B------:R-:W-:Y:S01]  /*a750*/  @!P5 IMAD.IADD R3, R3, 0x1, -R17 ;  /* 0x000000010303d824 */ /* 0x000fe200078e0a11 */
[C---:B------:R-:W-:Y:S02]  /*a760*/  ISETP.GT.U32.AND P1, PT, R17.reuse, R26, PT ;  /* 0x0000001a1100720c */ /* 0x040fe40003f24070 */
[C---:B------:R-:W-:Y:S02]  /*a770*/  ISETP.GT.U32.AND P5, PT, R17.reuse, R2, PT ;  /* 0x000000021100720c */ /* 0x040fe40003fa4070 */
[----:B------:R-:W-:-:S07]  /*a780*/  ISETP.GT.U32.AND P2, PT, R17, R11, PT ;  /* 0x0000000b1100720c */ /* 0x000fce0003f44070 */
[--C-:B------:R-:W-:Y:S01]  /*a790*/  @!P0 IMAD.IADD R0, R0, 0x1, -R17.reuse ;  /* 0x0000000100008824 */ /* 0x100fe200078e0a11 */
[----:B------:R-:W-:Y:S01]  /*a7a0*/  ISETP.GT.U32.AND P0, PT, R17, R22, PT ;  /* 0x000000161100720c */ /* 0x000fe20003f04070 */
[----:B------:R-:W-:-:S03]  /*a7b0*/  @!P1 IMAD.IADD R26, R26, 0x1, -R17 ;  /* 0x000000011a1a9824 */ /* 0x000fc600078e0a11 */
[C---:B------:R-:W-:Y:S01]  /*a7c0*/  ISETP.GT.U32.AND P6, PT, R17.reuse, R0, PT ;  /* 0x000000001100720c */ /* 0x040fe20003fc4070 */
[----:B------:R-:W-:Y:S01]  /*a7d0*/  @!P5 IMAD.IADD R2, R2, 0x1, -R17 ;  /* 0x000000010202d824 */ /* 0x000fe200078e0a11 */
[C---:B------:R-:W-:Y:S02]  /*a7e0*/  ISETP.GT.U32.AND P3, PT, R17.reuse, R10, PT ;  /* 0x0000000a1100720c */ /* 0x040fe40003f64070 */
[----:B------:R-:W-:-:S05]  /*a7f0*/  ISETP.GT.U32.AND P1, PT, R17, R27, PT ;  /* 0x0000001b1100720c */ /* 0x000fca0003f24070 */
[--C-:B------:R-:W-:Y:S01]  /*a800*/  @!P0 IMAD.IADD R22, R22, 0x1, -R17.reuse ;  /* 0x0000000116168824 */ /* 0x100fe200078e0a11 */
[----:B------:R-:W-:Y:S01]  /*a810*/  ISETP.GT.U32.AND P0, PT, R17, R7, PT ;  /* 0x000000071100720c */ /* 0x000fe20003f04070 */
[--C-:B------:R-:W-:Y:S01]  /*a820*/  @!P2 IMAD.IADD R11, R11, 0x1, -R17.reuse ;  /* 0x000000010b0ba824 */ /* 0x100fe200078e0a11 */
[C---:B------:R-:W-:Y:S01]  /*a830*/  ISETP.GT.U32.AND P4, PT, R17.reuse, R9, PT ;  /* 0x000000091100720c */ /* 0x040fe20003f84070 */
[----:B------:R0:W-:Y:S01]  /*a840*/  STL [R1+0x320], R2 ;  /* 0x0003200201007387 */ /* 0x0001e20000100800 */
[C---:B------:R-:W-:Y:S01]  /*a850*/  ISETP.GT.U32.AND P2, PT, R17.reuse, R8, PT ;  /* 0x000000081100720c */ /* 0x040fe20003f44070 */
[--C-:B------:R-:W-:Y:S01]  /*a860*/  @!P6 IMAD.IADD R0, R0, 0x1, -R17.reuse ;  /* 0x000000010000e824 */ /* 0x100fe200078e0a11 */
[----:B------:R-:W-:Y:S01]  /*a870*/  ISETP.GT.U32.AND P5, PT, R17, R3, PT ;  /* 0x000000031100720c */ /* 0x000fe20003fa4070 */
[----:B0-----:R-:W4:Y:S06]  /*a880*/  LDL.LU R2, [R1+0x2d0] ;  /* 0x0002d00001027983 */ /* 0x001f2c0000300800 */
[----:B------:R-:W-:-:S02]  /*a890*/  @!P0 IMAD.IADD R7, R7, 0x1, -R17 ;  /* 0x0000000107078824 */ /* 0x000fc400078e0a11 */
[--C-:B------:R-:W-:Y:S01]  /*a8a0*/  @!P3 IMAD.IADD R10, R10, 0x1, -R17.reuse ;  /* 0x000000010a0ab824 */ /* 0x100fe200078e0a11 */
[----:B------:R-:W-:Y:S01]  /*a8b0*/  ISETP.GT.U32.AND P3, PT, R17, R6, PT ;  /* 0x000000061100720c */ /* 0x000fe20003f64070 */
[--C-:B------:R-:W-:Y:S02]  /*a8c0*/  @!P1 IMAD.IADD R27, R27, 0x1, -R17.reuse ;  /* 0x000000011b1b9824 */ /* 0x100fe400078e0a11 */
[--C-:B------:R-:W-:Y:S01]  /*a8d0*/  @!P4 IMAD.IADD R9, R9, 0x1, -R17.reuse ;  /* 0x000000010909c824 */ /* 0x100fe200078e0a11 */
[----:B------:R-:W-:Y:S01]  /*a8e0*/  ISETP.GT.U32.AND P4, PT, R17, R5, PT ;  /* 0x000000051100720c */ /* 0x000fe20003f84070 */
[--C-:B------:R-:W-:Y:S01]  /*a8f0*/  @!P2 IMAD.IADD R8, R8, 0x1, -R17.reuse ;  /* 0x000000010808a824 */ /* 0x100fe200078e0a11 */
[----:B------:R-:W-:Y:S01]  /*a900*/  STL [R1+0x328], R22 ;  /* 0x0003281601007387 */ /* 0x000fe20000100800 */
[----:B------:R-:W-:-:S03]  /*a910*/  @!P5 IMAD.IADD R3, R3, 0x1, -R17 ;  /* 0x000000010303d824 */ /* 0x000fc600078e0a11 */
[----:B------:R-:W-:Y:S03]  /*a920*/  STL [R1+0x32c], R26 ;  /* 0x00032c1a01007387 */ /* 0x000fe60000100800 */
[--C-:B------:R-:W-:Y:S01]  /*a930*/  @!P3 IMAD.IADD R6, R6, 0x1, -R17.reuse ;  /* 0x000000010606b824 */ /* 0x100fe200078e0a11 */
[----:B------:R-:W-:Y:S03]  /*a940*/  STL [R1+0x324], R11 ;  /* 0x0003240b01007387 */ /* 0x000fe60000100800 */
[----:B------:R-:W-:Y:S01]  /*a950*/  @!P4 IMAD.IADD R5, R5, 0x1, -R17 ;  /* 0x000000010505c824 */ /* 0x000fe200078e0a11 */
[----:B------:R-:W-:Y:S04]  /*a960*/  STL [R1+0x308], R10 ;  /* 0x0003080a01007387 */ /* 0x000fe80000100800 */
[----:B------:R-:W-:Y:S04]  /*a970*/  STL [R1+0x310], R9 ;  /* 0x0003100901007387 */ /* 0x000fe80000100800 */
[----:B------:R0:W-:Y:S04]  /*a980*/  STL [R1+0x31c], R0 ;  /* 0x00031c0001007387 */ /* 0x0001e80000100800 */
[----:B------:R1:W-:Y:S04]  /*a990*/  STL [R1+0x318], R3 ;  /* 0x0003180301007387 */ /* 0x0003e80000100800 */
[----:B0-----:R-:W4:Y:S04]  /*a9a0*/  LDL R0, [R1+0x2620] ;  /* 0x0026200001007983 */ /* 0x001f280000100800 */
[----:B-1----:R-:W4:Y:S04]  /*a9b0*/  LDL.LU R3, [R1+0x2d8] ;  /* 0x0002d80001037983 */ /* 0x002f280000300800 */
[----:B------:R-:W4:Y:S04]  /*a9c0*/  LDL.LU R26, [R1+0x2dc] ;  /* 0x0002dc00011a7983 */ /* 0x000f280000300800 */
[----:B------:R-:W4:Y:S04]  /*a9d0*/  LDL.LU R11, [R1+0x2d4] ;  /* 0x0002d400010b7983 */ /* 0x000f280000300800 */
[----:B------:R-:W4:Y:S04]  /*a9e0*/  LDL.LU R10, [R1+0x2b8] ;  /* 0x0002b800010a7983 */ /* 0x000f280000300800 */
[----:B------:R-:W4:Y:S01]  /*a9f0*/  LDL.LU R9, [R1+0x2c0] ;  /* 0x0002c00001097983 */ /* 0x000f220000300800 */
[----:B---3--:R-:W-:-:S02]  /*aa00*/  ISETP.GT.U32.AND P6, PT, R17, R21, PT ;  /* 0x000000151100720c */ /* 0x008fc40003fc4070 */
[C---:B--2---:R-:W-:Y:S02]  /*aa10*/  ISETP.GT.U32.AND P0, PT, R17.reuse, R20, PT ;  /* 0x000000141100720c */ /* 0x044fe40003f04070 */
[C---:B------:R-:W-:Y:S02]  /*aa20*/  ISETP.GT.U32.AND P1, PT, R17.reuse, R19, PT ;  /* 0x000000131100720c */ /* 0x040fe40003f24070 */
[----:B------:R-:W-:-:S07]  /*aa30*/  ISETP.GT.U32.AND P2, PT, R17, R18, PT ;  /* 0x000000121100720c */ /* 0x000fce0003f44070 */
[--C-:B------:R-:W-:Y:S01]  /*aa40*/  @!P6 IMAD.IADD R21, R21, 0x1, -R17.reuse ;  /* 0x000000011515e824 */ /* 0x100fe200078e0a11 */
[C---:B------:R-:W-:Y:S01]  /*aa50*/  ISETP.GT.U32.AND P6, PT, R17.reuse, R7, PT ;  /* 0x000000071100720c */ /* 0x040fe20003fc4070 */
[--C-:B------:R-:W-:Y:S01]  /*aa60*/  @!P0 IMAD.IADD R20, R20, 0x1, -R17.reuse ;  /* 0x0000000114148824 */ /* 0x100fe200078e0a11 */
[C---:B------:R-:W-:Y:S02]  /*aa70*/  ISETP.GT.U32.AND P5, PT, R17.reuse, R4, PT ;  /* 0x000000041100720c */ /* 0x040fe40003fa4070 */
[----:B------:R-:W-:Y:S01]  /*aa80*/  ISETP.GT.U32.AND P0, PT, R17, R27, PT ;  /* 0x0000001b1100720c */ /* 0x000fe20003f04070 */
[--C-:B------:R-:W-:Y:S01]  /*aa90*/  @!P1 IMAD.IADD R19, R19, 0x1, -R17.reuse ;  /* 0x0000000113139824 */ /* 0x100fe200078e0a11 */
[C---:B------:R-:W-:Y:S02]  /*aaa0*/  ISETP.GT.U32.AND P3, PT, R17.reuse, R13, PT ;  /* 0x0000000d1100720c */ /* 0x040fe40003f64070 */
[C---:B------:R-:W-:Y:S01]  /*aab0*/  ISETP.GT.U32.AND P1, PT, R17.reuse, R8, PT ;  /* 0x000000081100720c */ /* 0x040fe20003f24070 */
[----:B------:R-:W-:Y:S01]  /*aac0*/  @!P2 IMAD.IADD R18, R18, 0x1, -R17 ;  /* 0x000000011212a824 */ /* 0x000fe200078e0a11 */
[----:B------:R-:W-:-:S02]  /*aad0*/  ISETP.GT.U32.AND P2, PT, R17, R6, PT ;  /* 0x000000061100720c */ /* 0x000fc40003f44070 */
[----:B------:R-:W-:Y:S01]  /*aae0*/  ISETP.GT.U32.AND P4, PT, R17, R12, PT ;  /* 0x0000000c1100720c */ /* 0x000fe20003f84070 */
[--C-:B------:R-:W-:Y:S02]  /*aaf0*/  @!P6 IMAD.IADD R7, R7, 0x1, -R17.reuse ;  /* 0x000000010707e824 */ /* 0x100fe400078e0a11 */
[--C-:B------:R-:W-:Y:S02]  /*ab00*/  @!P5 IMAD.IADD R4, R4, 0x1, -R17.reuse ;  /* 0x000000010404d824 */ /* 0x100fe400078e0a11 */
[--C-:B------:R-:W-:Y:S01]  /*ab10*/  @!P0 IMAD.IADD R27, R27, 0x1, -R17.reuse ;  /* 0x000000011b1b8824 */ /* 0x100fe200078e0a11 */
[----:B------:R0:W-:Y:S01]  /*ab20*/  STL [R1+0x314], R7 ;  /* 0x0003140701007387 */ /* 0x0001e20000100800 */
[--C-:B------:R-:W-:Y:S01]  /*ab30*/  @!P3 IMAD.IADD R13, R13, 0x1, -R17.reuse ;  /* 0x000000010d0db824 */ /* 0x100fe200078e0a11 */
[----:B------:R-:W-:Y:S01]  /*ab40*/  ISETP.GT.U32.AND P3, PT, R17, R5, PT ;  /* 0x000000051100720c */ /* 0x000fe20003f64070 */
[--C-:B------:R-:W-:Y:S02]  /*ab50*/  @!P1 IMAD.IADD R8, R8, 0x1, -R17.reuse ;  /* 0x0000000108089824 */ /* 0x100fe400078e0a11 */
[----:B------:R-:W-:-:S02]  /*ab60*/  @!P2 IMAD.IADD R6, R6, 0x1, -R17 ;  /* 0x000000010606a824 */ /* 0x000fc400078e0a11 */
[--C-:B------:R-:W-:Y:S01]  /*ab70*/  @!P4 IMAD.IADD R12, R12, 0x1, -R17.reuse ;  /* 0x000000010c0cc824 */ /* 0x100fe200078e0a11 */
[----:B------:R-:W-:Y:S01]  /*ab80*/  ISETP.GT.U32.AND P4, PT, R17, R4, PT ;  /* 0x000000041100720c */ /* 0x000fe20003f84070 */
[----:B0-----:R-:W2:Y:S04]  /*ab90*/  LDL.LU R7, [R1+0x2c8] ;  /* 0x0002c80001077983 */ /* 0x001ea80000300800 */
[----:B------:R0:W-:Y:S04]  /*aba0*/  STL [R1+0x30c], R27 ;  /* 0x00030c1b01007387 */ /* 0x0001e80000100800 */
[----:B------:R-:W3:Y:S04]  /*abb0*/  LDL.LU R22, [R1+0x2cc] ;  /* 0x0002cc0001167983 */ /* 0x000ee80000300800 */
[----:B------:R1:W-:Y:S04]  /*abc0*/  STL [R1+0x2f8], R8 ;  /* 0x0002f80801007387 */ /* 0x0003e80000100800 */
[----:B0-----:R-:W2:Y:S04]  /*abd0*/  LDL.LU R27, [R1+0x2c4] ;  /* 0x0002c400011b7983 */ /* 0x001ea80000300800 */
[----:B------:R0:W-:Y:S04]  /*abe0*/  STL [R1+0x300], R6 ;  /* 0x0003000601007387 */ /* 0x0001e80000100800 */
[----:B-1----:R-:W2:Y:S01]  /*abf0*/  LDL.LU R8, [R1+0x2bc] ;  /* 0x0002bc0001087983 */ /* 0x002ea20000300800 */
[----:B------:R-:W-:-:S03]  /*ac00*/  @!P3 IMAD.IADD R5, R5, 0x1, -R17 ;  /* 0x000000010505b824 */ /* 0x000fc600078e0a11 */
[----:B0-----:R-:W2:Y:S01]  /*ac10*/  LDL.LU R6, [R1+0x2a8] ;  /* 0x0002a80001067983 */ /* 0x001ea20000300800 */
[----:B------:R-:W-:-:S03]  /*ac20*/  @!P4 IMAD.IADD R4, R4, 0x1, -R17 ;  /* 0x000000010404c824 */ /* 0x000fc600078e0a11 */
[----:B------:R0:W-:Y:S04]  /*ac30*/  STL [R1+0x304], R5 ;  /* 0x0003040501007387 */ /* 0x0001e80000100800 */
[----:B0-----:R-:W2:Y:S04]  /*ac40*/  LDL.LU R5, [R1+0x2b0] ;  /* 0x0002b00001057983 */ /* 0x001ea80000300800 */
[----:B------:R0:W-:Y:S04]  /*ac50*/  STL [R1+0x2fc], R4 ;  /* 0x0002fc0401007387 */ /* 0x0001e80000100800 */
[----:B0-----:R-:W2:Y:S01]  /*ac60*/  LDL.LU R4, [R1+0x2b4] ;  /* 0x0002b40001047983 */ /* 0x001ea20000300800 */
[----:B----4-:R-:W-:-:S02]  /*ac70*/  ISETP.GT.U32.AND P5, PT, R17, R2, PT ;  /* 0x000000021100720c */ /* 0x010fc40003fa4070 */
[C---:B------:R-:W-:Y:S02]  /*ac80*/  ISETP.GT.U32.AND P0, PT, R17.reuse, R20, PT ;  /* 0x000000141100720c */ /* 0x040fe40003f04070 */
[----:B------:R-:W-:-:S09]  /*ac90*/  ISETP.GT.U32.AND P1, PT, R17, R19, PT ;  /* 0x000000131100720c */ /* 0x000fd20003f24070 */
[----:B------:R-:W-:Y:S01]  /*aca0*/  @!P5 IMAD.IADD R2, R2, 0x1, -R17 ;  /* 0x000000010202d824 */ /* 0x000fe200078e0a11 */
[----:B------:R-:W-:Y:S01]  /*acb0*/  ISETP.GT.U32.AND P5, PT, R17, R21, PT ;  /* 0x000000151100720c */ /* 0x000fe20003fa4070 */
[----:B------:R-:W-:-:S03]  /*acc0*/  IMAD.HI.U32 R25, R16, R24, RZ ;  /* 0x0000001810197227 */ /* 0x000fc600078e00ff */
[C---:B------:R-:W-:Y:S01]  /*acd0*/  ISETP.GT.U32.AND P6, PT, R17.reuse, R2, PT ;  /* 0x000000021100720c */ /* 0x040fe20003fc4070 */
[----:B------:R-:W-:Y:S01]  /*ace0*/  IMAD.MOV R25, RZ, RZ, -R25 ;  /* 0x000000ffff197224 */ /* 0x000fe200078e0a19 */
[C---:B------:R-:W-:Y:S01]  /*acf0*/  ISETP.GT.U32.AND P2, PT, R17.reuse, R18, PT ;  /* 0x000000121100720c */ /* 0x040fe20003f44070 */
[----:B------:R-:W-:Y:S01]  /*ad00*/  @!P0 IMAD.IADD R20, R20, 0x1, -R17 ;  /* 0x0000000114148824 */ /* 0x000fe200078e0a11 */
[----:B------:R-:W-:-:S05]  /*ad10*/  ISETP.GT.U32.AND P3, PT, R17, R13, PT ;  /* 0x0000000d1100720c */ /* 0x000fca0003f64070 */
[--C-:B------:R-:W-:Y:S01]  /*ad20*/  @!P5 IMAD.IADD R21, R21, 0x1, -R17.reuse ;  /* 0x000000011515d824 */ /* 0x100fe200078e0a11 */
[----:B------:R-:W-:Y:S01]  /*ad30*/  ISETP.GT.U32.AND P5, PT, R17, R3, PT ;  /* 0x000000031100720c */ /* 0x000fe20003fa4070 */
[--C-:B------:R-:W-:Y:S01]  /*ad40*/  @!P1 IMAD.IADD R19, R19, 0x1, -R17.reuse ;  /* 0x0000000113139824 */ /* 0x100fe200078e0a11 */
[C---:B------:R-:W-:Y:S01]  /*ad50*/  ISETP.GT.U32.AND P0, PT, R17.reuse, R26, PT ;  /* 0x0000001a1100720c */ /* 0x040fe20003f04070 */
[C---:B------:R-:W-:Y:S01]  /*ad60*/  IMAD R24, R17.reuse, R25, R24 ;  /* 0x0000001911187224 */ /* 0x040fe200078e0218 */
[C---:B------:R-:W-:Y:S02]  /*ad70*/  ISETP.GT.U32.AND P1, PT, R17.reuse, R11, PT ;  /* 0x0000000b1100720c */ /* 0x040fe40003f24070 */
[----:B------:R-:W-:Y:S02]  /*ad80*/  IABS R25, R0 ;  /* 0x0000000000197213 */ /* 0x000fe40000000000 */
[----:B------:R-:W4:Y:S01]  /*ad90*/  LDL.LU R0, [R1+0x2ac] ;  /* 0x0002ac0001007983 */ /* 0x000f220000300800 */
[--C-:B------:R-:W-:Y:S01]  /*ada0*/  @!P6 IMAD.IADD R2, R2, 0x1, -R17.reuse ;  /* 0x000000010202e824 */ /* 0x100fe200078e0a11 */
[----:B------:R-:W-:Y:S01]  /*adb0*/  ISETP.GT.U32.AND P4, PT, R17, R12, PT ;  /* 0x0000000c1100720c */ /* 0x000fe20003f84070 */
[----:B------:R-:W-:-:S02]  /*adc0*/  @!P2 IMAD.IADD R18, R18, 0x1, -R17 ;  /* 0x000000011212a824 */ /* 0x000fc400078e0a11 */
[--C-:B------:R-:W-:Y:S01]  /*add0*/  @!P5 IMAD.IADD R3, R3, 0x1, -R17.reuse ;  /* 0x000000010303d824 */ /* 0x100fe200078e0a11 */
[----:B------:R-:W-:Y:S01]  /*ade0*/  ISETP.GT.U32.AND P2, PT, R17, R10, PT ;  /* 0x0000000a1100720c */ /* 0x000fe20003f44070 */
[--C-:B------:R-:W-:Y:S01]  /*adf0*/  @!P3 IMAD.IADD R13, R13, 0x1, -R17.reuse ;  /* 0x000000010d0db824 */ /* 0x100fe200078e0a11 */
[----:B------:R-:W-:Y:S01]  /*ae00*/  ISETP.GT.U32.AND P3, PT, R17, R9, PT ;  /* 0x000000091100720c */ /* 0x000fe20003f64070 */
[--C-:B------:R-:W-:Y:S02]  /*ae10*/  @!P0 IMAD.IADD R26, R26, 0x1, -R17.reuse ;  /* 0x000000011a1a8824 */ /* 0x100fe400078e0a11 */
[----:B------:R-:W-:-:S04]  /*ae20*/  @!P1 IMAD.IADD R11, R11, 0x1, -R17 ;  /* 0x000000010b0b9824 */ /* 0x000fc800078e0a11 */
[--C-:B------:R-:W-:Y:S01]  /*ae30*/  @!P4 IMAD.IADD R12, R12, 0x1, -R17.reuse ;  /* 0x000000010c0cc824 */ /* 0x100fe200078e0a11 */
[----:B------:R-:W-:Y:S03]  /*ae40*/  STL [R1+0x2e0], R21 ;  /* 0x0002e01501007387 */ /* 0x000fe60000100800 */
[--C-:B------:R-:W-:Y:S01]  /*ae50*/  @!P2 IMAD.IADD R10, R10, 0x1, -R17.reuse ;  /* 0x000000010a0aa824 */ /* 0x100fe200078e0a11 */
[----:B------:R-:W-:Y:S01]  /*ae60*/  STL [R1+0x2e8], R20 ;  /* 0x0002e81401007387 */ /* 0x000fe20000100800 */
[----:B------:R-:W-:-:S03]  /*ae70*/  @!P3 IMAD.IADD R9, R9, 0x1, -R17 ;  /* 0x000000010909b824 */ /* 0x000fc600078e0a11 */
[----:B------:R-:W-:Y:S04]  /*ae80*/  STL [R1+0x2f0], R19 ;  /* 0x0002f01301007387 */ /* 0x000fe80000100800 */
[----:B------:R-:W-:Y:S04]  /*ae90*/  STL [R1+0x2f4], R18 ;  /* 0x0002f41201007387 */ /* 0x000fe80000100800 */
[----:B------:R-:W-:Y:S04]  /*aea0*/  STL [R1+0x2ec], R13 ;  /* 0x0002ec0d01007387 */ /* 0x000fe80000100800 */
[----:B------:R0:W-:Y:S04]  /*aeb0*/  STL [R1+0x2d0], R2 ;  /* 0x0002d00201007387 */ /* 0x0001e80000100800 */
[----:B------:R1:W-:Y:S04]  /*aec0*/  STL [R1+0x2e4], R12 ;  /* 0x0002e40c01007387 */ /* 0x0003e80000100800 */
[----:B0-----:R-:W4:Y:S04]  /*aed0*/  LDL.LU R2, [R1+0x290] ;  /* 0x0002900001027983 */ /* 0x001f280000300800 */
[----:B------:R-:W4:Y:S04]  /*aee0*/  LDL.LU R19, [R1+0x298] ;  /* 0x0002980001137983 */ /* 0x000f280000300800 */
[----:B------:R-:W4:Y:S04]  /*aef0*/  LDL.LU R18, [R1+0x2a0] ;  /* 0x0002a00001127983 */ /* 0x000f280000300800 */
[----:B------:R-:W4:Y:S04]  /*af00*/  LDL.LU R13, [R1+0x2a4] ;  /* 0x0002a400010d7983 */ /* 0x000f280000300800 */
[----:B-1----:R-:W4:Y:S01]  /*af10*/  LDL.LU R12, [R1+0x29c] ;  /* 0x00029c00010c7983 */ /* 0x002f220000300800 */
[----:B---3--:R-:W-:-:S02]  /*af20*/  ISETP.GT.U32.AND P6, PT, R17, R22, PT ;  /* 0x000000161100720c */ /* 0x008fc40003fc4070 */
[C---:B--2---:R-:W-:Y:S02]  /*af30*/  ISETP.GT.U32.AND P5, PT, R17.reuse, R27, PT ;  /* 0x0000001b1100720c */ /* 0x044fe40003fa4070 */
[C---:B------:R-:W-:Y:S02]  /*af40*/  ISETP.GT.U32.AND P0, PT, R17.reuse, R8, PT ;  /* 0x000000081100720c */ /* 0x040fe40003f04070 */
[----:B------:R-:W-:-:S07]  /*af50*/  ISETP.GT.U32.AND P1, PT, R17, R6, PT ;  /* 0x000000061100720c */ /* 0x000fce0003f24070 */
[--C-:B------:R-:W-:Y:S01]  /*af60*/  @!P6 IMAD.IADD R22, R22, 0x1, -R17.reuse ;  /* 0x000000011616e824 */ /* 0x100fe200078e0a11 */
[----:B------:R-:W-:Y:S01]  /*af70*/  ISETP.GT.U32.AND P4, PT, R17, R7, PT ;  /* 0x000000071100720c */ /* 0x000fe20003f84070 */
[--C-:B------:R-:W-:Y:S01]  /*af80*/  @!P5 IMAD.IADD R27, R27, 0x1, -R17.reuse ;  /* 0x000000011b1bd824 */ /* 0x100fe200078e0a11 */
[C---:B------:R-:W-:Y:S02]  /*af90*/  ISETP.GT.U32.AND P6, PT, R17.reuse, R3, PT ;  /* 0x000000031100720c */ /* 0x040fe40003fc4070 */
[C---:B------:R-:W-:Y:S01]  /*afa0*/  ISETP.GT.U32.AND P5, PT, R17.reuse, R26, PT ;  /* 0x0000001a1100720c */ /* 0x040fe20003fa4070 */
[--C-:B------:R-:W-:Y:S01]  /*afb0*/  @!P0 IMAD.IADD R8, R8, 0x1, -R17.reuse ;  /* 0x0000000108088824 */ /* 0x100fe200078e0a11 */
[C---:B------:R-:W-:Y:S02]  /*afc0*/  ISETP.GT.U32.AND P0, PT, R17.reuse, R11, PT ;  /* 0x0000000b1100720c */ /* 0x040fe40003f04070 */
[C---:B------:R-:W-:Y:S01]  /*afd0*/  ISETP.GT.U32.AND P2, PT, R17.reuse, R5, PT ;  /* 0x000000051100720c */ /* 0x040fe20003f44070 */
[----:B------:R-:W-:Y:S01]  /*afe0*/  @!P1 IMAD.IADD R6, R6, 0x1, -R17 ;  /* 0x0000000106069824 */ /* 0x000fe200078e0a11 */
[----:B------:R-:W-:-:S03]  /*aff0*/  ISETP.GT.U32.AND P1, PT, R17, R10, PT ;  /* 0x0000000a1100720c */ /* 0x000fc60003f24070 */
[--C-:B------:R-:W-:Y:S02]  /*b000*/  @!P4 IMAD.IADD R7, R7, 0x1, -R17.reuse ;  /* 0x000000010707c824 */ /* 0x100fe400078e0a11 */
[--C-:B------:R-:W-:Y:S01]  /*b010*/  @!P6 IMAD.IADD R3, R3, 0x1, -R17.reuse ;  /* 0x000000010303e824 */ /* 0x100fe200078e0a11 */
[----:B------:R-:W-:Y:S01]  /*b020*/  ISETP.GT.U32.AND P3, PT, R17, R4, PT ;  /* 0x000000041100720c */ /* 0x000fe20003f64070 */
[----:B------:R-:W-:-:S04]  /*b030*/  @!P5 IMAD.IADD R26, R26, 0x1, -R17 ;  /* 0x000000011a1ad824 */ /* 0x000fc800078e0a11 */
[--C-:B------:R-:W-:Y:S01]  /*b040*/  @!P2 IMAD.IADD R5, R5, 0x1, -R17.reuse ;  /* 0x000000010505a824 */ /* 0x100fe200078e0a11 */
[----:B------:R-:W-:Y:S01]  /*b050*/  ISETP.GT.U32.AND P2, PT, R17, R9, PT ;  /* 0x000000091100720c */ /* 0x000fe20003f44070 */
[----:B------:R0:W-:Y:S01]  /*b060*/  STL [R1+0x2d8], R3 ;  /* 0x0002d80301007387 */ /* 0x0001e20000100800 */
[--C-:B------:R-:W-:Y:S02]  /*b070*/  @!P0 IMAD.IADD R11, R11, 0x1, -R17.reuse ;  /* 0x000000010b0b8824 */ /* 0x100fe400078e0a11 */
[----:B------:R-:W-:-:S03]  /*b080*/  @!P1 IMAD.IADD R10, R10, 0x1, -R17 ;  /* 0x000000010a0a9824 */ /* 0x000fc600078e0a11 */
[--C-:B------:R-:W-:Y:S01]  /*b090*/  @!P3 IMAD.IADD R4, R4, 0x1, -R17.reuse ;  /* 0x000000010404b824 */ /* 0x100fe200078e0a11 */
[----:B------:R-:W-:Y:S01]  /*b0a0*/  ISETP.GT.U32.AND P3, PT, R17, R7, PT ;  /* 0x000000071100720c */ /* 0x000fe20003f64070 */
[----:B0-----:R-:W2:Y:S04]  /*b0b0*/  LDL.LU R3, [R1+0x294] ;  /* 0x0002940001037983 */ /* 0x001ea80000300800 */
[----:B------:R-:W-:Y:S04]  /*b0c0*/  STL [R1+0x2dc], R26 ;  /* 0x0002dc1a01007387 */ /* 0x000fe80000100800 */
[----:B------:R-:W3:Y:S04]  /*b0d0*/  LDL.LU R15, [R1+0x280] ;  /* 0x00028000010f7983 */ /* 0x000ee80000300800 */
[----:B------:R0:W-:Y:S04]  /*b0e0*/  STL [R1+0x2d4], R11 ;  /* 0x0002d40b01007387 */ /* 0x0001e80000100800 */
[----:B------:R-:W2:Y:S04]  /*b0f0*/  LDL.LU R21, [R1+0x288] ;  /* 0x0002880001157983 */ /* 0x000ea80000300800 */
[----:B------:R-:W-:Y:S04]  /*b100*/  STL [R1+0x2b8], R10 ;  /* 0x0002b80a01007387 */ /* 0x000fe80000100800 */
[----:B------:R-:W2:Y:S01]  /*b110*/  LDL.LU R20, [R1+0x28c] ;  /* 0x00028c0001147983 */ /* 0x000ea20000300800 */
[----:B------:R-:W-:-:S02]  /*b120*/  @!P2 IMAD.IADD R9, R9, 0x1, -R17 ;  /* 0x000000010909a824 */ /* 0x000fc400078e0a11 */
[----:B------:R-:W-:Y:S01]  /*b130*/  @!P3 IMAD.IADD R7, R7, 0x1, -R17 ;  /* 0x000000010707b824 */ /* 0x000fe200078e0a11 */
[----:B0-----:R-:W2:Y:S04]  /*b140*/  LDL.LU R11, [R1+0x284] ;  /* 0x00028400010b7983 */ /* 0x001ea80000300800 */
[----:B------:R-:W-:Y:S04]  /*b150*/  STL [R1+0x2c0], R9 ;  /* 0x0002c00901007387 */ /* 0x000fe80000100800 */
[----:B------:R0:W-:Y:S04]  /*b160*/  STL [R1+0x2c8], R7 ;  /* 0x0002c80701007387 */ /* 0x0001e80000100800 */
[----:B0-----:R-:W2:Y:S04]  /*b170*/  LDL.LU R7, [R1+0x268] ;  /* 0x0002680001077983 */ /* 0x001ea80000300800 */
[----:B------:R-:W2:Y:S04]  /*b180*/  LDL.LU R10, [R1+0x270] ;  /* 0x00027000010a7983 */ /* 0x000ea80000300800 */
[----:B------:R-:W2:Y:S01]  /*b190*/  LDL.LU R9, [R1+0x278] ;  /* 0x0002780001097983 */ /* 0x000ea20000300800 */
[----:B----4-:R-:W-:-:S02]  /*b1a0*/  ISETP.GT.U32.AND P4, PT, R17, R0, PT ;  /* 0x000000001100720c */ /* 0x010fc40003f84070 */
[----:B------:R-:W-:-:S11]  /*b1b0*/  ISETP.GT.U32.AND P5, PT, R17, R27, PT ;  /* 0x0000001b1100720c */ /* 0x000fd60003fa4070 */
[--C-:B------:R-:W-:Y:S01]  /*b1c0*/  @!P4 IMAD.IADD R0, R0, 0x1, -R17.reuse ;  /* 0x000000010000c824 */ /* 0x100fe200078e0a11 */
[C---:B------:R-:W-:Y:S02]  /*b1d0*/  ISETP.GT.U32.AND P4, PT, R17.reuse, R22, PT ;  /* 0x000000161100720c */ /* 0x040fe40003f84070 */
[C---:B------:R-:W-:Y:S02]  /*b1e0*/  ISETP.GT.U32.AND P0, PT, R17.reuse, R8, PT ;  /* 0x000000081100720c */ /* 0x040fe40003f04070 */
[C---:B------:R-:W-:Y:S02]  /*b1f0*/  ISETP.GT.U32.AND P6, PT, R17.reuse, R0, PT ;  /* 0x000000001100720c */ /* 0x040fe40003fc4070 */
[----:B------:R-:W-:Y:S01]  /*b200*/  ISETP.GT.U32.AND P1, PT, R17, R6, PT ;  /* 0x000000061100720c */ /* 0x000fe20003f24070 */
[----:B------:R-:W-:Y:S01]  /*b210*/  @!P5 IMAD.IADD R27, R27, 0x1, -R17 ;  /* 0x000000011b1bd824 */ /* 0x000fe200078e0a11 */
[----:B------:R-:W-:-:S05]  /*b220*/  ISETP.GT.U32.AND P5, PT, R17, R19, PT ;  /* 0x000000131100720c */ /* 0x000fca0003fa4070 */
[--C-:B------:R-:W-:Y:S01]  /*b230*/  @!P4 IMAD.IADD R22, R22, 0x1, -R17.reuse ;  /* 0x000000011616c824 */ /* 0x100fe200078e0a11 */
[C---:B------:R-:W-:Y:S02]  /*b240*/  ISETP.GT.U32.AND P4, PT, R17.reuse, R2, PT ;  /* 0x000000021100720c */ /* 0x040fe40003f84070 */
[C---:B------:R-:W-:Y:S01]  /*b250*/  ISETP.GT.U32.AND P2, PT, R17.reuse, R5, PT ;  /* 0x000000051100720c */ /* 0x040fe20003f44070 */
[--C-:B------:R-:W-:Y:S01]  /*b260*/  @!P6 IMAD.IADD R0, R0, 0x1, -R17.reuse ;  /* 0x000000010000e824 */ /* 0x100fe200078e0a11 */
[C---:B------:R-:W-:Y:S01]  /*b270*/  ISETP.GT.U32.AND P3, PT, R17.reuse, R4, PT ;  /* 0x000000041100720c */ /* 0x040fe20003f64070 */
[--C-:B------:R-:W-:Y:S01]  /*b280*/  @!P0 IMAD.IADD R8, R8, 0x1, -R17.reuse ;  /* 0x0000000108088824 */ /* 0x100fe200078e0a11 */
[C---:B------:R-:W-:Y:S01]  /*b290*/  ISETP.GT.U32.AND P0, PT, R17.reuse, R18, PT ;  /* 0x000000121100720c */ /* 0x040fe20003f04070 */
[--C-:B------:R-:W-:Y:S01]  /*b2a0*/  @!P1 IMAD.IADD R6, R6, 0x1, -R17.reuse ;  /* 0x0000000106069824 */ /* 0x100fe200078e0a11 */
[----:B------:R-:W-:Y:S01]  /*b2b0*/  ISETP.GT.U32.AND P1, PT, R17, R13, PT ;  /* 0x0000000d1100720c */ /* 0x000fe20003f24070 */
[----:B------:R-:W-:-:S04]  /*b2c0*/  @!P5 IMAD.IADD R19, R19, 0x1, -R17 ;  /* 0x000000011313d824 */ /* 0x000fc800078e0a11 */
[--C-:B------:R-:W-:Y:S02]  /*b2d0*/  @!P4 IMAD.IADD R2, R2, 0x1, -R17.reuse ;  /* 0x000000010202c824 */ /* 0x100fe400078e0a11 */
[--C-:B------:R-:W-:Y:S01]  /*b2e0*/  @!P2 IMAD.IADD R5, R5, 0x1, -R17.reuse ;  /* 0x000000010505a824 */ /* 0x100fe200078e0a11 */
[----:B------:R-:W-:Y:S01]  /*b2f0*/  ISETP.GT.U32.AND P2, PT, R17, R12, PT ;  /* 0x0000000c1100720c */ /* 0x000fe20003f44070 */
[--C-:B------:R-:W-:Y:S01]  /*b300*/  @!P3 IMAD.IADD R4, R4, 0x1, -R17.reuse ;  /* 0x000000010404b824 */ /* 0x100fe200078e0a11 */
[----:B------:R-:W-:Y:S01]  /*b310*/  STL [R1+0x2cc], R22 ;  /* 0x0002cc1601007387 */ /* 0x000fe20000100800 */
[--C-:B------:R-:W-:Y:S02]  /*b320*/  @!P0 IMAD.IADD R18, R18, 0x1, -R17.reuse ;  /* 0x0000000112128824 */ /* 0x100fe400078e0a11 */
[--C-:B------:R-:W-:Y:S01]  /*b330*/  @!P1 IMAD.IADD R13, R13, 0x1, -R17.reuse ;  /* 0x000000010d0d9824 */ /* 0x100fe200078e0a11 */
[----:B------:R-:W-:Y:S04]  /*b340*/  STL [R1+0x2c4], R27 ;  /* 0x0002c41b01007387 */ /* 0x000fe80000100800 */
[----:B------:R-:W-:Y:S04]  /*b350*/  STL [R1+0x2bc], R8 ;  /* 0x0002bc0801007387 */ /* 0x000fe80000100800 */
[----:B------:R-:W-:Y:S04]  /*b360*/  STL [R1+0x2a8], R6 ;  /* 0x0002a80601007387 */ /* 0x000fe80000100800 */
[----:B------:R-:W-:Y:S04]  /*b370*/  STL [R1+0x2b0], R5 ;  /* 0x0002b00501007387 */ /* 0x000fe80000100800 */
[----:B------:R0:W-:Y:S01]  /*b380*/  STL [R1+0x2ac], R0 ;  /* 0x0002ac0001007387 */ /* 0x0001e20000100800 */
[----:B------:R-:W-:-:S03]  /*b390*/  @!P2 IMAD.IADD R12, R12, 0x1, -R17 ;  /* 0x000000010c0ca824 */ /* 0x000fc600078e0a11 */
        /* <DEDUP_REMOVED lines=8> */
[----:B------:R-:W-:-:S09]  /*b420*/  ISETP.GT.U32.AND P5, PT, R17, R20, PT ;  /* 0x000000141100720c */ /* 0x000fd20003fa4070 */
[--C-:B------:R-:W-:Y:S01]  /*b430*/  @!P6 IMAD.IADD R15, R15, 0x1, -R17.reuse ;  /* 0x000000010f0fe824 */ /* 0x100fe200078e0a11 */
[C---:B------:R-:W-:Y:S02]  /*b440*/  ISETP.GT.U32.AND P3, PT, R17.reuse, R3, PT ;  /* 0x000000031100720c */ /* 0x040fe40003f64070 */
[----:B------:R-:W-:Y:S01]  /*b450*/  ISETP.GT.U32.AND P6, PT, R17, R2, PT ;  /* 0x000000021100720c */ /* 0x000fe20003fc4070 */
[--C-:B------:R-:W-:Y:S01]  /*b460*/  @!P4 IMAD.IADD R21, R21, 0x1, -R17.reuse ;  /* 0x000000011515c824 */ /* 0x100fe200078e0a11 */
[C---:B------:R-:W-:Y:S02]  /*b470*/  ISETP.GT.U32.AND P0, PT, R17.reuse, R11, PT ;  /* 0x0000000b1100720c */ /* 0x040fe40003f04070 */
[C---:B------:R-:W-:Y:S01]  /*b480*/  ISETP.GT.U32.AND P4, PT, R17.reuse, R19, PT ;  /* 0x000000131100720c */ /* 0x040fe20003f84070 */
[----:B------:R-:W-:Y:S01]  /*b490*/  @!P5 IMAD.IADD R20, R20, 0x1, -R17 ;  /* 0x000000011414d824 */ /* 0x000fe200078e0a11 */
[C---:B------:R-:W-:Y:S02]  /*b4a0*/  ISETP.GT.U32.AND P5, PT, R17.reuse, R18, PT ;  /* 0x000000121100720c */ /* 0x040fe40003fa4070 */
[----:B------:R-:W-:-:S03]  /*b4b0*/  ISETP.GT.U32.AND P1, PT, R17, R7, PT ;  /* 0x000000071100720c */ /* 0x000fc60003f24070 */
[--C-:B------:R-:W-:Y:S01]  /*b4c0*/  @!P3 IMAD.IADD R3, R3, 0x1, -R17.reuse ;  /* 0x000000010303b824 */ /* 0x100fe200078e0a11 */
[C---:B------:R-:W-:Y:S01]  /*b4d0*/  ISETP.GT.U32.AND P2, PT, R17.reuse, R10, PT ;  /* 0x0000000a1100720c */ /* 0x040fe20003f44070 */
[--C-:B------:R-:W-:Y:S01]  /*b4e0*/  @!P6 IMAD.IADD R2, R2, 0x1, -R17.reuse ;  /* 0x000000010202e824 */ /* 0x100fe200078e0a11 */
[----:B------:R-:W-:Y:S01]  /*b4f0*/  ISETP.GT.U32.AND P3, PT, R17, R9, PT ;  /* 0x000000091100720c */ /* 0x000fe20003f64070 */
[--C-:B------:R-:W-:Y:S01]  /*b500*/  @!P0 IMAD.IADD R11, R11, 0x1, -R17.reuse ;  /* 0x000000010b0b8824 */ /* 0x100fe200078e0a11 */
[----:B------:R-:W-:Y:S01]  /*b510*/  ISETP.GT.U32.AND P0, PT, R17, R13, PT ;  /* 0x0000000d1100720c */ /* 0x000fe20003f04070 */
[----:B------:R-:W-:-:S04]  /*b520*/  @!P4 IMAD.IADD R19, R19, 0x1, -R17 ;  /* 0x000000011313c824 */ /* 0x000fc800078e0a11 */
[--C-:B------:R-:W-:Y:S01]  /*b530*/  @!P1 IMAD.IADD R7, R7, 0x1, -R17.reuse ;  /* 0x0000000107079824 */ /* 0x100fe200078e0a11 */
[C---:B------:R-:W-:Y:S01]  /*b540*/  ISETP.GT.U32.AND P1, PT, R17.reuse, R12, PT ;  /* 0x0000000c1100720c */ /* 0x040fe20003f24070 */
[----:B------:R0:W-:Y:S01]  /*b550*/  STL [R1+0x290], R2 ;  /* 0x0002900201007387 */ /* 0x0001e20000100800 */
[--C-:B------:R-:W-:Y:S02]  /*b560*/  @!P5 IMAD.IADD R18, R18, 0x1, -R17.reuse ;  /* 0x000000011212d824 */ /* 0x100fe400078e0a11 */
[--C-:B------:R-:W-:Y:S01]  /*b570*/  @!P2 IMAD.IADD R10, R10, 0x1, -R17.reuse ;  /* 0x000000010a0aa824 */ /* 0x100fe200078e0a11 */
[----:B------:R-:W-:Y:S01]  /*b580*/  ISETP.GT.U32.AND P2, PT, R17, R3, PT ;  /* 0x000000031100720c */ /* 0x000fe20003f44070 */
[----:B0-----:R-:W2:Y:S04]  /*b590*/  LDL.LU R2, [R1+0x264] ;  /* 0x0002640001027983 */ /* 0x001ea80000300800 */
[----:B------:R-:W3:Y:S04]  /*b5a0*/  LDL.LU R22, [R1+0x25c] ;  /* 0x00025c0001167983 */ /* 0x000ee80000300800 */
[----:B------:R0:W-:Y:S04]  /*b5b0*/  STL [R1+0x298], R19 ;  /* 0x0002981301007387 */ /* 0x0001e80000100800 */
[----:B------:R-:W2:Y:S01]  /*b5c0*/  LDL.LU R27, [R1+0x240] ;  /* 0x00024000011b7983 */ /* 0x000ea20000300800 */
[----:B------:R-:W-:-:S03]  /*b5d0*/  @!P3 IMAD.IADD R9, R9, 0x1, -R17 ;  /* 0x000000010909b824 */ /* 0x000fc600078e0a11 */
[----:B------:R1:W-:Y:S01]  /*b5e0*/  STL [R1+0x2a0], R18 ;  /* 0x0002a01201007387 */ /* 0x0003e20000100800 */
[----:B------:R-:W-:-:S03]  /*b5f0*/  ISETP.GT.U32.AND P3, PT, R17, R15, PT ;  /* 0x0000000f1100720c */ /* 0x000fc60003f64070 */
[----:B0-----:R-:W2:Y:S01]  /*b600*/  LDL.LU R19, [R1+0x248] ;  /* 0x0002480001137983 */ /* 0x001ea20000300800 */
[C---:B------:R-:W-:Y:S01]  /*b610*/  ISETP.GT.U32.AND P4, PT, R17.reuse, R21, PT ;  /* 0x000000151100720c */ /* 0x040fe20003f84070 */
[--C-:B------:R-:W-:Y:S01]  /*b620*/  @!P1 IMAD.IADD R12, R12, 0x1, -R17.reuse ;  /* 0x000000010c0c9824 */ /* 0x100fe200078e0a11 */
[----:B------:R-:W-:Y:S01]  /*b630*/  ISETP.GT.U32.AND P5, PT, R17, R20, PT ;  /* 0x000000141100720c */ /* 0x000fe20003fa4070 */
[----:B-1----:R-:W2:Y:S01]  /*b640*/  LDL.LU R18, [R1+0x250] ;  /* 0x0002500001127983 */ /* 0x002ea20000300800 */
[--C-:B------:R-:W-:Y:S01]  /*b650*/  @!P0 IMAD.IADD R13, R13, 0x1, -R17.reuse ;  /* 0x000000010d0d8824 */ /* 0x100fe200078e0a11 */
[C---:B------:R-:W-:Y:S02]  /*b660*/  ISETP.GT.U32.AND P1, PT, R17.reuse, R7, PT ;  /* 0x000000071100720c */ /* 0x040fe40003f24070 */
[----:B------:R-:W-:Y:S01]  /*b670*/  ISETP.GT.U32.AND P0, PT, R17, R11, PT ;  /* 0x0000000b1100720c */ /* 0x000fe20003f04070 */
[--C-:B------:R-:W-:Y:S01]  /*b680*/  @!P2 IMAD.IADD R3, R3, 0x1, -R17.reuse ;  /* 0x000000010303a824 */ /* 0x100fe200078e0a11 */
[----:B------:R0:W-:Y:S01]  /*b690*/  STL [R1+0x2a4], R13 ;  /* 0x0002a40d01007387 */ /* 0x0001e20000100800 */
[----:B------:R-:W-:-:S03]  /*b6a0*/  @!P3 IMAD.IADD R15, R15, 0x1, -R17 ;  /* 0x000000010f0fb824 */ /* 0x000fc600078e0a11 */
[--C-:B------:R-:W-:Y:S02]  /*b6b0*/  @!P4 IMAD.IADD R21, R21, 0x1, -R17.reuse ;  /* 0x000000011515c824 */ /* 0x100fe400078e0a11 */
[--C-:B------:R-:W-:Y:S01]  /*b6c0*/  @!P5 IMAD.IADD R20, R20, 0x1, -R17.reuse ;  /* 0x000000011414d824 */ /* 0x100fe200078e0a11 */
[----:B0-----:R-:W2:Y:S02]  /*b6d0*/  LDL.LU R13, [R1+0x254] ;  /* 0x00025400010d7983 */ /* 0x001ea40000300800 */
[--C-:B------:R-:W-:Y:S02]  /*b6e0*/  @!P1 IMAD.IADD R7, R7, 0x1, -R17.reuse ;  /* 0x0000000107079824 */ /* 0x100fe400078e0a11 */
[----:B------:R0:W-:Y:S01]  /*b6f0*/  STL [R1+0x29c], R12 ;  /* 0x00029c0c01007387 */ /* 0x0001e20000100800 */
[----:B------:R-:W-:-:S03]  /*b700*/  @!P0 IMAD.IADD R11, R11, 0x1, -R17 ;  /* 0x000000010b0b8824 */ /* 0x000fc600078e0a11 */
[----:B0-----:R-:W2:Y:S04]  /*b710*/  LDL.LU R12, [R1+0x24c] ;  /* 0x00024c00010c7983 */ /* 0x001ea80000300800 */
[----:B------:R0:W-:Y:S04]  /*b720*/  STL [R1+0x294], R3 ;  /* 0x0002940301007387 */ /* 0x0001e80000100800 */
[----:B0-----:R-:W2:Y:S04]  /*b730*/  LDL.LU R3, [R1+0x244] ;  /* 0x0002440001037983 */ /* 0x001ea80000300800 */
[----:B------:R-:W-:Y:S04]  /*b740*/  STL [R1+0x280], R15 ;  /* 0x0002800f01007387 */ /* 0x000fe80000100800 */
[----:B------:R-:W-:Y:S04]  /*b750*/  STL [R1+0x288], R21 ;  /* 0x0002881501007387 */ /* 0x000fe80000100800 */
[----:B------:R-:W-:Y:S04]  /*b760*/  STL [R1+0x28c], R20 ;  /* 0x00028c1401007387 */ /* 0x000fe80000100800 */
[----:B------:R0:W-:Y:S04]  /*b770*/  STL [R1+0x268], R7 ;  /* 0x0002680701007387 */ /* 0x0001e80000100800 */
[----:B------:R1:W-:Y:S04]  /*b780*/  STL [R1+0x284], R11 ;  /* 0x0002840b01007387 */ /* 0x0003e80000100800 */
[----:B0-----:R-:W2:Y:S01]  /*b790*/  LDL R7, [R1+0x2624] ;  /* 0x0026240001077983 */ /* 0x001ea20000100800 */
[----:B------:R-:W-:-:S02]  /*b7a0*/  ISETP.GT.U32.AND P6, PT, R17, R9, PT ;  /* 0x000000091100720c */ /* 0x000fc40003fc4070 */
[C---:B----4-:R-:W-:Y:S01]  /*b7b0*/  ISETP.GT.U32.AND P3, PT, R17.reuse, R0, PT ;  /* 0x000000001100720c */ /* 0x050fe20003f64070 */
[----:B------:R-:W-:Y:S01]  /*b7c0*/  IMAD.HI.U32 R26, R16, R25, RZ ;  /* 0x00000019101a7227 */ /* 0x000fe200078e00ff */
[C---:B------:R-:W-:Y:S01]  /*b7d0*/  ISETP.GT.U32.AND P4, PT, R17.reuse, R8, PT ;  /* 0x000000081100720c */ /* 0x040fe20003f84070 */
[----:B-1----:R-:W4:Y:S01]  /*b7e0*/  LDL.LU R11, [R1+0x230] ;  /* 0x00023000010b7983 */ /* 0x002f220000300800 */
[C---:B------:R-:W-:Y:S02]  /*b7f0*/  ISETP.GT.U32.AND P5, PT, R17.reuse, R6, PT ;  /* 0x000000061100720c */ /* 0x040fe40003fa4070 */
[----:B------:R-:W-:-:S05]  /*b800*/  ISETP.GT.U32.AND P0, PT, R17, R5, PT ;  /* 0x000000051100720c */ /* 0x000fca0003f04070 */
[--C-:B------:R-:W-:Y:S02]  /*b810*/  @!P6 IMAD.IADD R9, R9, 0x1, -R17.reuse ;  /* 0x000000010909e824 */ /* 0x100fe400078e0a11 */
[--C-:B------:R-:W-:Y:S02]  /*b820*/  @!P3 IMAD.IADD R0, R0, 0x1, -R17.reuse ;  /* 0x000000010000b824 */ /* 0x100fe400078e0a11 */
[--C-:B------:R-:W-:Y:S01]  /*b830*/  @!P4 IMAD.IADD R8, R8, 0x1, -R17.reuse ;  /* 0x000000010808c824 */ /* 0x100fe200078e0a11 */
[----:B------:R-:W-:Y:S01]  /*b840*/  ISETP.GT.U32.AND P2, PT, R17, R10, PT ;  /* 0x0000000a1100720c */ /* 0x000fe20003f44070 */
[--C-:B------:R-:W-:Y:S02]  /*b850*/  @!P5 IMAD.IADD R6, R6, 0x1, -R17.reuse ;  /* 0x000000010606d824 */ /* 0x100fe400078e0a11 */
[----:B------:R-:W-:Y:S01]  /*b860*/  @!P0 IMAD.IADD R5, R5, 0x1, -R17 ;  /* 0x0000000105058824 */ /* 0x000fe200078e0a11 */
[----:B------:R-:W-:Y:S01]  /*b870*/  ISETP.GT.U32.AND P1, PT, R17, R4, PT ;  /* 0x000000041100720c */ /* 0x000fe20003f24070 */
[----:B------:R-:W-:-:S08]  /*b880*/  IMAD.MOV R26, RZ, RZ, -R26 ;  /* 0x000000ffff1a7224 */ /* 0x000fd000078e0a1a */
[----:B------:R-:W-:-:S05]  /*b890*/  @!P2 IMAD.IADD R10, R10, 0x1, -R17 ;  /* 0x000000010a0aa824 */ /* 0x000fca00078e0a11 */
[----:B------:R0:W-:Y:S04]  /*b8a0*/  STL [R1+0x270], R10 ;  /* 0x0002700a01007387 */ /* 0x0001e80000100800 */
[----:B------:R-:W4:Y:S01]  /*b8b0*/  LDL.LU R21, [R1+0x238] ;  /* 0x0002380001157983 */ /* 0x000f220000300800 */
[----:B------:R-:W-:-:S03]  /*b8c0*/  IMAD R25, R17, R26, R25 ;  /* 0x0000001a11197224 */ /* 0x000fc600078e0219 */
[----:B------:R1:W-:Y:S04]  /*b8d0*/  STL [R1+0x278], R9 ;  /* 0x0002780901007387 */ /* 0x0003e80000100800 */
[----:B0-----:R-:W4:Y:S01]  /*b8e0*/  LDL.LU R10, [R1+0x23c] ;  /* 0x00023c00010a7983 */ /* 0x001f220000300800 */
[----:B------:R-:W-:-:S03]  /*b8f0*/  @!P1 IMAD.IADD R4, R4, 0x1, -R17 ;  /* 0x0000000104049824 */ /* 0x000fc600078e0a11 */
[----:B-1----:R-:W4:Y:S01]  /*b900*/  LDL.LU R9, [R1+0x234] ;  /* 0x0002340001097983 */ /* 0x002f220000300800 */
[C---:B---3--:R-:W-:Y:S02]  /*b910*/  ISETP.GT.U32.AND P6, PT, R17.reuse, R22, PT ;  /* 0x000000161100720c */ /* 0x048fe40003fc4070 */
[C---:B--2---:R-:W-:Y:S02]  /*b920*/  ISETP.GT.U32.AND P3, PT, R17.reuse, R27, PT ;  /* 0x0000001b1100720c */ /* 0x044fe40003f64070 */
[C---:B------:R-:W-:Y:S02]  /*b930*/  ISETP.GT.U32.AND P4, PT, R17.reuse, R19, PT ;  /* 0x000000131100720c */ /* 0x040fe40003f84070 */
[----:B------:R-:W-:-:S07]  /*b940*/  ISETP.GT.U32.AND P5, PT, R17, R18, PT ;  /* 0x000000121100720c */ /* 0x000fce0003fa4070 */
[--C-:B------:R-:W-:Y:S01]  /*b950*/  @!P6 IMAD.IADD R22, R22, 0x1, -R17.reuse ;  /* 0x000000011616e824 */ /* 0x100fe200078e0a11 */
[----:B------:R-:W-:Y:S01]  /*b960*/  ISETP.GT.U32.AND P6, PT, R17, R0, PT ;  /* 0x000000001100720c */ /* 0x000fe20003fc4070 */
[--C-:B------:R-:W-:Y:S01]  /*b970*/  @!P3 IMAD.IADD R27, R27, 0x1, -R17.reuse ;  /* 0x000000011b1bb824 */ /* 0x100fe200078e0a11 */
[----:B------:R-:W-:Y:S01]  /*b980*/  ISETP.GT.U32.AND P3, PT, R17, R8, PT ;  /* 0x000000081100720c */ /* 0x000fe20003f64070 */
[--C-:B------:R-:W-:Y:S01]  /*b990*/  @!P4 IMAD.IADD R19, R19, 0x1, -R17.reuse ;  /* 0x000000011313c824 */ /* 0x100fe200078e0a11 */
[C---:B------:R-:W-:Y:S01]  /*b9a0*/  ISETP.GT.U32.AND P4, PT, R17.reuse, R6, PT ;  /* 0x000000061100720c */ /* 0x040fe20003f84070 */
[----:B------:R-:W-:Y:S01]  /*b9b0*/  @!P5 IMAD.IADD R18, R18, 0x1, -R17 ;  /* 0x000000011212d824 */ /* 0x000fe200078e0a11 */
[C---:B------:R-:W-:Y:S02]  /*b9c0*/  ISETP.GT.U32.AND P5, PT, R17.reuse, R5, PT ;  /* 0x000000051100720c */ /* 0x040fe40003fa4070 */
[----:B------:R-:W-:-:S05]  /*b9d0*/  ISETP.GT.U32.AND P0, PT, R17, R13, PT ;  /* 0x0000000d1100720c */ /* 0x000fca0003f04070 */
[--C-:B------:R-:W-:Y:S02]  /*b9e0*/  @!P6 IMAD.IADD R0, R0, 0x1, -R17.reuse ;  /* 0x000000010000e824 */ /* 0x100fe400078e0a11 */
[--C-:B------:R-:W-:Y:S02]  /*b9f0*/  @!P3 IMAD.IADD R8, R8, 0x1, -R17.reuse ;  /* 0x000000010808b824 */ /* 0x100fe400078e0a11 */
[--C-:B------:R-:W-:Y:S02]  /*ba00*/  @!P4 IMAD.IADD R6, R6, 0x1, -R17.reuse ;  /* 0x000000010606c824 */ /* 0x100fe400078e0a11 */
[--C-:B------:R-:W-:Y:S02]  /*ba10*/  @!P5 IMAD.IADD R5, R5, 0x1, -R17.reuse ;  /* 0x000000010505d824 */ /* 0x100fe400078e0a11 */
[----:B------:R-:W-:Y:S01]  /*ba20*/  @!P0 IMAD.IADD R13, R13, 0x1, -R17 ;  /* 0x000000010d0d8824 */ /* 0x000fe200078e0a11 */
[----:B------:R-:W-:-:S13]  /*ba30*/  ISETP.GT.U32.AND P0, PT, R17, R4, PT ;  /* 0x000000041100720c */ /* 0x000fda0003f04070 */
        /* <DEDUP_REMOVED lines=19> */
[----:B------:R-:W-:Y:S01]  /*bb70*/  ISETP.GT.U32.AND P2, PT, R17, R3, PT ;  /* 0x000000031100720c */ /* 0x000fe20003f44070 */
[----:B------:R-:W-:-:S03]  /*bb80*/  @!P1 IMAD.IADD R12, R12, 0x1, -R17 ;  /* 0x000000010c0c9824 */ /* 0x000fc600078e0a11 */
        /* <DEDUP_REMOVED lines=8> */
[----:B----4-:R-:W-:-:S05]  /*bc10*/  ISETP.GT.U32.AND P3, PT, R17, R21, PT ;  /* 0x000000151100720c */ /* 0x010fca0003f64070 */
[--C-:B------:R-:W-:Y:S01]  /*bc20*/  @!P2 IMAD.IADD R22, R22, 0x1, -R17.reuse ;  /* 0x000000011616a824 */ /* 0x100fe200078e0a11 */
[----:B------:R-:W-:Y:S01]  /*bc30*/  ISETP.GT.U32.AND P2, PT, R17, R11, PT ;  /* 0x0000000b1100720c */ /* 0x000fe20003f44070 */
[--C-:B------:R-:W-:Y:S01]  /*bc40*/  @!P4 IMAD.IADD R19, R19, 0x1, -R17.reuse ;  /* 0x000000011313c824 */ /* 0x100fe200078e0a11 */
[----:B------:R-:W-:Y:S01]  /*bc50*/  ISETP.GT.U32.AND P4, PT, R17, R10, PT ;  /* 0x0000000a1100720c */ /* 0x000fe20003f84070 */
[----:B------:R0:W-:Y:S01]  /*bc60*/  STL [R1+0x264], R2 ;  /* 0x0002640201007387 */ /* 0x0001e20000100800 */
[--C-:B------:R-:W-:Y:S01]  /*bc70*/  @!P6 IMAD.IADD R3, R3, 0x1, -R17.reuse ;  /* 0x000000010303e824 */ /* 0x100fe200078e0a11 */
[----:B------:R-:W-:Y:S01]  /*bc80*/  ISETP.GT.U32.AND P0, PT, R17, R13, PT ;  /* 0x0000000d1100720c */ /* 0x000fe20003f04070 */
[--C-:B------:R-:W-:Y:S01]  /*bc90*/  @!P5 IMAD.IADD R18, R18, 0x1, -R17.reuse ;  /* 0x000000011212d824 */ /* 0x100fe200078e0a11 */
[----:B0-----:R-:W4:Y:S06]  /*bca0*/  LDL.LU R2, [R1+0x214] ;  /* 0x0002140001027983 */ /* 0x001f2c0000300800 */
[--C-:B------:R-:W-:Y:S01]  /*bcb0*/  @!P2 IMAD.IADD R11, R11, 0x1, -R17.reuse ;  /* 0x000000010b0ba824 */ /* 0x100fe200078e0a11 */
[----:B------:R-:W-:Y:S01]  /*bcc0*/  ISETP.GT.U32.AND P5, PT, R17, R9, PT ;  /* 0x000000091100720c */ /* 0x000fe20003fa4070 */
[--C-:B------:R-:W-:Y:S01]  /*bcd0*/  @!P3 IMAD.IADD R21, R21, 0x1, -R17.reuse ;  /* 0x000000011515b824 */ /* 0x100fe200078e0a11 */
[----:B------:R-:W-:Y:S01]  /*bce0*/  ISETP.GT.U32.AND P1, PT, R17, R12, PT ;  /* 0x0000000c1100720c */ /* 0x000fe20003f24070 */
[--C-:B------:R-:W-:Y:S01]  /*bcf0*/  @!P4 IMAD.IADD R10, R10, 0x1, -R17.reuse ;  /* 0x000000010a0ac824 */ /* 0x100fe200078e0a11 */
[----:B------:R-:W-:Y:S01]  /*bd00*/  STL [R1+0x25c], R22 ;  /* 0x00025c1601007387 */ /* 0x000fe20000100800 */
[----:B------:R-:W-:-:S03]  /*bd10*/  @!P0 IMAD.IADD R13, R13, 0x1, -R17 ;  /* 0x000000010d0d8824 */ /* 0x000fc600078e0a11 */
[----:B------:R-:W-:Y:S05]  /*bd20*/  STL [R1+0x240], R27 ;  /* 0x0002401b01007387 */ /* 0x000fea0000100800 */
[--C-:B------:R-:W-:Y:S01]  /*bd30*/  @!P5 IMAD.IADD R9, R9, 0x1, -R17.reuse ;  /* 0x000000010909d824 */ /* 0x100fe200078e0a11 */
[----:B------:R-:W-:Y:S01]  /*bd40*/  STL [R1+0x248], R19 ;  /* 0x0002481301007387 */ /* 0x000fe20000100800 */
[----:B------:R-:W-:-:S03]  /*bd50*/  @!P1 IMAD.IADD R12, R12, 0x1, -R17 ;  /* 0x000000010c0c9824 */ /* 0x000fc600078e0a11 */
        /* <DEDUP_REMOVED lines=17> */
[C---:B------:R-:W-:Y:S01]  /*be70*/  ISETP.GT.U32.AND P2, PT, R17.reuse, R21, PT ;  /* 0x000000151100720c */ /* 0x040fe20003f44070 */
[--C-:B------:R-:W-:Y:S01]  /*be80*/  @!P3 IMAD.IADD R8, R8, 0x1, -R17.reuse ;  /* 0x000000010808b824 */ /* 0x100fe200078e0a11 */
[C---:B------:R-:W-:Y:S01]  /*be90*/  ISETP.GT.U32.AND P3, PT, R17.reuse, R10, PT ;  /* 0x0000000a1100720c */ /* 0x040fe20003f64070 */
[----:B------:R-:W-:Y:S01]  /*bea0*/  @!P4 IMAD.IADD R6, R6, 0x1, -R17 ;  /* 0x000000010606c824 */ /* 0x000fe200078e0a11 */
[C---:B------:R-:W-:Y:S02]  /*beb0*/  ISETP.GT.U32.AND P4, PT, R17.reuse, R9, PT ;  /* 0x000000091100720c */ /* 0x040fe40003f84070 */
[----:B------:R-:W-:-:S05]  /*bec0*/  ISETP.GT.U32.AND P5, PT, R17, R5, PT ;  /* 0x000000051100720c */ /* 0x000fca0003fa4070 */
[--C-:B------:R-:W-:Y:S02]  /*bed0*/  @!P6 IMAD.IADD R11, R11, 0x1, -R17.reuse ;  /* 0x000000010b0be824 */ /* 0x100fe400078e0a11 */
[--C-:B------:R-:W-:Y:S02]  /*bee0*/  @!P2 IMAD.IADD R21, R21, 0x1, -R17.reuse ;  /* 0x000000011515a824 */ /* 0x100fe400078e0a11 */
[--C-:B------:R-:W-:Y:S01]  /*bef0*/  @!P0 IMAD.IADD R7, R7, 0x1, -R17.reuse ;  /* 0x0000000107078824 */ /* 0x100fe200078e0a11 */
[----:B------:R0:W-:Y:S01]  /*bf00*/  STL [R1+0x230], R11 ;  /* 0x0002300b01007387 */ /* 0x0001e20000100800 */
[--C-:B------:R-:W-:Y:S02]  /*bf10*/  @!P3 IMAD.IADD R10, R10, 0x1, -R17.reuse ;  /* 0x000000010a0ab824 */ /* 0x100fe400078e0a11 */
[--C-:B------:R-:W-:Y:S02]  /*bf20*/  @!P4 IMAD.IADD R9, R9, 0x1, -R17.reuse ;  /* 0x000000010909c824 */ /* 0x100fe400078e0a11 */
[----:B------:R-:W-:Y:S01]  /*bf30*/  @!P5 IMAD.IADD R5, R5, 0x1, -R17 ;  /* 0x000000010505d824 */ /* 0x000fe200078e0a11 */
[----:B0-----:R-:W2:Y:S01]  /*bf40*/  LDL.LU R11, [R1+0x1fc] ;  /* 0x0001fc00010b7983 */ /* 0x001ea20000300800 */
[----:B------:R-:W-:-:S03]  /*bf50*/  ISETP.GT.U32.AND P5, PT, R17, R7, PT ;  /* 0x000000071100720c */ /* 0x000fc60003fa4070 */
        /* <DEDUP_REMOVED lines=14> */
[C---:B----4-:R-:W-:Y:S01]  /*c040*/  ISETP.GT.U32.AND P1, PT, R17.reuse, R2, PT ;  /* 0x000000021100720c */ /* 0x050fe20003f24070 */
[----:B------:R-:W-:Y:S01]  /*c050*/  @!P0 IMAD.IADD R4, R4, 0x1, -R17 ;  /* 0x0000000104048824 */ /* 0x000fe200078e0a11 */
[C---:B------:R-:W-:Y:S02]  /*c060*/  ISETP.GT.U32.AND P2, PT, R17.reuse, R20, PT ;  /* 0x000000141100720c */ /* 0x040fe40003f44070 */
[C---:B------:R-:W-:Y:S02]  /*c070*/  ISETP.GT.U32.AND P0, PT, R17.reuse, R0, PT ;  /* 0x000000001100720c */ /* 0x040fe40003f04070 */
[----:B------:R-:W-:-:S07]  /*c080*/  ISETP.GT.U32.AND P3, PT, R17, R8, PT ;  /* 0x000000081100720c */ /* 0x000fce0003f64070 */
[----:B------:R-:W-:Y:S01]  /*c090*/  @!P1 IMAD.IADD R2, R2, 0x1, -R17 ;  /* 0x0000000102029824 */ /* 0x000fe200078e0a11 */
[----:B------:R-:W-:-:S04]  /*c0a0*/  ISETP.GT.U32.AND P1, PT, R17, R15, PT ;  /* 0x0000000f1100720c */ /* 0x000fc80003f24070 */
[C---:B------:R-:W-:Y:S01]  /*c0b0*/  ISETP.GT.U32.AND P6, PT, R17.reuse, R2, PT ;  /* 0x000000021100720c */ /* 0x040fe20003fc4070 */
[--C-:B------:R-:W-:Y:S01]  /*c0c0*/  @!P0 IMAD.IADD R0, R0, 0x1, -R17.reuse ;  /* 0x0000000100008824 */ /* 0x100fe200078e0a11 */
[C---:B------:R-:W-:Y:S01]  /*c0d0*/  ISETP.GT.U32.AND P4, PT, R17.reuse, R6, PT ;  /* 0x000000061100720c */ /* 0x040fe20003f84070 */
[----:B------:R-:W-:Y:S01]  /*c0e0*/  @!P2 IMAD.IADD R20, R20, 0x1, -R17 ;  /* 0x000000011414a824 */ /* 0x000fe200078e0a11 */
[----:B------:R-:W-:-:S05]  /*c0f0*/  ISETP.GT.U32.AND P2, PT, R17, R19, PT ;  /* 0x000000131100720c */ /* 0x000fca0003f44070 */
[--C-:B------:R-:W-:Y:S01]  /*c100*/  @!P1 IMAD.IADD R15, R15, 0x1, -R17.reuse ;  /* 0x000000010f0f9824 */ /* 0x100fe200078e0a11 */
[C---:B------:R-:W-:Y:S01]  /*c110*/  ISETP.GT.U32.AND P1, PT, R17.reuse, R3, PT ;  /* 0x000000031100720c */ /* 0x040fe20003f24070 */
[--C-:B------:R-:W-:Y:S01]  /*c120*/  @!P3 IMAD.IADD R8, R8, 0x1, -R17.reuse ;  /* 0x000000010808b824 */ /* 0x100fe200078e0a11 */
[C---:B------:R-:W-:Y:S01]  /*c130*/  ISETP.GT.U32.AND P3, PT, R17.reuse, R18, PT ;  /* 0x000000121100720c */ /* 0x040fe20003f64070 */
        /* <DEDUP_REMOVED lines=11> */
[----:B------:R-:W-:Y:S01]  /*c1f0*/  @!P5 IMAD.IADD R5, R5, 0x1, -R17 ;  /* 0x000000010505d824 */ /* 0x000fe200078e0a11 */
[----:B------:R-:W-:-:S02]  /*c200*/  ISETP.GT.U32.AND P5, PT, R17, R12, PT ;  /* 0x0000000c1100720c */ /* 0x000fc40003fa4070 */
        /* <DEDUP_REMOVED lines=8> */
[----:B0-----:R-:W4:Y:S04]  /*c290*/  LDL R2, [R1+0x2618] ;  /* 0x0026180001027983 */ /* 0x001f280000100800 */
[----:B------:R-:W4:Y:S01]  /*c2a0*/  LDL.LU R5, [R1+0x1d8] ;  /* 0x0001d80001057983 */ /* 0x000f220000300800 */
[----:B------:R-:W-:-:S03]  /*c2b0*/  @!P5 IMAD.IADD R12, R12, 0x1, -R17 ;  /* 0x000000010c0cd824 */ /* 0x000fc600078e0a11 */
        /* <DEDUP_REMOVED lines=17> */
[--C-:B------:R-:W-:Y:S01]  /*c3d0*/  @!P6 IMAD.IADD R3, R3, 0x1, -R17.reuse ;  /* 0x000000010303e824 */ /* 0x100fe200078e0a11 */
[----:B------:R-:W-:Y:S01]  /*c3e0*/  ISETP.GT.U32.AND P0, PT, R17, R11, PT ;  /* 0x0000000b1100720c */ /* 0x000fe20003f04070 */
[--C-:B------:R-:W-:Y:S01]  /*c3f0*/  @!P1 IMAD.IADD R19, R19, 0x1, -R17.reuse ;  /* 0x0000000113139824 */ /* 0x100fe200078e0a11 */
[----:B------:R-:W-:Y:S02]  /*c400*/  ISETP.GT.U32.AND P5, PT, R17, R7, PT ;  /* 0x000000071100720c */ /* 0x000fe40003fa4070 */
        /* <DEDUP_REMOVED lines=8> */
[----:B------:R1:W-:Y:S01]  /*c490*/  STL [R1+0x1f8], R18 ;  /* 0x0001f81201007387 */ /* 0x0003e20000100800 */
[----:B------:R-:W-:-:S03]  /*c4a0*/  @!P0 IMAD.IADD R11, R11, 0x1, -R17 ;  /* 0x000000010b0b8824 */ /* 0x000fc600078e0a11 */
[----:B0-----:R-:W2:Y:S04]  /*c4b0*/  LDL.LU R19, [R1+0x1bc] ;  /* 0x0001bc0001137983 */ /* 0x001ea80000300800 */
[----:B------:R0:W-:Y:S04]  /*c4c0*/  STL [R1+0x200], R13 ;  /* 0x0002000d01007387 */ /* 0x0001e80000100800 */
[----:B-1----:R-:W2:Y:S01]  /*c4d0*/  LDL.LU R18, [R1+0x198] ;  /* 0x0001980001127983 */ /* 0x002ea20000300800 */
[----:B------:R-:W-:-:S03]  /*c4e0*/  @!P5 IMAD.IADD R7, R7, 0x1, -R17 ;  /* 0x000000010707d824 */ /* 0x000fc600078e0a11 */
[----:B0-----:R-:W2:Y:S01]  /*c4f0*/  LDL.LU R13, [R1+0x1a4] ;  /* 0x0001a400010d7983 */ /* 0x001ea20000300800 */
[----:B------:R-:W-:Y:S01]  /*c500*/  ISETP.GT.U32.AND P5, PT, R17, R11, PT ;  /* 0x0000000b1100720c */ /* 0x000fe20003fa4070 */
[----:B------:R-:W-:-:S05]  /*c510*/  @!P4 IMAD.IADD R12, R12, 0x1, -R17 ;  /* 0x000000010c0cc824 */ /* 0x000fca00078e0a11 */
[----:B------:R0:W-:Y:S04]  /*c520*/  STL [R1+0x204], R12 ;  /* 0x0002040c01007387 */ /* 0x0001e80000100800 */
[----:B0-----:R-:W2:Y:S03]  /*c530*/  LDL.LU R12, [R1+0x1ac] ;  /* 0x0001ac00010c7983 */ /* 0x001ea60000300800 */
[----:B------:R-:W-:-:S05]  /*c540*/  @!P5 IMAD.IADD R11, R11, 0x1, -R17 ;  /* 0x000000010b0bd824 */ /* 0x000fca00078e0a11 */
[----:B------:R0:W-:Y:S04]  /*c550*/  STL [R1+0x1fc], R11 ;  /* 0x0001fc0b01007387 */ /* 0x0001e80000100800 */
[----:B0-----:R-:W2:Y:S01]  /*c560*/  LDL.LU R11, [R1+0x1b0] ;  /* 0x0001b000010b7983 */ /* 0x001ea20000300800 */
[C---:B----4-:R-:W-:Y:S02]  /*c570*/  ISETP.GT.U32.AND P0, PT, R17.reuse, R0, PT ;  /* 0x000000001100720c */ /* 0x050fe40003f04070 */
[C---:B------:R-:W-:Y:S02]  /*c580*/  ISETP.GT.U32.AND P1, PT, R17.reuse, R22, PT ;  /* 0x000000161100720c */ /* 0x040fe40003f24070 */
[----:B------:R-:W-:-:S09]  /*c590*/  ISETP.GT.U32.AND P2, PT, R17, R21, PT ;  /* 0x000000151100720c */ /* 0x000fd20003f44070 */
[--C-:B------:R-:W-:Y:S01]  /*c5a0*/  @!P0 IMAD.IADD R0, R0, 0x1, -R17.reuse ;  /* 0x0000000100008824 */ /* 0x100fe200078e0a11 */
[C---:B------:R-:W-:Y:S01]  /*c5b0*/  ISETP.GT.U32.AND P0, PT, R17.reuse, R28, PT ;  /* 0x0000001c1100720c */ /* 0x040fe20003f04070 */
[----:B------:R-:W-:Y:S01]  /*c5c0*/  IMAD.HI.U32 R27, R16, R26, RZ ;  /* 0x0000001a101b7227 */ /* 0x000fe200078e00ff */
[C---:B------:R-:W-:Y:S02]  /*c5d0*/  ISETP.GT.U32.AND P3, PT, R17.reuse, R10, PT ;  /* 0x0000000a1100720c */ /* 0x040fe40003f64070 */
[----:B------:R-:W-:Y:S01]  /*c5e0*/  ISETP.GT.U32.AND P6, PT, R17, R0, PT ;  /* 0x000000001100720c */ /* 0x000fe20003fc4070 */
[----:B------:R-:W-:Y:S02]  /*c5f0*/  @!P1 IMAD.IADD R22, R22, 0x1, -R17 ;  /* 0x0000000116169824 */ /* 0x000fe400078e0a11 */
[----:B------:R-:W-:Y:S02]  /*c600*/  IMAD.MOV R27, RZ, RZ, -R27 ;  /* 0x000000ffff1b7224 */ /* 0x000fe400078e0a1b */
[----:B------:R-:W-:Y:S01]  /*c610*/  @!P2 IMAD.IADD R21, R21, 0x1, -R17 ;  /* 0x000000011515a824 */ /* 0x000fe200078e0a11 */
[----:B------:R-:W-:-:S03]  /*c620*/  ISETP.GT.U32.AND P1, PT, R17, R20, PT ;  /* 0x000000141100720c */ /* 0x000fc60003f24070 */
[--C-:B------:R-:W-:Y:S01]  /*c630*/  @!P0 IMAD.IADD R28, R28, 0x1, -R17.reuse ;  /* 0x000000011c1c8824 */ /* 0x100fe200078e0a11 */
[C---:B------:R-:W-:Y:S02]  /*c640*/  ISETP.GT.U32.AND P0, PT, R17.reuse, R5, PT ;  /* 0x000000051100720c */ /* 0x040fe40003f04070 */
[C---:B------:R-:W-:Y:S01]  /*c650*/  ISETP.GT.U32.AND P2, PT, R17.reuse, R8, PT ;  /* 0x000000081100720c */ /* 0x040fe20003f44070 */
[C---:B------:R-:W-:Y:S01]  /*c660*/  IMAD R26, R17.reuse, R27, R26 ;  /* 0x0000001b111a7224 */ /* 0x040fe200078e021a */
[----:B------:R-:W-:Y:S02]  /*c670*/  IABS R27, R2 ;  /* 0x00000002001b7213 */ /* 0x000fe40000000000 */
[----:B------:R-:W4:Y:S01]  /*c680*/  LDL.LU R2, [R1+0x1a8] ;  /* 0x0001a80001027983 */ /* 0x000f220000300800 */
[--C-:B------:R-:W-:Y:S01]  /*c690*/  @!P6 IMAD.IADD R0, R0, 0x1, -R17.reuse ;  /* 0x000000010000e824 */ /* 0x100fe200078e0a11 */
[C---:B------:R-:W-:Y:S01]  /*c6a0*/  ISETP.GT.U32.AND P4, PT, R17.reuse, R9, PT ;  /* 0x000000091100720c */ /* 0x040fe20003f84070 */
[--C-:B------:R-:W-:Y:S01]  /*c6b0*/  @!P3 IMAD.IADD R10, R10, 0x1, -R17.reuse ;  /* 0x000000010a0ab824 */ /* 0x100fe200078e0a11 */
[----:B------:R-:W-:Y:S01]  /*c6c0*/  ISETP.GT.U32.AND P3, PT, R17, R6, PT ;  /* 0x000000061100720c */ /* 0x000fe20003f64070 */
[----:B------:R-:W-:-:S02]  /*c6d0*/  @!P1 IMAD.IADD R20, R20, 0x1, -R17 ;  /* 0x0000000114149824 */ /* 0x000fc400078e0a11 */
[--C-:B------:R-:W-:Y:S01]  /*c6e0*/  @!P0 IMAD.IADD R5, R5, 0x1, -R17.reuse ;  /* 0x0000000105058824 */ /* 0x100fe200078e0a11 */
[----:B------:R-:W-:Y:S01]  /*c6f0*/  ISETP.GT.U32.AND P5, PT, R17, R7, PT ;  /* 0x000000071100720c */ /* 0x000fe20003fa4070 */
[--C-:B------:R-:W-:Y:S01]  /*c700*/  @!P2 IMAD.IADD R8, R8, 0x1, -R17.reuse ;  /* 0x000000010808a824 */ /* 0x100fe200078e0a11 */
[----:B------:R-:W-:Y:S05]  /*c710*/  STL [R1+0x1f4], R28 ;  /* 0x0001f41c01007387 */ /* 0x000fea0000100800 */
[--C-:B------:R-:W-:Y:S01]  /*c720*/  @!P4 IMAD.IADD R9, R9, 0x1, -R17.reuse ;  /* 0x000000010909c824 */ /* 0x100fe200078e0a11 */
[----:B------:R-:W-:Y:S01]  /*c730*/  ISETP.GT.U32.AND P4, PT, R17, R4, PT ;  /* 0x000000041100720c */ /* 0x000fe20003f84070 */
[--C-:B------:R-:W-:Y:S01]  /*c740*/  @!P3 IMAD.IADD R6, R6, 0x1, -R17.reuse ;  /* 0x000000010606b824 */ /* 0x100fe200078e0a11 */
[----:B------:R-:W-:Y:S03]  /*c750*/  STL [R1+0x1e0], R22 ;  /* 0x0001e01601007387 */ /* 0x000fe60000100800 */
[--C-:B------:R-:W-:Y:S01]  /*c760*/  @!P5 IMAD.IADD R7, R7, 0x1, -R17.reuse ;  /* 0x000000010707d824 */ /* 0x100fe200078e0a11 */
        /* <DEDUP_REMOVED lines=20> */
[----:B------:R-:W-:Y:S01]  /*c8b0*/  @!P2 IMAD.IADD R13, R13, 0x1, -R17 ;  /* 0x000000010d0da824 */ /* 0x000fe200078e0a11 */
[C---:B------:R-:W-:Y:S02]  /*c8c0*/  ISETP.GT.U32.AND P2, PT, R17.reuse, R6, PT ;  /* 0x000000061100720c */ /* 0x040fe40003f44070 */
[----:B------:R-:W-:-:S05]  /*c8d0*/  ISETP.GT.U32.AND P3, PT, R17, R12, PT ;  /* 0x0000000c1100720c */ /* 0x000fca0003f64070 */
[--C-:B------:R-:W-:Y:S01]  /*c8e0*/  @!P6 IMAD.IADD R5, R5, 0x1, -R17.reuse ;  /* 0x000000010505e824 */ /* 0x100fe200078e0a11 */
[C---:B------:R-:W-:Y:S01]  /*c8f0*/  ISETP.GT.U32.AND P5, PT, R17.reuse, R3, PT ;  /* 0x000000031100720c */ /* 0x040fe20003fa4070 */
[--C-:B------:R-:W-:Y:S02]  /*c900*/  @!P0 IMAD.IADD R20, R20, 0x1, -R17.reuse ;  /* 0x0000000114148824 */ /* 0x100fe400078e0a11 */
[--C-:B------:R-:W-:Y:S01]  /*c910*/  @!P1 IMAD.IADD R8, R8, 0x1, -R17.reuse ;  /* 0x0000000108089824 */ /* 0x100fe200078e0a11 */
[----:B------:R0:W-:Y:S01]  /*c920*/  STL [R1+0x1d8], R5 ;  /* 0x0001d80501007387 */ /* 0x0001e20000100800 */
[--C-:B------:R-:W-:Y:S02]  /*c930*/  @!P2 IMAD.IADD R6, R6, 0x1, -R17.reuse ;  /* 0x000000010606a824 */ /* 0x100fe400078e0a11 */
[--C-:B------:R-:W-:Y:S01]  /*c940*/  @!P3 IMAD.IADD R12, R12, 0x1, -R17.reuse ;  /* 0x000000010c0cb824 */ /* 0x100fe200078e0a11 */
[C---:B------:R-:W-:Y:S02]  /*c950*/  ISETP.GT.U32.AND P3, PT, R17.reuse, R4, PT ;  /* 0x000000041100720c */ /* 0x040fe40003f64070 */
[----:B------:R-:W-:Y:S01]  /*c960*/  ISETP.GT.U32.AND P4, PT, R17, R11, PT ;  /* 0x0000000b1100720c */ /* 0x000fe20003f84070 */
[----:B0-----:R-:W2:Y:S04]  /*c970*/  LDL.LU R5, [R1+0x188] ;  /* 0x0001880001057983 */ /* 0x001ea80000300800 */
[----:B------:R-:W3:Y:S04]  /*c980*/  LDL.LU R14, [R1+0x16c] ;  /* 0x00016c00010e7983 */ /* 0x000ee80000300800 */
[----:B------:R0:W-:Y:S01]  /*c990*/  STL [R1+0x1dc], R20 ;  /* 0x0001dc1401007387 */ /* 0x0001e20000100800 */
[----:B------:R-:W-:-:S03]  /*c9a0*/  @!P5 IMAD.IADD R3, R3, 0x1, -R17 ;  /* 0x000000010303d824 */ /* 0x000fc600078e0a11 */
[----:B------:R-:W3:Y:S04]  /*c9b0*/  LDL.LU R22, [R1+0x174] ;  /* 0x0001740001167983 */ /* 0x000ee80000300800 */
[----:B------:R1:W-:Y:S04]  /*c9c0*/  STL [R1+0x1d4], R8 ;  /* 0x0001d40801007387 */ /* 0x0003e80000100800 */
[----:B------:R-:W-:Y:S04]  /*c9d0*/  STL [R1+0x1cc], R6 ;  /* 0x0001cc0601007387 */ /* 0x000fe80000100800 */
[----:B------:R-:W3:Y:S01]  /*c9e0*/  LDL.LU R21, [R1+0x17c] ;  /* 0x00017c0001157983 */ /* 0x000ee20000300800 */
[----:B------:R-:W-:Y:S01]  /*c9f0*/  @!P4 IMAD.IADD R11, R11, 0x1, -R17 ;  /* 0x000000010b0bc824 */ /* 0x000fe200078e0a11 */
[----:B------:R-:W-:-:S02]  /*ca00*/  ISETP.GT.U32.AND P4, PT, R17, R3, PT ;  /* 0x000000031100720c */ /* 0x000fc40003f84070 */
[----:B0-----:R-:W3:Y:S01]  /*ca10*/  LDL.LU R20, [R1+0x180] ;  /* 0x0001800001147983 */ /* 0x001ee20000300800 */
[----:B------:R-:W-:-:S05]  /*ca20*/  @!P3 IMAD.IADD R4, R4, 0x1, -R17 ;  /* 0x000000010404b824 */ /* 0x000fca00078e0a11 */
[----:B------:R0:W-:Y:S04]  /*ca30*/  STL [R1+0x1b8], R4 ;  /* 0x0001b80401007387 */ /* 0x0001e80000100800 */
[----:B-1----:R-:W3:Y:S01]  /*ca40*/  LDL.LU R8, [R1+0x178] ;  /* 0x0001780001087983 */ /* 0x002ee20000300800 */
[----:B------:R-:W-:-:S03]  /*ca50*/  @!P4 IMAD.IADD R3, R3, 0x1, -R17 ;  /* 0x000000010303c824 */ /* 0x000fc600078e0a11 */
[----:B0-----:R-:W3:Y:S04]  /*ca60*/  LDL.LU R4, [R1+0x170] ;  /* 0x0001700001047983 */ /* 0x001ee80000300800 */
[----:B------:R-:W3:Y:S04]  /*ca70*/  LDL.LU R6, [R1+0x158] ;  /* 0x0001580001067983 */ /* 0x000ee80000300800 */
[----:B------:R0:W-:Y:S04]  /*ca80*/  STL [R1+0x1c0], R3 ;  /* 0x0001c00301007387 */ /* 0x0001e80000100800 */
[----:B0-----:R-:W3:Y:S01]  /*ca90*/  LDL.LU R3, [R1+0x160] ;  /* 0x0001600001037983 */ /* 0x001ee20000300800 */
        /* <DEDUP_REMOVED lines=13> */
[----:B------:R-:W-:Y:S01]  /*cb70*/  ISETP.GT.U32.AND P4, PT, R17, R11, PT ;  /* 0x0000000b1100720c */ /* 0x000fe20003f84070 */
[--C-:B------:R-:W-:Y:S01]  /*cb80*/  @!P2 IMAD.IADD R13, R13, 0x1, -R17.reuse ;  /* 0x000000010d0da824 */ /* 0x100fe200078e0a11 */
[C---:B------:R-:W-:Y:S01]  /*cb90*/  ISETP.GT.U32.AND P2, PT, R17.reuse, R7, PT ;  /* 0x000000071100720c */ /* 0x040fe20003f44070 */
[--C-:B------:R-:W-:Y:S01]  /*cba0*/  @!P1 IMAD.IADD R18, R18, 0x1, -R17.reuse ;  /* 0x0000000112129824 */ /* 0x100fe200078e0a11 */
[----:B------:R-:W-:Y:S01]  /*cbb0*/  ISETP.GT.U32.AND P1, PT, R17, R9, PT ;  /* 0x000000091100720c */ /* 0x000fe20003f24070 */
[----:B------:R-:W-:-:S04]  /*cbc0*/  @!P0 IMAD.IADD R10, R10, 0x1, -R17 ;  /* 0x000000010a0a8824 */ /* 0x000fc800078e0a11 */
[--C-:B------:R-:W-:Y:S02]  /*cbd0*/  @!P5 IMAD.IADD R0, R0, 0x1, -R17.reuse ;  /* 0x000000010000d824 */ /* 0x100fe400078e0a11 */
[--C-:B------:R-:W-:Y:S02]  /*cbe0*/  @!P3 IMAD.IADD R12, R12, 0x1, -R17.reuse ;  /* 0x000000010c0cb824 */ /* 0x100fe400078e0a11 */
[--C-:B------:R-:W-:Y:S01]  /*cbf0*/  @!P4 IMAD.IADD R11, R11, 0x1, -R17.reuse ;  /* 0x000000010b0bc824 */ /* 0x100fe200078e0a11 */
[----:B------:R-:W-:Y:S01]  /*cc00*/  STL [R1+0x1c4], R15 ;  /* 0x0001c40f01007387 */ /* 0x000fe20000100800 */
[--C-:B------:R-:W-:Y:S02]  /*cc10*/  @!P2 IMAD.IADD R7, R7, 0x1, -R17.reuse ;  /* 0x000000010707a824 */ /* 0x100fe400078e0a11 */
[----:B------:R-:W-:Y:S01]  /*cc20*/  @!P1 IMAD.IADD R9, R9, 0x1, -R17 ;  /* 0x0000000109099824 */ /* 0x000fe200078e0a11 */
[----:B------:R-:W-:Y:S04]  /*cc30*/  STL [R1+0x1bc], R19 ;  /* 0x0001bc1301007387 */ /* 0x000fe80000100800 */
[----:B------:R-:W-:Y:S04]  /*cc40*/  STL [R1+0x198], R18 ;  /* 0x0001981201007387 */ /* 0x000fe80000100800 */
[----:B------:R-:W-:Y:S04]  /*cc50*/  STL [R1+0x1a4], R13 ;  /* 0x0001a40d01007387 */ /* 0x000fe80000100800 */
[----:B------:R-:W-:Y:S04]  /*cc60*/  STL [R1+0x1ac], R12 ;  /* 0x0001ac0c01007387 */ /* 0x000fe80000100800 */
[----:B------:R0:W-:Y:S04]  /*cc70*/  STL [R1+0x1a8], R2 ;  /* 0x0001a80201007387 */ /* 0x0001e80000100800 */
[----:B------:R-:W-:Y:S04]  /*cc80*/  STL [R1+0x1b0], R11 ;  /* 0x0001b00b01007387 */ /* 0x000fe80000100800 */
[----:B0-----:R-:W4:Y:S04]  /*cc90*/  LDL.LU R2, [R1+0x168] ;  /* 0x0001680001027983 */ /* 0x001f280000300800 */
[----:B------:R-:W4:Y:S04]  /*cca0*/  LDL.LU R19, [R1+0x15c] ;  /* 0x00015c0001137983 */ /* 0x000f280000300800 */
[----:B------:R-:W4:Y:S04]  /*ccb0*/  LDL.LU R18, [R1+0x134] ;  /* 0x0001340001127983 */ /* 0x000f280000300800 */
[----:B------:R-:W4:Y:S04]  /*ccc0*/  LDL.LU R13, [R1+0x144] ;  /* 0x00014400010d7983 */ /* 0x000f280000300800 */
[----:B------:R-:W4:Y:S01]  /*ccd0*/  LDL.LU R12, [R1+0x150] ;  /* 0x00015000010c7983 */ /* 0x000f220000300800 */
[----:B--2---:R-:W-:-:S02]  /*cce0*/  ISETP.GT.U32.AND P3, PT, R17, R5, PT ;  /* 0x000000051100720c */ /* 0x004fc40003f64070 */
[C---:B---3--:R-:W-:Y:S02]  /*ccf0*/  ISETP.GT.U32.AND P6, PT, R17.reuse, R22, PT ;  /* 0x000000161100720c */ /* 0x048fe40003fc4070 */
[C---:B------:R-:W-:Y:S02]  /*cd00*/  ISETP.GT.U32.AND P4, PT, R17.reuse, R14, PT ;  /* 0x0000000e1100720c */ /* 0x040fe40003f84070 */
[C---:B------:R-:W-:Y:S02]  /*cd10*/  ISETP.GT.U32.AND P5, PT, R17.reuse, R21, PT ;  /* 0x000000151100720c */ /* 0x040fe40003fa4070 */
[----:B------:R-:W-:-:S07]  /*cd20*/  ISETP.GT.U32.AND P0, PT, R17, R20, PT ;  /* 0x000000141100720c */ /* 0x000fce0003f04070 */
[----:B------:R-:W-:Y:S01]  /*cd30*/  @!P6 IMAD.IADD R22, R22, 0x1, -R17 ;  /* 0x000000011616e824 */ /* 0x000fe200078e0a11 */
[----:B------:R-:W-:-:S03]  /*cd40*/  ISETP.GT.U32.AND P6, PT, R17, R0, PT ;  /* 0x000000001100720c */ /* 0x000fc60003fc4070 */
[--C-:B------:R-:W-:Y:S01]  /*cd50*/  @!P5 IMAD.IADD R21, R21, 0x1, -R17.reuse ;  /* 0x000000011515d824 */ /* 0x100fe200078e0a11 */
[C---:B------:R-:W-:Y:S02]  /*cd60*/  ISETP.GT.U32.AND P1, PT, R17.reuse, R8, PT ;  /* 0x000000081100720c */ /* 0x040fe40003f24070 */
[C---:B------:R-:W-:Y:S02]  /*cd70*/  ISETP.GT.U32.AND P5, PT, R17.reuse, R10, PT ;  /* 0x0000000a1100720c */ /* 0x040fe40003fa4070 */
[C---:B------:R-:W-:Y:S01]  /*cd80*/  ISETP.GT.U32.AND P2, PT, R17.reuse, R4, PT ;  /* 0x000000041100720c */ /* 0x040fe20003f44070 */
[--C-:B------:R-:W-:Y:S01]  /*cd90*/  @!P0 IMAD.IADD R20, R20, 0x1, -R17.reuse ;  /* 0x0000000114148824 */ /* 0x100fe200078e0a11 */
[----:B------:R-:W-:Y:S01]  /*cda0*/  ISETP.GT.U32.AND P0, PT, R17, R9, PT ;  /* 0x000000091100720c */ /* 0x000fe20003f04070 */
[--C-:B------:R-:W-:Y:S01]  /*cdb0*/  @!P3 IMAD.IADD R5, R5, 0x1, -R17.reuse ;  /* 0x000000010505b824 */ /* 0x100fe200078e0a11 */
[----:B------:R-:W-:Y:S01]  /*cdc0*/  ISETP.GT.U32.AND P3, PT, R17, R6, PT ;  /* 0x000000061100720c */ /* 0x000fe20003f64070 */
[----:B------:R-:W-:-:S02]  /*cdd0*/  @!P4 IMAD.IADD R14, R14, 0x1, -R17 ;  /* 0x000000010e0ec824 */ /* 0x000fc400078e0a11 */
[--C-:B------:R-:W-:Y:S02]  /*cde0*/  @!P6 IMAD.IADD R0, R0, 0x1, -R17.reuse ;  /* 0x000000010000e824 */ /* 0x100fe400078e0a11 */
[--C-:B------:R-:W-:Y:S01]  /*cdf0*/  @!P1 IMAD.IADD R8, R8, 0x1, -R17.reuse ;  /* 0x0000000108089824 */ /* 0x100fe200078e0a11 */
[C---:B------:R-:W-:Y:S01]  /*ce00*/  ISETP.GT.U32.AND P1, PT, R17.reuse, R7, PT ;  /* 0x000000071100720c */ /* 0x040fe20003f24070 */
[--C-:B------:R-:W-:Y:S02]  /*ce10*/  @!P5 IMAD.IADD R10, R10, 0x1, -R17.reuse ;  /* 0x000000010a0ad824 */ /* 0x100fe400078e0a11 */
[--C-:B------:R-:W-:Y:S01]  /*ce20*/  @!P2 IMAD.IADD R4, R4, 0x1, -R17.reuse ;  /* 0x000000010404a824 */ /* 0x100fe200078e0a11 */
[C---:B------:R-:W-:Y:S02]  /*ce30*/  ISETP.GT.U32.AND P2, PT, R17.reuse, R5, PT ;  /* 0x000000051100720c */ /* 0x040fe40003f44070 */
[----:B------:R-:W-:Y:S01]  /*ce40*/  ISETP.GT.U32.AND P4, PT, R17, R3, PT ;  /* 0x000000031100720c */ /* 0x000fe20003f84070 */
[----:B------:R0:W-:Y:S01]  /*ce50*/  STL [R1+0x1a0], R0 ;  /* 0x0001a00001007387 */ /* 0x0001e20000100800 */
[----:B------:R-:W-:-:S02]  /*ce60*/  @!P0 IMAD.IADD R9, R9, 0x1, -R17 ;  /* 0x0000000109098824 */ /* 0x000fc400078e0a11 */
[--C-:B------:R-:W-:Y:S01]  /*ce70*/  @!P3 IMAD.IADD R6, R6, 0x1, -R17.reuse ;  /* 0x000000010606b824 */ /* 0x100fe200078e0a11 */
[----:B0-----:R-:W2:Y:S04]  /*ce80*/  LDL.LU R0, [R1+0x154] ;  /* 0x0001540001007983 */ /* 0x001ea80000300800 */
[----:B------:R-:W3:Y:S04]  /*ce90*/  LDL.LU R15, [R1+0x14c] ;  /* 0x00014c00010f7983 */ /* 0x000ee80000300800 */
[----:B------:R0:W-:Y:S04]  /*cea0*/  STL [R1+0x184], R10 ;  /* 0x0001840a01007387 */ /* 0x0001e80000100800 */
[----:B------:R-:W2:Y:S01]  /*ceb0*/  LDL.LU R11, [R1+0x138] ;  /* 0x00013800010b7983 */ /* 0x000ea20000300800 */
[----:B------:R-:W-:Y:S01]  /*cec0*/  ISETP.GT.U32.AND P3, PT, R17, R14, PT ;  /* 0x0000000e1100720c */ /* 0x000fe20003f64070 */
[----:B------:R-:W-:Y:S01]  /*ced0*/  @!P4 IMAD.IADD R3, R3, 0x1, -R17 ;  /* 0x000000010303c824 */ /* 0x000fe200078e0a11 */
[C---:B------:R-:W-:Y:S01]  /*cee0*/  ISETP.GT.U32.AND P4, PT, R17.reuse, R22, PT ;  /* 0x000000161100720c */ /* 0x040fe20003f84070 */
[----:B0-----:R-:W2:Y:S01]  /*cef0*/  LDL.LU R10, [R1+0x120] ;  /* 0x00012000010a7983 */ /* 0x001ea20000300800 */
[----:B------:R-:W-:-:S03]  /*cf00*/  ISETP.GT.U32.AND P5, PT, R17, R21, PT ;  /* 0x000000151100720c */ /* 0x000fc60003fa4070 */
[----:B------:R0:W-:Y:S01]  /*cf10*/  STL [R1+0x18c], R9 ;  /* 0x00018c0901007387 */ /* 0x0001e20000100800 */
[----:B------:R-:W-:Y:S01]  /*cf20*/  ISETP.GT.U32.AND P0, PT, R17, R20, PT ;  /* 0x000000141100720c */ /* 0x000fe20003f04070 */
[--C-:B------:R-:W-:Y:S01]  /*cf30*/  @!P2 IMAD.IADD R5, R5, 0x1, -R17.reuse ;  /* 0x000000010505a824 */ /* 0x100fe200078e0a11 */
[----:B------:R-:W-:Y:S01]  /*cf40*/  ISETP.GT.U32.AND P2, PT, R17, R4, PT ;  /* 0x000000041100720c */ /* 0x000fe20003f44070 */
[--C-:B------:R-:W-:Y:S01]  /*cf50*/  @!P1 IMAD.IADD R7, R7, 0x1, -R17.reuse ;  /* 0x0000000107079824 */ /* 0x100fe200078e0a11 */
[----:B------:R-:W-:Y:S01]  /*cf60*/  ISETP.GT.U32.AND P1, PT, R17, R8, PT ;  /* 0x000000081100720c */ /* 0x000fe20003f24070 */
[----:B0-----:R-:W2:Y:S01]  /*cf70*/  LDL.LU R9, [R1+0x12c] ;  /* 0x00012c0001097983 */ /* 0x001ea20000300800 */
[--C-:B------:R-:W-:Y:S02]  /*cf80*/  @!P3 IMAD.IADD R14, R14, 0x1, -R17.reuse ;  /* 0x000000010e0eb824 */ /* 0x100fe400078e0a11 */
[--C-:B------:R-:W-:Y:S01]  /*cf90*/  @!P4 IMAD.IADD R22, R22, 0x1, -R17.reuse ;  /* 0x000000011616c824 */ /* 0x100fe200078e0a11 */
[----:B------:R0:W-:Y:S01]  /*cfa0*/  STL [R1+0x190], R7 ;  /* 0x0001900701007387 */ /* 0x0001e20000100800 */
[----:B------:R-:W-:-:S03]  /*cfb0*/  @!P5 IMAD.IADD R21, R21, 0x1, -R17 ;  /* 0x000000011515d824 */ /* 0x000fc600078e0a11 */
[--C-:B------:R-:W-:Y:S02]  /*cfc0*/  @!P0 IMAD.IADD R20, R20, 0x1, -R17.reuse ;  /* 0x0000000114148824 */ /* 0x100fe400078e0a11 */
[--C-:B------:R-:W-:Y:S02]  /*cfd0*/  @!P2 IMAD.IADD R4, R4, 0x1, -R17.reuse ;  /* 0x000000010404a824 */ /* 0x100fe400078e0a11 */
[----:B------:R-:W-:Y:S01]  /*cfe0*/  @!P1 IMAD.IADD R8, R8, 0x1, -R17 ;  /* 0x0000000108089824 */ /* 0x000fe200078e0a11 */
[----:B0-----:R-:W2:Y:S04]  /*cff0*/  LDL.LU R7, [R1+0x130] ;  /* 0x0001300001077983 */ /* 0x001ea80000300800 */
[----:B------:R0:W-:Y:S04]  /*d000*/  STL [R1+0x188], R5 ;  /* 0x0001880501007387 */ /* 0x0001e80000100800 */
[----:B0-----:R-:W2:Y:S04]  /*d010*/  LDL.LU R5, [R1+0x128] ;  /* 0x0001280001057983 */ /* 0x001ea80000300800 */
[----:B------:R-:W-:Y:S04]  /*d020*/  STL [R1+0x16c], R14 ;  /* 0x00016c0e01007387 */ /* 0x000fe80000100800 */
[----:B------:R-:W-:Y:S04]  /*d030*/  STL [R1+0x174], R22 ;  /* 0x0001741601007387 */ /* 0x000fe80000100800 */
[----:B------:R-:W-:Y:S04]  /*d040*/  STL [R1+0x17c], R21 ;  /* 0x00017c1501007387 */ /* 0x000fe80000100800 */
[----:B------:R-:W-:Y:S04]  /*d050*/  STL [R1+0x180], R20 ;  /* 0x0001801401007387 */ /* 0x000fe80000100800 */
[----:B------:R0:W-:Y:S04]  /*d060*/  STL [R1+0x170], R4 ;  /* 0x0001700401007387 */ /* 0x0001e80000100800 */
[----:B------:R-:W-:Y:S04]  /*d070*/  STL [R1+0x178], R8 ;  /* 0x0001780801007387 */ /* 0x000fe80000100800 */
[----:B0-----:R-:W2:Y:S01]  /*d080*/  LDL R4, [R1+0x2610] ;  /* 0x0026100001047983 */ /* 0x001ea20000100800 */
[----:B------:R-:W-:-:S02]  /*d090*/  ISETP.GT.U32.AND P6, PT, R17, R3, PT ;  /* 0x000000031100720c */ /* 0x000fc40003fc4070 */
[C---:B----4-:R-:W-:Y:S02]  /*d0a0*/  ISETP.GT.U32.AND P4, PT, R17.reuse, R2, PT ;  /* 0x000000021100720c */ /* 0x050fe40003f84070 */
[C---:B------:R-:W-:Y:S02]  /*d0b0*/  ISETP.GT.U32.AND P5, PT, R17.reuse, R19, PT ;  /* 0x000000131100720c */ /* 0x040fe40003fa4070 */
[C---:B------:R-:W-:Y:S02]  /*d0c0*/  ISETP.GT.U32.AND P0, PT, R17.reuse, R18, PT ;  /* 0x000000121100720c */ /* 0x040fe40003f04070 */
[----:B------:R-:W-:-:S05]  /*d0d0*/  ISETP.GT.U32.AND P1, PT, R17, R13, PT ;  /* 0x0000000d1100720c */ /* 0x000fca0003f24070 */
[--C-:B------:R-:W-:Y:S02]  /*d0e0*/  @!P6 IMAD.IADD R3, R3, 0x1, -R17.reuse ;  /* 0x000000010303e824 */ /* 0x100fe400078e0a11 */
[--C-:B------:R-:W-:Y:S01]  /*d0f0*/  @!P4 IMAD.IADD R2, R2, 0x1, -R17.reuse ;  /* 0x000000010202c824 */ /* 0x100fe200078e0a11 */
[----:B------:R-:W-:Y:S01]  /*d100*/  ISETP.GT.U32.AND P3, PT, R17, R6, PT ;  /* 0x000000061100720c */ /* 0x000fe20003f64070 */
[--C-:B------:R-:W-:Y:S02]  /*d110*/  @!P5 IMAD.IADD R19, R19, 0x1, -R17.reuse ;  /* 0x000000011313d824 */ /* 0x100fe400078e0a11 */
[--C-:B------:R-:W-:Y:S02]  /*d120*/  @!P0 IMAD.IADD R18, R18, 0x1, -R17.reuse ;  /* 0x0000000112128824 */ /* 0x100fe400078e0a11 */
[--C-:B------:R-:W-:Y:S01]  /*d130*/  @!P1 IMAD.IADD R13, R13, 0x1, -R17.reuse ;  /* 0x000000010d0d9824 */ /* 0x100fe200078e0a11 */
[----:B------:R-:W-:Y:S01]  /*d140*/  ISETP.GT.U32.AND P2, PT, R17, R12, PT ;  /* 0x0000000c1100720c */ /* 0x000fe20003f44070 */
[----:B------:R-:W-:Y:S01]  /*d150*/  IMAD.HI.U32 R28, R16, R27, RZ ;  /* 0x0000001b101c7227 */ /* 0x000fe200078e00ff */
[----:B------:R0:W-:Y:S05]  /*d160*/  STL [R1+0x160], R3 ;  /* 0x0001600301007387 */ /* 0x0001ea0000100800 */
[----:B------:R-:W-:-:S02]  /*d170*/  @!P3 IMAD.IADD R6, R6, 0x1, -R17 ;  /* 0x000000010606b824 */ /* 0x000fc400078e0a11 */
[----:B------:R-:W-:-:S03]  /*d180*/  IMAD.MOV R28, RZ, RZ, -R28 ;  /* 0x000000ffff1c7224 */ /* 0x000fc600078e0a1c */
[----:B------:R1:W-:Y:S04]  /*d190*/  STL [R1+0x158], R6 ;  /* 0x0001580601007387 */ /* 0x0003e80000100800 */
[----:B0-----:R-:W4:Y:S04]  /*d1a0*/  LDL.LU R3, [R1+0x110] ;  /* 0x0001100001037983 */ /* 0x001f280000300800 */
[----:B------:R-:W4:Y:S01]  /*d1b0*/  LDL.LU R22, [R1+0x118] ;  /* 0x0001180001167983 */ /* 0x000f220000300800 */
[----:B------:R-:W-:-:S03]  /*d1c0*/  IMAD R27, R17, R28, R27 ;  /* 0x0000001c111b7224 */ /* 0x000fc600078e021b */
[----:B------:R-:W4:Y:S04]  /*d1d0*/  LDL.LU R8, [R1+0x11c] ;  /* 0x00011c0001087983 */ /* 0x000f280000300800 */
[----:B-1----:R-:W4:Y:S01]  /*d1e0*/  LDL.LU R6, [R1+0x114] ;  /* 0x0001140001067983 */ /* 0x002f220000300800 */
[----:B------:R-:W-:Y:S01]  /*d1f0*/  @!P2 IMAD.IADD R12, R12, 0x1, -R17 ;  /* 0x000000010c0ca824 */ /* 0x000fe200078e0a11 */
[C---:B---3--:R-:W-:Y:S02]  /*d200*/  ISETP.GT.U32.AND P6, PT, R17.reuse, R15, PT ;  /* 0x0000000f1100720c */ /* 0x048fe40003fc4070 */
[C---:B--2---:R-:W-:Y:S02]  /*d210*/  ISETP.GT.U32.AND P4, PT, R17.reuse, R11, PT ;  /* 0x0000000b1100720c */ /* 0x044fe40003f84070 */
[----:B------:R-:W-:-:S09]  /*d220*/  ISETP.GT.U32.AND P5, PT, R17, R10, PT ;  /* 0x0000000a1100720c */ /* 0x000fd20003fa4070 */
[--C-:B------:R-:W-:Y:S01]  /*d230*/  @!P6 IMAD.IADD R15, R15, 0x1, -R17.reuse ;  /* 0x000000010f0fe824 */ /* 0x100fe200078e0a11 */
[C---:B------:R-:W-:Y:S02]  /*d240*/  ISETP.GT.U32.AND P6, PT, R17.reuse, R2, PT ;  /* 0x000000021100720c */ /* 0x040fe40003fc4070 */
[----:B------:R-:W-:Y:S01]  /*d250*/  ISETP.GT.U32.AND P0, PT, R17, R9, PT ;  /* 0x000000091100720c */ /* 0x000fe20003f04070 */
[--C-:B------:R-:W-:Y:S01]  /*d260*/  @!P4 IMAD.IADD R11, R11, 0x1, -R17.reuse ;  /* 0x000000010b0bc824 */ /* 0x100fe200078e0a11 */
[C---:B------:R-:W-:Y:S01]  /*d270*/  ISETP.GT.U32.AND P4, PT, R17.reuse, R19, PT ;  /* 0x000000131100720c */ /* 0x040fe20003f84070 */
[----:B------:R-:W-:Y:S01]  /*d280*/  @!P5 IMAD.IADD R10, R10, 0x1, -R17 ;  /* 0x000000010a0ad824 */ /* 0x000fe200078e0a11 */
[----:B------:R-:W-:-:S07]  /*d290*/  ISETP.GT.U32.AND P5, PT, R17, R18, PT ;  /* 0x000000121100720c */ /* 0x000fce0003fa4070 */
[--C-:B------:R-:W-:Y:S02]  /*d2a0*/  @!P6 IMAD.IADD R2, R2, 0x1, -R17.reuse ;  /* 0x000000010202e824 */ /* 0x100fe400078e0a11 */
[--C-:B------:R-:W-:Y:S01]  /*d2b0*/  @!P0 IMAD.IADD R9, R9, 0x1, -R17.reuse ;  /* 0x0000000109098824 */ /* 0x100fe200078e0a11 */
[C---:B------:R-:W-:Y:S02]  /*d2c0*/  ISETP.GT.U32.AND P0, PT, R17.reuse, R13, PT ;  /* 0x0000000d1100720c */ /* 0x040fe40003f04070 */
[----:B------:R-:W-:Y:S01]  /*d2d0*/  ISETP.GT.U32.AND P1, PT, R17, R7, PT ;  /* 0x000000071100720c */ /* 0x000fe20003f24070 */
[--C-:B------:R-:W-:Y:S02]  /*d2e0*/  @!P4 IMAD.IADD R19, R19, 0x1, -R17.reuse ;  /* 0x000000011313c824 */ /* 0x100fe400078e0a11 */
[----:B------:R-:W-:-:S08]  /*d2f0*/  @!P5 IMAD.IADD R18, R18, 0x1, -R17 ;  /* 0x000000011212d824 */ /* 0x000fd000078e0a11 */
[--C-:B------:R-:W-:Y:S02]  /*d300*/  @!P0 IMAD.IADD R13, R13, 0x1, -R17.reuse ;  /* 0x000000010d0d8824 */ /* 0x100fe400078e0a11 */
[--C-:B------:R-:W-:Y:S01]  /*d310*/  @!P1 IMAD.IADD R7, R7, 0x1, -R17.reuse ;  /* 0x0000000107079824 */ /* 0x100fe200078e0a11 */
[----:B------:R-:W-:Y:S02]  /*d320*/  ISETP.GT.U32.AND P1, PT, R17, R12, PT ;  /* 0x0000000c1100720c */ /* 0x000fe40003f24070 */
        /* <DEDUP_REMOVED lines=10> */
[----:B-1----:R-:W3:Y:S01]  /*d3d0*/  LDL.LU R18, [R1+0xc0] ;  /* 0x0000c00001127983 */ /* 0x002ee20000300800 */
[----:B------:R-:W-:-:S05]  /*d3e0*/  @!P1 IMAD.IADD R12, R12, 0x1, -R17 ;  /* 0x000000010c0c9824 */ /* 0x000fca00078e0a11 */
[----:B------:R0:W-:Y:S04]  /*d3f0*/  STL [R1+0x150], R12 ;  /* 0x0001500c01007387 */ /* 0x0001e80000100800 */
[----:B----4-:R-:W4:Y:S01]  /*d400*/  LDL.LU R13, [R1+0xd0] ;  /* 0x0000d000010d7983 */ /* 0x010f220000300800 */
[C---:B------:R-:W-:Y:S02]  /*d410*/  ISETP.GT.U32.AND P3, PT, R17.reuse, R0, PT ;  /* 0x000000001100720c */ /* 0x040fe40003f64070 */
[C---:B------:R-:W-:Y:S02]  /*d420*/  ISETP.GT.U32.AND P2, PT, R17.reuse, R5, PT ;  /* 0x000000051100720c */ /* 0x040fe40003f44070 */
[C---:B------:R-:W-:Y:S01]  /*d430*/  ISETP.GT.U32.AND P4, PT, R17.reuse, R11, PT ;  /* 0x0000000b1100720c */ /* 0x040fe20003f84070 */
[----:B0-----:R-:W4:Y:S08]  /*d440*/  LDL.LU R12, [R1+0xdc] ;  /* 0x0000dc00010c7983 */ /* 0x001f300000300800 */
        /* <DEDUP_REMOVED lines=13> */
[C---:B------:R-:W-:Y:S01]  /*d520*/  ISETP.GT.U32.AND P3, PT, R17.reuse, R3, PT ;  /* 0x000000031100720c */ /* 0x040fe20003f64070 */
[--C-:B------:R-:W-:Y:S01]  /*d530*/  @!P5 IMAD.IADD R10, R10, 0x1, -R17.reuse ;  /* 0x000000010a0ad824 */ /* 0x100fe200078e0a11 */
[----:B------:R-:W-:Y:S01]  /*d540*/  ISETP.GT.U32.AND P5, PT, R17, R8, PT ;  /* 0x000000081100720c */ /* 0x000fe20003fa4070 */
[----:B------:R0:W-:Y:S01]  /*d550*/  STL [R1+0x154], R0 ;  /* 0x0001540001007387 */ /* 0x0001e20000100800 */
[--C-:B------:R-:W-:Y:S02]  /*d560*/  @!P6 IMAD.IADD R29, R29, 0x1, -R17.reuse ;  /* 0x000000011d1de824 */ /* 0x100fe400078e0a11 */
[--C-:B------:R-:W-:Y:S01]  /*d570*/  @!P0 IMAD.IADD R9, R9, 0x1, -R17.reuse ;  /* 0x0000000109098824 */ /* 0x100fe200078e0a11 */
[----:B0-----:R-:W4:Y:S06]  /*d580*/  LDL.LU R0, [R1+0xe0] ;  /* 0x0000e00001007983 */ /* 0x001f2c0000300800 */
[--C-:B------:R-:W-:Y:S01]  /*d590*/  @!P3 IMAD.IADD R3, R3, 0x1, -R17.reuse ;  /* 0x000000010303b824 */ /* 0x100fe200078e0a11 */
[C---:B------:R-:W-:Y:S01]  /*d5a0*/  ISETP.GT.U32.AND P0, PT, R17.reuse, R6, PT ;  /* 0x000000061100720c */ /* 0x040fe20003f04070 */
[--C-:B------:R-:W-:Y:S01]  /*d5b0*/  @!P4 IMAD.IADD R22, R22, 0x1, -R17.reuse ;  /* 0x000000011616c824 */ /* 0x100fe200078e0a11 */
[C---:B------:R-:W-:Y:S01]  /*d5c0*/  ISETP.GT.U32.AND P1, PT, R17.reuse, R7, PT ;  /* 0x000000071100720c */ /* 0x040fe20003f24070 */
[--C-:B------:R-:W-:Y:S01]  /*d5d0*/  @!P5 IMAD.IADD R8, R8, 0x1, -R17.reuse ;  /* 0x000000010808d824 */ /* 0x100fe200078e0a11 */
[----:B------:R-:W-:Y:S01]  /*d5e0*/  ISETP.GT.U32.AND P2, PT, R17, R5, PT ;  /* 0x000000051100720c */ /* 0x000fe20003f44070 */
[----:B------:R-:W-:Y:S04]  /*d5f0*/  STL [R1+0x14c], R15 ;  /* 0x00014c0f01007387 */ /* 0x000fe80000100800 */
[----:B------:R0:W-:Y:S04]  /*d600*/  STL [R1+0x138], R11 ;  /* 0x0001380b01007387 */ /* 0x0001e80000100800 */
[----:B------:R-:W-:-:S02]  /*d610*/  @!P0 IMAD.IADD R6, R6, 0x1, -R17 ;  /* 0x0000000106068824 */ /* 0x000fc400078e0a11 */
[--C-:B------:R-:W-:Y:S01]  /*d620*/  @!P1 IMAD.IADD R7, R7, 0x1, -R17.reuse ;  /* 0x0000000107079824 */ /* 0x100fe200078e0a11 */
[----:B------:R1:W-:Y:S01]  /*d630*/  STL [R1+0x120], R10 ;  /* 0x0001200a01007387 */ /* 0x0003e20000100800 */
[----:B------:R-:W-:-:S03]  /*d640*/  @!P2 IMAD.IADD R5, R5, 0x1, -R17 ;  /* 0x000000010505a824 */ /* 0x000fc600078e0a11 */
[----:B------:R1:W-:Y:S04]  /*d650*/  STL [R1+0x12c], R9 ;  /* 0x00012c0901007387 */ /* 0x0003e80000100800 */
[----:B------:R1:W-:Y:S04]  /*d660*/  STL [R1+0x130], R7 ;  /* 0x0001300701007387 */ /* 0x0003e80000100800 */
[----:B0-----:R-:W4:Y:S04]  /*d670*/  LDL.LU R11, [R1+0xd8] ;  /* 0x0000d800010b7983 */ /* 0x001f280000300800 */
[----:B------:R0:W-:Y:S04]  /*d680*/  STL [R1+0x128], R5 ;  /* 0x0001280501007387 */ /* 0x0001e80000100800 */
[----:B-1----:R-:W4:Y:S04]  /*d690*/  LDL.LU R10, [R1+0xc4] ;  /* 0x0000c400010a7983 */ /* 0x002f280000300800 */
[----:B------:R-:W4:Y:S04]  /*d6a0*/  LDL.LU R9, [R1+0xb0] ;  /* 0x0000b00001097983 */ /* 0x000f280000300800 */
[----:B------:R-:W-:Y:S04]  /*d6b0*/  STL [R1+0xfc], R29 ;  /* 0x0000fc1d01007387 */ /* 0x000fe80000100800 */
[----:B------:R-:W4:Y:S04]  /*d6c0*/  LDL.LU R7, [R1+0xb8] ;  /* 0x0000b80001077983 */ /* 0x000f280000300800 */
[----:B0-----:R-:W4:Y:S01]  /*d6d0*/  LDL.LU R5, [R1+0xbc] ;  /* 0x0000bc0001057983 */ /* 0x001f220000300800 */
        /* <DEDUP_REMOVED lines=10> */
[C---:B------:R-:W-:Y:S01]  /*d780*/  ISETP.GT.U32.AND P4, PT, R17.reuse, R8, PT ;  /* 0x000000081100720c */ /* 0x040fe20003f84070 */
[----:B------:R-:W-:Y:S01]  /*d790*/  @!P5 IMAD.IADD R18, R18, 0x1, -R17 ;  /* 0x000000011212d824 */ /* 0x000fe200078e0a11 */
[C---:B------:R-:W-:Y:S02]  /*d7a0*/  ISETP.GT.U32.AND P5, PT, R17.reuse, R6, PT ;  /* 0x000000061100720c */ /* 0x040fe40003fa4070 */
[----:B----4-:R-:W-:-:S05]  /*d7b0*/  ISETP.GT.U32.AND P0, PT, R17, R13, PT ;  /* 0x0000000d1100720c */ /* 0x010fca0003f04070 */
        /* <DEDUP_REMOVED lines=12> */
[----:B------:R-:W4:Y:S04]  /*d880*/  LDL.LU R15, [R1+0xa0] ;  /* 0x0000a000010f7983 */ /* 0x000f280000300800 */
[----:B------:R1:W-:Y:S04]  /*d890*/  STL [R1+0x114], R6 ;  /* 0x0001140601007387 */ /* 0x0003e80000100800 */
[----:B0-----:R-:W2:Y:S04]  /*d8a0*/  LDL.LU R22, [R1+0xa8] ;  /* 0x0000a80001167983 */ /* 0x001ea80000300800 */
[----:B-1----:R-:W2:Y:S01]  /*d8b0*/  LDL.LU R8, [R1+0xac] ;  /* 0x0000ac0001087983 */ /* 0x002ea20000300800 */
[----:B------:R-:W-:-:S05]  /*d8c0*/  @!P0 IMAD.IADD R4, R4, 0x1, -R17 ;  /* 0x0000000104048824 */ /* 0x000fca00078e0a11 */
[----:B------:R0:W-:Y:S04]  /*d8d0*/  STL [R1+0x100], R4 ;  /* 0x0001000401007387 */ /* 0x0001e80000100800 */
[----:B------:R-:W2:Y:S01]  /*d8e0*/  LDL.LU R6, [R1+0xa4] ;  /* 0x0000a40001067983 */ /* 0x000ea20000300800 */
[C---:B------:R-:W-:Y:S02]  /*d8f0*/  ISETP.GT.U32.AND P2, PT, R17.reuse, R2, PT ;  /* 0x000000021100720c */ /* 0x040fe40003f44070 */
[C---:B------:R-:W-:Y:S02]  /*d900*/  ISETP.GT.U32.AND P1, PT, R17.reuse, R12, PT ;  /* 0x0000000c1100720c */ /* 0x040fe40003f24070 */
[C---:B------:R-:W-:Y:S01]  /*d910*/  ISETP.GT.U32.AND P3, PT, R17.reuse, R20, PT ;  /* 0x000000141100720c */ /* 0x040fe20003f64070 */
[----:B0-----:R-:W2:Y:S08]  /*d920*/  LDL.LU R4, [R1+0x9c] ;  /* 0x00009c0001047983 */ /* 0x001eb00000300800 */
[--C-:B------:R-:W-:Y:S01]  /*d930*/  @!P2 IMAD.IADD R2, R2, 0x1, -R17.reuse ;  /* 0x000000010202a824 */ /* 0x100fe200078e0a11 */
[----:B------:R-:W-:Y:S01]  /*d940*/  ISETP.GT.U32.AND P2, PT, R17, R0, PT ;  /* 0x000000001100720c */ /* 0x000fe20003f44070 */
[----:B------:R-:W-:-:S03]  /*d950*/  @!P1 IMAD.IADD R12, R12, 0x1, -R17 ;  /* 0x000000010c0c9824 */ /* 0x000fc600078e0a11 */
[----:B------:R-:W-:-:S09]  /*d960*/  ISETP.GT.U32.AND P1, PT, R17, R2, PT ;  /* 0x000000021100720c */ /* 0x000fd20003f24070 */
[--C-:B------:R-:W-:Y:S01]  /*d970*/  @!P2 IMAD.IADD R0, R0, 0x1, -R17.reuse ;  /* 0x000000010000a824 */ /* 0x100fe200078e0a11 */
[C---:B------:R-:W-:Y:S02]  /*d980*/  ISETP.GT.U32.AND P2, PT, R17.reuse, R21, PT ;  /* 0x000000151100720c */ /* 0x040fe40003f44070 */
[C---:B------:R-:W-:Y:S02]  /*d990*/  ISETP.GT.U32.AND P4, PT, R17.reuse, R19, PT ;  /* 0x000000131100720c */ /* 0x040fe40003f84070 */
[C---:B------:R-:W-:Y:S01]  /*d9a0*/  ISETP.GT.U32.AND P6, PT, R17.reuse, R0, PT ;  /* 0x000000001100720c */ /* 0x040fe20003fc4070 */
[--C-:B------:R-:W-:Y:S01]  /*d9b0*/  @!P1 IMAD.IADD R2, R2, 0x1, -R17.reuse ;  /* 0x0000000102029824 */ /* 0x100fe200078e0a11 */
[C---:B------:R-:W-:Y:S01]  /*d9c0*/  ISETP.GT.U32.AND P5, PT, R17.reuse, R18, PT ;  /* 0x000000121100720c */ /* 0x040fe20003fa4070 */
[----:B------:R-:W-:Y:S01]  /*d9d0*/  @!P3 IMAD.IADD R20, R20, 0x1, -R17 ;  /* 0x000000011414b824 */ /* 0x000fe200078e0a11 */
[----:B------:R-:W-:-:S05]  /*d9e0*/  ISETP.GT.U32.AND P3, PT, R17, R10, PT ;  /* 0x0000000a1100720c */ /* 0x000fca0003f64070 */
[--C-:B------:R-:W-:Y:S01]  /*d9f0*/  @!P2 IMAD.IADD R21, R21, 0x1, -R17.reuse ;  /* 0x000000011515a824 */ /* 0x100fe200078e0a11 */
[----:B------:R-:W-:Y:S01]  /*da00*/  ISETP.GT.U32.AND P2, PT, R17, R11, PT ;  /* 0x0000000b1100720c */ /* 0x000fe20003f44070 */
[--C-:B------:R-:W-:Y:S01]  /*da10*/  @!P4 IMAD.IADD R19, R19, 0x1, -R17.reuse ;  /* 0x000000011313c824 */ /* 0x100fe200078e0a11 */
[----:B------:R0:W-:Y:S01]  /*da20*/  STL [R1+0xe4], R2 ;  /* 0x0000e40201007387 */ /* 0x0001e20000100800 */
[C---:B------:R-:W-:Y:S01]  /*da30*/  ISETP.GT.U32.AND P4, PT, R17.reuse, R9, PT ;  /* 0x000000091100720c */ /* 0x040fe20003f84070 */
[--C-:B------:R-:W-:Y:S01]  /*da40*/  @!P6 IMAD.IADD R0, R0, 0x1, -R17.reuse ;  /* 0x000000010000e824 */ /* 0x100fe200078e0a11 */
[----:B------:R-:W-:Y:S01]  /*da50*/  ISETP.GT.U32.AND P0, PT, R17, R13, PT ;  /* 0x0000000d1100720c */ /* 0x000fe20003f04070 */
[----:B0-----:R-:W2:Y:S07]  /*da60*/  LDL.LU R2, [R1+0x88] ;  /* 0x0000880001027983 */ /* 0x001eae0000300800 */
[--C-:B------:R-:W-:Y:S01]  /*da70*/  @!P2 IMAD.IADD R11, R11, 0x1, -R17.reuse ;  /* 0x000000010b0ba824 */ /* 0x100fe200078e0a11 */
[C---:B------:R-:W-:Y:S01]  /*da80*/  ISETP.GT.U32.AND P1, PT, R17.reuse, R12, PT ;  /* 0x0000000c1100720c */ /* 0x040fe20003f24070 */
[--C-:B------:R-:W-:Y:S01]  /*da90*/  @!P5 IMAD.IADD R18, R18, 0x1, -R17.reuse ;  /* 0x000000011212d824 */ /* 0x100fe200078e0a11 */
[----:B------:R-:W-:Y:S01]  /*daa0*/  ISETP.GT.U32.AND P5, PT, R17, R7, PT ;  /* 0x000000071100720c */ /* 0x000fe20003fa4070 */
[----:B------:R-:W-:-:S02]  /*dab0*/  @!P3 IMAD.IADD R10, R10, 0x1, -R17 ;  /* 0x000000010a0ab824 */ /* 0x000fc400078e0a11 */
[--C-:B------:R-:W-:Y:S01]  /*dac0*/  @!P4 IMAD.IADD R9, R9, 0x1, -R17.reuse ;  /* 0x000000010909c824 */ /* 0x100fe200078e0a11 */
[----:B------:R-:W-:Y:S01]  /*dad0*/  STL [R1+0xec], R21 ;  /* 0x0000ec1501007387 */ /* 0x000fe20000100800 */
[--C-:B------:R-:W-:Y:S01]  /*dae0*/  @!P0 IMAD.IADD R13, R13, 0x1, -R17.reuse ;  /* 0x000000010d0d8824 */ /* 0x100fe200078e0a11 */
[----:B------:R-:W-:Y:S02]  /*daf0*/  ISETP.GT.U32.AND P0, PT, R17, R5, PT ;  /* 0x000000051100720c */ /* 0x000fe40003f04070 */
[----:B------:R-:W-:Y:S03]  /*db00*/  STL [R1+0xf8], R20 ;  /* 0x0000f81401007387 */ /* 0x000fe60000100800 */
[--C-:B------:R-:W-:Y:S01]  /*db10*/  @!P1 IMAD.IADD R12, R12, 0x1, -R17.reuse ;  /* 0x000000010c0c9824 */ /* 0x100fe200078e0a11 */
[----:B------:R-:W-:Y:S01]  /*db20*/  STL [R1+0xe8], R19 ;  /* 0x0000e81301007387 */ /* 0x000fe20000100800 */
[----:B------:R-:W-:-:S03]  /*db30*/  @!P5 IMAD.IADD R7, R7, 0x1, -R17 ;  /* 0x000000010707d824 */ /* 0x000fc600078e0a11 */
[----:B------:R-:W-:Y:S04]  /*db40*/  STL [R1+0xc0], R18 ;  /* 0x0000c01201007387 */ /* 0x000fe80000100800 */
[----:B------:R-:W-:Y:S04]  /*db50*/  STL [R1+0xd0], R13 ;  /* 0x0000d00d01007387 */ /* 0x000fe80000100800 */
[----:B------:R0:W-:Y:S04]  /*db60*/  STL [R1+0xe0], R0 ;  /* 0x0000e00001007387 */ /* 0x0001e80000100800 */
[----:B------:R1:W-:Y:S04]  /*db70*/  STL [R1+0xdc], R12 ;  /* 0x0000dc0c01007387 */ /* 0x0003e80000100800 */
[----:B0-----:R-:W2:Y:S04]  /*db80*/  LDL R0, [R1+0x2614] ;  /* 0x0026140001007983 */ /* 0x001ea80000100800 */
[----:B-1----:R-:W2:Y:S01]  /*db90*/  LDL.LU R12, [R1+0x90] ;  /* 0x00009000010c7983 */ /* 0x002ea20000300800 */
[----:B------:R-:W-:-:S03]  /*dba0*/  @!P0 IMAD.IADD R5, R5, 0x1, -R17 ;  /* 0x0000000105058824 */ /* 0x000fc600078e0a11 */
[----:B------:R-:W2:Y:S04]  /*dbb0*/  LDL.LU R21, [R1+0x94] ;  /* 0x0000940001157983 */ /* 0x000ea80000300800 */
[----:B------:R-:W2:Y:S04]  /*dbc0*/  LDL.LU R20, [R1+0x8c] ;  /* 0x00008c0001147983 */ /* 0x000ea80000300800 */
[----:B------:R-:W2:Y:S04]  /*dbd0*/  LDL.LU R19, [R1+0x78] ;  /* 0x0000780001137983 */ /* 0x000ea80000300800 */
[----:B------:R-:W2:Y:S04]  /*dbe0*/  LDL.LU R18, [R1+0x80] ;  /* 0x0000800001127983 */ /* 0x000ea80000300800 */
[----:B------:R-:W2:Y:S01]  /*dbf0*/  LDL.LU R13, [R1+0x84] ;  /* 0x00008400010d7983 */ /* 0x000ea20000300800 */
[----:B---3--:R-:W-:-:S02]  /*dc00*/  ISETP.GT.U32.AND P6, PT, R17, R14, PT ;  /* 0x0000000e1100720c */ /* 0x008fc40003fc4070 */
[C---:B----4-:R-:W-:Y:S02]  /*dc10*/  ISETP.GT.U32.AND P2, PT, R17.reuse, R15, PT ;  /* 0x0000000f1100720c */ /* 0x050fe40003f44070 */
[C---:B--2---:R-:W-:Y:S02]  /*dc20*/  ISETP.GT.U32.AND P3, PT, R17.reuse, R22, PT ;  /* 0x000000161100720c */ /* 0x044fe40003f64070 */
[----:B------:R-:W-:-:S07]  /*dc30*/  ISETP.GT.U32.AND P4, PT, R17, R8, PT ;  /* 0x000000081100720c */ /* 0x000fce0003f84070 */
[--C-:B------:R-:W-:Y:S01]  /*dc40*/  @!P6 IMAD.IADD R14, R14, 0x1, -R17.reuse ;  /* 0x000000010e0ee824 */ /* 0x100fe200078e0a11 */
[----:B------:R-:W-:Y:S01]  /*dc50*/  ISETP.GT.U32.AND P6, PT, R17, R11, PT ;  /* 0x0000000b1100720c */ /* 0x000fe20003fc4070 */
[--C-:B------:R-:W-:Y:S01]  /*dc60*/  @!P2 IMAD.IADD R15, R15, 0x1, -R17.reuse ;  /* 0x000000010f0fa824 */ /* 0x100fe200078e0a11 */
[C---:B------:R-:W-:Y:S01]  /*dc70*/  ISETP.GT.U32.AND P2, PT, R17.reuse, R10, PT ;  /* 0x0000000a1100720c */ /* 0x040fe20003f44070 */
[--C-:B------:R-:W-:Y:S01]  /*dc80*/  @!P3 IMAD.IADD R22, R22, 0x1, -R17.reuse ;  /* 0x000000011616b824 */ /* 0x100fe200078e0a11 */
[C---:B------:R-:W-:Y:S02]  /*dc90*/  ISETP.GT.U32.AND P3, PT, R17.reuse, R9, PT ;  /* 0x000000091100720c */ /* 0x040fe40003f64070 */
[C---:B------:R-:W-:Y:S01]  /*dca0*/  ISETP.GT.U32.AND P5, PT, R17.reuse, R6, PT ;  /* 0x000000061100720c */ /* 0x040fe20003fa4070 */
[----:B------:R-:W-:Y:S01]  /*dcb0*/  @!P4 IMAD.IADD R8, R8, 0x1, -R17 ;  /* 0x000000010808c824 */ /* 0x000fe200078e0a11 */
[----:B------:R-:W-:-:S05]  /*dcc0*/  ISETP.GT.U32.AND P4, PT, R17, R7, PT ;  /* 0x000000071100720c */ /* 0x000fca0003f84070 */
[--C-:B------:R-:W-:Y:S02]  /*dcd0*/  @!P6 IMAD.IADD R11, R11, 0x1, -R17.reuse ;  /* 0x000000010b0be824 */ /* 0x100fe400078e0a11 */
[----:B------:R-:W-:-:S03]  /*dce0*/  @!P2 IMAD.IADD R10, R10, 0x1, -R17 ;  /* 0x000000010a0aa824 */ /* 0x000fc600078e0a11 */
[----:B------:R0:W-:Y:S01]  /*dcf0*/  STL [R1+0xd8], R11 ;  /* 0x0000d80b01007387 */ /* 0x0001e20000100800 */
[----:B------:R-:W-:-:S03]  /*dd00*/  @!P3 IMAD.IADD R9, R9, 0x1, -R17 ;  /* 0x000000010909b824 */ /* 0x000fc600078e0a11 */
[----:B------:R1:W-:Y:S01]  /*dd10*/  STL [R1+0xc4], R10 ;  /* 0x0000c40a01007387 */ /* 0x0003e20000100800 */
[--C-:B------:R-:W-:Y:S01]  /*dd20*/  @!P5 IMAD.IADD R6, R6, 0x1, -R17.reuse ;  /* 0x000000010606d824 */ /* 0x100fe200078e0a11 */
[----:B------:R-:W-:Y:S01]  /*dd30*/  ISETP.GT.U32.AND P5, PT, R17, R5, PT ;  /* 0x000000051100720c */ /* 0x000fe20003fa4070 */
[--C-:B------:R-:W-:Y:S01]  /*dd40*/  @!P4 IMAD.IADD R7, R7, 0x1, -R17.reuse ;  /* 0x000000010707c824 */ /* 0x100fe200078e0a11 */
[----:B0-----:R-:W2:Y:S04]  /*dd50*/  LDL.LU R11, [R1+0x1b4] ;  /* 0x0001b400010b7983 */ /* 0x001ea80000300800 */
[----:B------:R0:W-:Y:S04]  /*dd60*/  STL [R1+0xb0], R9 ;  /* 0x0000b00901007387 */ /* 0x0001e80000100800 */
[----:B-1----:R-:W3:Y:S04]  /*dd70*/  LDL.LU R10, [R1+0x19c] ;  /* 0x00019c00010a7983 */ /* 0x002ee80000300800 */
[----:B------:R1:W-:Y:S04]  /*dd80*/  STL [R1+0xb8], R7 ;  /* 0x0000b80701007387 */ /* 0x0003e80000100800 */
[----:B0-----:R-:W4:Y:S01]  /*dd90*/  LDL.LU R9, [R1+0x7c] ;  /* 0x00007c0001097983 */ /* 0x001f220000300800 */
[----:B------:R-:W-:-:S03]  /*dda0*/  @!P5 IMAD.IADD R5, R5, 0x1, -R17 ;  /* 0x000000010505d824 */ /* 0x000fc600078e0a11 */
[----:B-1----:R-:W4:Y:S04]  /*ddb0*/  LDL.LU R7, [R1+0x6c] ;  /* 0x00006c0001077983 */ /* 0x002f280000300800 */
[----:B------:R0:W-:Y:S04]  /*ddc0*/  STL [R1+0xbc], R5 ;  /* 0x0000bc0501007387 */ /* 0x0001e80000100800 */
[----:B0-----:R-:W4:Y:S01]  /*ddd0*/  LDL.LU R5, [R1+0x194] ;  /* 0x0001940001057983 */ /* 0x001f220000300800 */
[C---:B------:R-:W-:Y:S02]  /*dde0*/  ISETP.GT.U32.AND P1, PT, R17.reuse, R3, PT ;  /* 0x000000031100720c */ /* 0x040fe40003f24070 */
[----:B------:R-:W-:-:S11]  /*ddf0*/  ISETP.GT.U32.AND P0, PT, R17, R4, PT ;  /* 0x000000041100720c */ /* 0x000fd60003f04070 */
[--C-:B------:R-:W-:Y:S01]  /*de00*/  @!P1 IMAD.IADD R3, R3, 0x1, -R17.reuse ;  /* 0x0000000103039824 */ /* 0x100fe200078e0a11 */
[C---:B------:R-:W-:Y:S01]  /*de10*/  ISETP.GT.U32.AND P1, PT, R17.reuse, R2, PT ;  /* 0x000000021100720c */ /* 0x040fe20003f24070 */
[----:B------:R-:W-:Y:S01]  /*de20*/  @!P0 IMAD.IADD R4, R4, 0x1, -R17 ;  /* 0x0000000104048824 */ /* 0x000fe200078e0a11 */
[C---:B------:R-:W-:Y:S02]  /*de30*/  ISETP.GT.U32.AND P2, PT, R17.reuse, R15, PT ;  /* 0x0000000f1100720c */ /* 0x040fe40003f44070 */
[----:B------:R-:W-:-:S09]  /*de40*/  ISETP.GT.U32.AND P0, PT, R17, R3, PT ;  /* 0x000000031100720c */ /* 0x000fd20003f04070 */
[----:B------:R-:W-:Y:S01]  /*de50*/  @!P1 IMAD.IADD R2, R2, 0x1, -R17 ;  /* 0x0000000102029824 */ /* 0x000fe200078e0a11 */
[C---:B------:R-:W-:Y:S02]  /*de60*/  ISETP.GT.U32.AND P1, PT, R17.reuse, R14, PT ;  /* 0x0000000e1100720c */ /* 0x040fe40003f24070 */
[C---:B------:R-:W-:Y:S02]  /*de70*/  ISETP.GT.U32.AND P3, PT, R17.reuse, R22, PT ;  /* 0x000000161100720c */ /* 0x040fe40003f64070 */
[C---:B------:R-:W-:Y:S01]  /*de80*/  ISETP.GT.U32.AND P6, PT, R17.reuse, R2, PT ;  /* 0x000000021100720c */ /* 0x040fe20003fc4070 */
[----:B------:R-:W-:Y:S01]  /*de90*/  IMAD.HI.U32 R29, R16, R28, RZ ;  /* 0x0000001c101d7227 */ /* 0x000fe200078e00ff */
[----:B------:R-:W-:-:S03]  /*dea0*/  ISETP.GT.U32.AND P4, PT, R17, R8, PT ;  /* 0x000000081100720c */ /* 0x000fc60003f84070 */
[----:B------:R-:W-:-:S04]  /*deb0*/  @!P0 IMAD.IADD R3, R3, 0x1, -R17 ;  /* 0x0000000103038824 */ /* 0x000fc800078e0a11 */
[----:B------:R-:W-:Y:S01]  /*dec0*/  @!P1 IMAD.IADD R14, R14, 0x1, -R17 ;  /* 0x000000010e0e9824 */ /* 0x000fe200078e0a11 */
[----:B------:R-:W-:Y:S01]  /*ded0*/  ISETP.GT.U32.AND P1, PT, R17, R12, PT ;  /* 0x0000000c1100720c */ /* 0x000fe20003f24070 */
[----:B------:R-:W-:Y:S02]  /*dee0*/  IMAD.MOV R29, RZ, RZ, -R29 ;  /* 0x000000ffff1d7224 */ /* 0x000fe400078e0a1d */
[--C-:B------:R-:W-:Y:S01]  /*def0*/  @!P2 IMAD.IADD R15, R15, 0x1, -R17.reuse ;  /* 0x000000010f0fa824 */ /* 0x100fe200078e0a11 */
[C---:B------:R-:W-:Y:S01]  /*df00*/  ISETP.GT.U32.AND P2, PT, R17.reuse, R21, PT ;  /* 0x000000151100720c */ /* 0x040fe20003f44070 */
[C---:B------:R-:W-:Y:S01]  /*df10*/  IMAD R28, R17.reuse, R29, R28 ;  /* 0x0000001d111c7224 */ /* 0x040fe200078e021c */
[----:B------:R0:W-:Y:S01]  /*df20*/  STL [R1+0xb4], R3 ;  /* 0x0000b40301007387 */ /* 0x0001e20000100800 */
[--C-:B------:R-:W-:Y:S01]  /*df30*/  @!P3 IMAD.IADD R22, R22, 0x1, -R17.reuse ;  /* 0x000000011616b824 */ /* 0x100fe200078e0a11 */
[----:B------:R-:W-:Y:S02]  /*df40*/  IABS R29, R0 ;  /* 0x00000000001d7213 */ /* 0x000fe40000000000 */
[C---:B------:R-:W-:Y:S01]  /*df50*/  ISETP.GT.U32.AND P3, PT, R17.reuse, R20, PT ;  /* 0x000000141100720c */ /* 0x040fe20003f64070 */
[--C-:B------:R-:W-:Y:S01]  /*df60*/  @!P6 IMAD.IADD R2, R2, 0x1, -R17.reuse ;  /* 0x000000010202e824 */ /* 0x100fe200078e0a11 */
[----:B------:R-:W-:Y:S01]  /*df70*/  ISETP.GT.U32.AND P5, PT, R17, R6, PT ;  /* 0x000000061100720c */ /* 0x000fe20003fa4070 */
[----:B0-----:R-:W4:Y:S04]  /*df80*/  LDL.LU R3, [R1+0x74] ;  /* 0x0000740001037983 */ /* 0x001f280000300800 */
[----:B------:R-:W4:Y:S01]  /*df90*/  LDL.LU R0, [R1+0x70] ;  /* 0x0000700001007983 */ /* 0x000f220000300800 */
[----:B------:R-:W-:-:S02]  /*dfa0*/  @!P1 IMAD.IADD R12, R12, 0x1, -R17 ;  /* 0x000000010c0c9824 */ /* 0x000fc400078e0a11 */
[--C-:B------:R-:W-:Y:S01]  /*dfb0*/  @!P4 IMAD.IADD R8, R8, 0x1, -R17.reuse ;  /* 0x000000010808c824 */ /* 0x100fe200078e0a11 */
[----:B------:R-:W-:Y:S01]  /*dfc0*/  ISETP.GT.U32.AND P4, PT, R17, R19, PT ;  /* 0x000000131100720c */ /* 0x000fe20003f84070 */
[--C-:B------:R-:W-:Y:S01]  /*dfd0*/  @!P2 IMAD.IADD R21, R21, 0x1, -R17.reuse ;  /* 0x000000011515a824 */ /* 0x100fe200078e0a11 */
[C---:B------:R-:W-:Y:S01]  /*dfe0*/  ISETP.GT.U32.AND P0, PT, R17.reuse, R4, PT ;  /* 0x000000041100720c */ /* 0x040fe20003f04070 */
[--C-:B------:R-:W-:Y:S02]  /*dff0*/  @!P3 IMAD.IADD R20, R20, 0x1, -R17.reuse ;  /* 0x000000011414b824 */ /* 0x100fe400078e0a11 */
[--C-:B------:R-:W-:Y:S01]  /*e000*/  @!P5 IMAD.IADD R6, R6, 0x1, -R17.reuse ;  /* 0x000000010606d824 */ /* 0x100fe200078e0a11 */
[----:B------:R-:W-:Y:S01]  /*e010*/  ISETP.GT.U32.AND P5, PT, R17, R18, PT ;  /* 0x000000121100720c */ /* 0x000fe20003fa4070 */
[----:B------:R-:W-:Y:S04]  /*e020*/  STL [R1+0x98], R14 ;  /* 0x0000980e01007387 */ /* 0x000fe80000100800 */
[----:B------:R-:W-:Y:S02]  /*e030*/  STL [R1+0xa0], R15 ;  /* 0x0000a00f01007387 */ /* 0x000fe40000100800 */
[----:B------:R-:W-:-:S02]  /*e040*/  @!P4 IMAD.IADD R19, R19, 0x1, -R17 ;  /* 0x000000011313c824 */ /* 0x000fc400078e0a11 */
        /* <DEDUP_REMOVED lines=8> */
[----:B-1----:R-:W4:Y:S04]  /*e0d0*/  LDL.LU R4, [R1+0x68] ;  /* 0x0000680001047983 */ /* 0x002f280000300800 */
[----:B------:R-:W4:Y:S04]  /*e0e0*/  LDL.LU R6, [R1+0x140] ;  /* 0x0001400001067983 */ /* 0x000f280000300800 */
[----:B------:R-:W4:Y:S01]  /*e0f0*/  LDL.LU R8, [R1+0x148] ;  /* 0x0001480001087983 */ /* 0x000f220000300800 */
[----:B--2---:R-:W-:-:S02]  /*e100*/  ISETP.GT.U32.AND P6, PT, R17, R11, PT ;  /* 0x0000000b1100720c */ /* 0x004fc40003fc4070 */
[C---:B---3--:R-:W-:Y:S02]  /*e110*/  ISETP.GT.U32.AND P1, PT, R17.reuse, R10, PT ;  /* 0x0000000a1100720c */ /* 0x048fe40003f24070 */
[----:B----4-:R-:W-:-:S09]  /*e120*/  ISETP.GT.U32.AND P2, PT, R17, R9, PT ;  /* 0x000000091100720c */ /* 0x010fd20003f44070 */
[--C-:B------:R-:W-:Y:S01]  /*e130*/  @!P6 IMAD.IADD R11, R11, 0x1, -R17.reuse ;  /* 0x000000010b0be824 */ /* 0x100fe200078e0a11 */
[C---:B------:R-:W-:Y:S02]  /*e140*/  ISETP.GT.U32.AND P6, PT, R17.reuse, R12, PT ;  /* 0x0000000c1100720c */ /* 0x040fe40003fc4070 */
[C---:B------:R-:W-:Y:S01]  /*e150*/  ISETP.GT.U32.AND P3, PT, R17.reuse, R7, PT ;  /* 0x000000071100720c */ /* 0x040fe20003f64070 */
[--C-:B------:R-:W-:Y:S01]  /*e160*/  @!P1 IMAD.IADD R10, R10, 0x1, -R17.reuse ;  /* 0x000000010a0a9824 */ /* 0x100fe200078e0a11 */
[----:B------:R-:W-:Y:S01]  /*e170*/  ISETP.GT.U32.AND P1, PT, R17, R21, PT ;  /* 0x000000151100720c */ /* 0x000fe20003f24070 */
[----:B------:R-:W-:Y:S01]  /*e180*/  @!P2 IMAD.IADD R9, R9, 0x1, -R17 ;  /* 0x000000010909a824 */ /* 0x000fe200078e0a11 */
[C---:B------:R-:W-:Y:S02]  /*e190*/  ISETP.GT.U32.AND P2, PT, R17.reuse, R20, PT ;  /* 0x000000141100720c */ /* 0x040fe40003f44070 */
[----:B------:R-:W-:-:S07]  /*e1a0*/  ISETP.GT.U32.AND P4, PT, R17, R5, PT ;  /* 0x000000051100720c */ /* 0x000fce0003f84070 */
[--C-:B------:R-:W-:Y:S01]  /*e1b0*/  @!P3 IMAD.IADD R7, R7, 0x1, -R17.reuse ;  /* 0x000000010707b824 */ /* 0x100fe200078e0a11 */
[----:B------:R-:W-:Y:S01]  /*e1c0*/  ISETP.GT.U32.AND P3, PT, R17, R19, PT ;  /* 0x000000131100720c */ /* 0x000fe20003f64070 */
[--C-:B------:R-:W-:Y:S02]  /*e1d0*/  @!P6 IMAD.IADD R12, R12, 0x1, -R17.reuse ;  /* 0x000000010c0ce824 */ /* 0x100fe400078e0a11 */
[----:B------:R-:W-:-:S03]  /*e1e0*/  @!P1 IMAD.IADD R21, R21, 0x1, -R17 ;  /* 0x0000000115159824 */ /* 0x000fc600078e0a11 */
[----:B------:R0:W-:Y:S01]  /*e1f0*/  STL [R1+0x90], R12 ;  /* 0x0000900c01007387 */ /* 0x0001e20000100800 */
[--C-:B------:R-:W-:Y:S02]  /*e200*/  @!P2 IMAD.IADD R20, R20, 0x1, -R17.reuse ;  /* 0x000000011414a824 */ /* 0x100fe400078e0a11 */
[--C-:B------:R-:W-:Y:S01]  /*e210*/  @!P4 IMAD.IADD R5, R5, 0x1, -R17.reuse ;  /* 0x000000010505c824 */ /* 0x100fe200078e0a11 */
[----:B------:R-:W-:Y:S01]  /*e220*/  ISETP.GT.U32.AND P4, PT, R17, R18, PT ;  /* 0x000000121100720c */ /* 0x000fe20003f84070 */
[----:B0-----:R-:W2:Y:S04]  /*e230*/  LDL.LU R12, [R1+0x13c] ;  /* 0x00013c00010c7983 */ /* 0x001ea80000300800 */
[----:B------:R-:W3:Y:S01]  /*e240*/  LDL.LU R23, [R1+0xf0] ;  /* 0x0000f00001177983 */ /* 0x000ee20000300800 */
[----:B------:R-:W-:-:S03]  /*e250*/  @!P3 IMAD.IADD R19, R19, 0x1, -R17 ;  /* 0x000000011313b824 */ /* 0x000fc600078e0a11 */
[----:B------:R0:W-:Y:S04]  /*e260*/  STL [R1+0x94], R21 ;  /* 0x0000941501007387 */ /* 0x0001e80000100800 */
[----:B------:R-:W4:Y:S04]  /*e270*/  LDL.LU R14, [R1+0x104] ;  /* 0x00010400010e7983 */ /* 0x000f280000300800 */
[----:B------:R1:W-:Y:S04]  /*e280*/  STL [R1+0x8c], R20 ;  /* 0x00008c1401007387 */ /* 0x0003e80000100800 */
[----:B------:R-:W3:Y:S01]  /*e290*/  LDL.LU R15, [R1+0x10c] ;  /* 0x00010c00010f7983 */ /* 0x000ee20000300800 */
[----:B------:R-:W-:-:S03]  /*e2a0*/  @!P4 IMAD.IADD R18, R18, 0x1, -R17 ;  /* 0x000000011212c824 */ /* 0x000fc600078e0a11 */
[----:B------:R1:W-:Y:S04]  /*e2b0*/  STL [R1+0x78], R19 ;  /* 0x0000781301007387 */ /* 0x0003e80000100800 */
[----:B------:R-:W3:Y:S04]  /*e2c0*/  LDL.LU R22, [R1+0x124] ;  /* 0x0001240001167983 */ /* 0x000ee80000300800 */
[----:B0-----:R-:W3:Y:S04]  /*e2d0*/  LDL.LU R21, [R1+0x108] ;  /* 0x0001080001157983 */ /* 0x001ee80000300800 */
[----:B------:R0:W-:Y:S04]  /*e2e0*/  STL [R1+0x80], R18 ;  /* 0x0000801201007387 */ /* 0x0001e80000100800 */
[----:B-1----:R-:W3:Y:S01]  /*e2f0*/  LDL.LU R20, [R1+0xf4] ;  /* 0x0000f40001147983 */ /* 0x002ee20000300800 */
[----:B------:R-:W-:-:S02]  /*e300*/  ISETP.GT.U32.AND P0, PT, R17, R13, PT ;  /* 0x0000000d1100720c */ /* 0x000fc40003f04070 */
[C---:B------:R-:W-:Y:S01]  /*e310*/  ISETP.GT.U32.AND P5, PT, R17.reuse, R3, PT ;  /* 0x000000031100720c */ /* 0x040fe20003fa4070 */
[----:B------:R-:W3:Y:S01]  /*e320*/  LDL.LU R19, [R1+0x2c] ;  /* 0x00002c0001137983 */ /* 0x000ee20000300800 */
[C---:B------:R-:W-:Y:S02]  /*e330*/  ISETP.GT.U32.AND P1, PT, R17.reuse, R10, PT ;  /* 0x0000000a1100720c */ /* 0x040fe40003f24070 */
[----:B------:R-:W-:Y:S01]  /*e340*/  ISETP.GT.U32.AND P2, PT, R17, R9, PT ;  /* 0x000000091100720c */ /* 0x000fe20003f44070 */
[----:B0-----:R-:W3:Y:S06]  /*e350*/  LDL.LU R18, [R1+0xcc] ;  /* 0x0000cc0001127983 */ /* 0x001eec0000300800 */
[----:B------:R-:W-:Y:S01]  /*e360*/  @!P0 IMAD.IADD R13, R13, 0x1, -R17 ;  /* 0x000000010d0d8824 */ /* 0x000fe200078e0a11 */
[----:B------:R-:W-:-:S13]  /*e370*/  ISETP.GT.U32.AND P0, PT, R17, R0, PT ;  /* 0x000000001100720c */ /* 0x000fda0003f04070 */
[--C-:B------:R-:W-:Y:S01]  /*e380*/  @!P0 IMAD.IADD R0, R0, 0x1, -R17.reuse ;  /* 0x0000000100008824 */ /* 0x100fe200078e0a11 */
[C---:B------:R-:W-:Y:S02]  /*e390*/  ISETP.GT.U32.AND P0, PT, R17.reuse, R11, PT ;  /* 0x0000000b1100720c */ /* 0x040fe40003f04070 */
[C---:B------:R-:W-:Y:S02]  /*e3a0*/  ISETP.GT.U32.AND P3, PT, R17.reuse, R7, PT ;  /* 0x000000071100720c */ /* 0x040fe40003f64070 */
[----:B------:R-:W-:Y:S01]  /*e3b0*/  ISETP.GT.U32.AND P6, PT, R17, R0, PT ;  /* 0x000000001100720c */ /* 0x000fe20003fc4070 */
[--C-:B------:R-:W-:Y:S01]  /*e3c0*/  @!P5 IMAD.IADD R3, R3, 0x1, -R17.reuse ;  /* 0x000000010303d824 */ /* 0x100fe200078e0a11 */
[----:B------:R-:W-:Y:S01]  /*e3d0*/  ISETP.GT.U32.AND P5, PT, R17, R13, PT ;  /* 0x0000000d1100720c */ /* 0x000fe20003fa4070 */
[----:B------:R-:W-:-:S06]  /*e3e0*/  @!P1 IMAD.IADD R10, R10, 0x1, -R17 ;  /* 0x000000010a0a9824 */ /* 0x000fcc00078e0a11 */
[--C-:B------:R-:W-:Y:S01]  /*e3f0*/  @!P0 IMAD.IADD R11, R11, 0x1, -R17.reuse ;  /* 0x000000010b0b8824 */ /* 0x100fe200078e0a11 */
[----:B------:R-:W-:Y:S01]  /*e400*/  ISETP.GT.U32.AND P0, PT, R17, R2, PT ;  /* 0x000000021100720c */ /* 0x000fe20003f04070 */
[--C-:B------:R-:W-:Y:S01]  /*e410*/  @!P2 IMAD.IADD R9, R9, 0x1, -R17.reuse ;  /* 0x000000010909a824 */ /* 0x100fe200078e0a11 */
[C---:B------:R-:W-:Y:S01]  /*e420*/  ISETP.GT.U32.AND P1, PT, R17.reuse, R4, PT ;  /* 0x000000041100720c */ /* 0x040fe20003f24070 */
[--C-:B------:R-:W-:Y:S01]  /*e430*/  @!P6 IMAD.IADD R0, R0, 0x1, -R17.reuse ;  /* 0x000000010000e824 */ /* 0x100fe200078e0a11 */
[C---:B------:R-:W-:Y:S02]  /*e440*/  ISETP.GT.U32.AND P4, PT, R17.reuse, R5, PT ;  /* 0x000000051100720c */ /* 0x040fe40003f84070 */
[----:B------:R-:W-:Y:S01]  /*e450*/  ISETP.GT.U32.AND P2, PT, R17, R6, PT ;  /* 0x000000061100720c */ /* 0x000fe20003f44070 */
[----:B------:R-:W-:Y:S01]  /*e460*/  @!P3 IMAD.IADD R7, R7, 0x1, -R17 ;  /* 0x000000010707b824 */ /* 0x000fe200078e0a11 */
[----:B------:R-:W-:-:S05]  /*e470*/  ISETP.GT.U32.AND P3, PT, R17, R8, PT ;  /* 0x000000081100720c */ /* 0x000fca0003f64070 */
[--C-:B------:R-:W-:Y:S02]  /*e480*/  @!P0 IMAD.IADD R2, R2, 0x1, -R17.reuse ;  /* 0x0000000102028824 */ /* 0x100fe400078e0a11 */
[--C-:B------:R-:W-:Y:S01]  /*e490*/  @!P5 IMAD.IADD R13, R13, 0x1, -R17.reuse ;  /* 0x000000010d0dd824 */ /* 0x100fe200078e0a11 */
[----:B------:R-:W-:Y:S01]  /*e4a0*/  ISETP.GT.U32.AND P5, PT, R17, R3, PT ;  /* 0x000000031100720c */ /* 0x000fe20003fa4070 */
[--C-:B------:R-:W-:Y:S02]  /*e4b0*/  @!P1 IMAD.IADD R4, R4, 0x1, -R17.reuse ;  /* 0x0000000104049824 */ /* 0x100fe400078e0a11 */
[--C-:B------:R-:W-:Y:S02]  /*e4c0*/  @!P4 IMAD.IADD R5, R5, 0x1, -R17.reuse ;  /* 0x000000010505c824 */ /* 0x100fe400078e0a11 */
[--C-:B------:R-:W-:Y:S02]  /*e4d0*/  @!P2 IMAD.IADD R6, R6, 0x1, -R17.reuse ;  /* 0x000000010606a824 */ /* 0x100fe400078e0a11 */
[--C-:B------:R-:W-:Y:S01]  /*e4e0*/  @!P3 IMAD.IADD R8, R8, 0x1, -R17.reuse ;  /* 0x000000010808b824 */ /* 0x100fe200078e0a11 */
[----:B------:R0:W-:Y:S05]  /*e4f0*/  STL [R1+0x84], R13 ;  /* 0x0000840d01007387 */ /* 0x0001ea0000100800 */
[----:B------:R-:W-:Y:S01]  /*e500*/  @!P5 IMAD.IADD R3, R3, 0x1, -R17 ;  /* 0x000000010303d824 */ /* 0x000fe200078e0a11 */
[----:B------:R1:W-:Y:S04]  /*e510*/  STL [R1+0x1b4], R11 ;  /* 0x0001b40b01007387 */ /* 0x0003e80000100800 */
[----:B------:R-:W-:Y:S04]  /*e520*/  STL [R1+0x19c], R10 ;  /* 0x00019c0a01007387 */ /* 0x000fe80000100800 */
[----:B------:R0:W-:Y:S04]  /*e530*/  STL [R1+0x7c], R9 ;  /* 0x00007c0901007387 */ /* 0x0001e80000100800 */
[----:B------:R-:W-:Y:S04]  /*e540*/  STL [R1+0x6c], R7 ;  /* 0x00006c0701007387 */ /* 0x000fe80000100800 */
[----:B------:R-:W-:Y:S04]  /*e550*/  STL [R1+0x194], R5 ;  /* 0x0001940501007387 */ /* 0x000fe80000100800 */
[----:B0-----:R-:W3:Y:S04]  /*e560*/  LDL.LU R13, [R1+0xd4] ;  /* 0x0000d400010d7983 */ /* 0x001ee80000300800 */
[----:B------:R-:W-:Y:S04]  /*e570*/  STL [R1+0x74], R3 ;  /* 0x0000740301007387 */ /* 0x000fe80000100800 */
[----:B-1----:R-:W3:Y:S04]  /*e580*/  LDL.LU R11, [R1+0xc8] ;  /* 0x0000c800010b7983 */ /* 0x002ee80000300800 */
[----:B------:R-:W3:Y:S04]  /*e590*/  LDL.LU R9, [R1+0x28] ;  /* 0x0000280001097983 */ /* 0x000ee80000300800 */
[----:B------:R0:W-:Y:S04]  /*e5a0*/  STL [R1+0x70], R0 ;  /* 0x0000700001007387 */ /* 0x0001e80000100800 */
[----:B0-----:R-:W3:Y:S01]  /*e5b0*/  LDL.LU R0, [R1+0x24] ;  /* 0x0000240001007983 */ /* 0x001ee20000300800 */
[----:B--2---:R-:W-:-:S02]  /*e5c0*/  ISETP.GT.U32.AND P4, PT, R17, R12, PT ;  /* 0x0000000c1100720c */ /* 0x004fc40003f84070 */
[C---:B----4-:R-:W-:Y:S02]  /*e5d0*/  ISETP.GT.U32.AND P6, PT, R17.reuse, R14, PT ;  /* 0x0000000e1100720c */ /* 0x050fe40003fc4070 */
[C---:B---3--:R-:W-:Y:S02]  /*e5e0*/  ISETP.GT.U32.AND P0, PT, R17.reuse, R15, PT ;  /* 0x0000000f1100720c */ /* 0x048fe40003f04070 */
[----:B------:R-:W-:-:S09]  /*e5f0*/  ISETP.GT.U32.AND P1, PT, R17, R22, PT ;  /* 0x000000161100720c */ /* 0x000fd20003f24070 */
[--C-:B------:R-:W-:Y:S01]  /*e600*/  @!P6 IMAD.IADD R14, R14, 0x1, -R17.reuse ;  /* 0x000000010e0ee824 */ /* 0x100fe200078e0a11 */
[C---:B------:R-:W-:Y:S02]  /*e610*/  ISETP.GT.U32.AND P6, PT, R17.reuse, R2, PT ;  /* 0x000000021100720c */ /* 0x040fe40003fc4070 */
[----:B------:R-:W-:Y:S01]  /*e620*/  ISETP.GT.U32.AND P2, PT, R17, R21, PT ;  /* 0x000000151100720c */ /* 0x000fe20003f44070 */
[--C-:B------:R-:W-:Y:S01]  /*e630*/  @!P0 IMAD.IADD R15, R15, 0x1, -R17.reuse ;  /* 0x000000010f0f8824 */ /* 0x100fe200078e0a11 */
[C---:B------:R-:W-:Y:S02]  /*e640*/  ISETP.GT.U32.AND P0, PT, R17.reuse, R4, PT ;  /* 0x000000041100720c */ /* 0x040fe40003f04070 */
[C---:B------:R-:W-:Y:S01]  /*e650*/  ISETP.GT.U32.AND P3, PT, R17.reuse, R20, PT ;  /* 0x000000141100720c */ /* 0x040fe20003f64070 */
[--C-:B------:R-:W-:Y:S01]  /*e660*/  @!P1 IMAD.IADD R22, R22, 0x1, -R17.reuse ;  /* 0x0000000116169824 */ /* 0x100fe200078e0a11 */
[----:B------:R-:W-:Y:S01]  /*e670*/  ISETP.GT.U32.AND P1, PT, R17, R6, PT ;  /* 0x000000061100720c */ /* 0x000fe20003f24070 */
[----:B------:R-:W-:-:S06]  /*e680*/  @!P4 IMAD.IADD R12, R12, 0x1, -R17 ;  /* 0x000000010c0cc824 */ /* 0x000fcc00078e0a11 */
[--C-:B------:R-:W-:Y:S01]  /*e690*/  @!P2 IMAD.IADD R21, R21, 0x1, -R17.reuse ;  /* 0x000000011515a824 */ /* 0x100fe200078e0a11 */
[C---:B------:R-:W-:Y:S01]  /*e6a0*/  ISETP.GT.U32.AND P2, PT, R17.reuse, R8, PT ;  /* 0x000000081100720c */ /* 0x040fe20003f44070 */
[--C-:B------:R-:W-:Y:S02]  /*e6b0*/  @!P6 IMAD.IADD R2, R2, 0x1, -R17.reuse ;  /* 0x000000010202e824 */ /* 0x100fe400078e0a11 */
[--C-:B------:R-:W-:Y:S02]  /*e6c0*/  @!P0 IMAD.IADD R4, R4, 0x1, -R17.reuse ;  /* 0x0000000104048824 */ /* 0x100fe400078e0a11 */
[--C-:B------:R-:W-:Y:S01]  /*e6d0*/  @!P3 IMAD.IADD R20, R20, 0x1, -R17.reuse ;  /* 0x000000011414b824 */ /* 0x100fe200078e0a11 */
[----:B------:R-:W-:Y:S01]  /*e6e0*/  ISETP.GT.U32.AND P3, PT, R17, R12, PT ;  /* 0x0000000c1100720c */ /* 0x000fe20003f64070 */
[----:B------:R0:W-:Y:S01]  /*e6f0*/  STL [R1+0x164], R2 ;  /* 0x0001640201007387 */ /* 0x0001e20000100800 */
[----:B------:R-:W-:-:S05]  /*e700*/  @!P1 IMAD.IADD R6, R6, 0x1, -R17 ;  /* 0x0000000106069824 */ /* 0x000fca00078e0a11 */
[--C-:B------:R-:W-:Y:S01]  /*e710*/  @!P2 IMAD.IADD R8, R8, 0x1, -R17.reuse ;  /* 0x000000010808a824 */ /* 0x100fe200078e0a11 */
[----:B0-----:R-:W2:Y:S04]  /*e720*/  LDL.LU R2, [R1+0x20] ;  /* 0x0000200001027983 */ /* 0x001ea80000300800 */
[----:B------:R-:W3:Y:S04]  /*e730*/  LDL.LU R3, [R1+0x1c] ;  /* 0x00001c0001037983 */ /* 0x000ee80000300800 */
[----:B------:R0:W-:Y:S01]  /*e740*/  STL [R1+0x68], R4 ;  /* 0x0000680401007387 */ /* 0x0001e20000100800 */
[----:B------:R-:W-:-:S03]  /*e750*/  @!P3 IMAD.IADD R12, R12, 0x1, -R17 ;  /* 0x000000010c0cb824 */ /* 0x000fc600078e0a11 */
[----:B0-----:R-:W4:Y:S04]  /*e760*/  LDL.LU R4, [R1+0x18] ;  /* 0x0000180001047983 */ /* 0x001f280000300800 */
[----:B------:R-:W4:Y:S04]  /*e770*/  LDL.LU R5, [R1+0x14] ;  /* 0x0000140001057983 */ /* 0x000f280000300800 */
[----:B------:R0:W-:Y:S04]  /*e780*/  STL [R1+0x140], R6 ;  /* 0x0001400601007387 */ /* 0x0001e80000100800 */
[----:B0-----:R-:W4:Y:S04]  /*e790*/  LDL.LU R6, [R1+0x10] ;  /* 0x0000100001067983 */ /* 0x001f280000300800 */
[----:B------:R-:W4:Y:S04]  /*e7a0*/  LDL.LU R7, [R1+0xc] ;  /* 0x00000c0001077983 */ /* 0x000f280000300800 */
[----:B------:R0:W-:Y:S04]  /*e7b0*/  STL [R1+0x148], R8 ;  /* 0x0001480801007387 */ /* 0x0001e80000100800 */
[----:B0-----:R-:W4:Y:S04]  /*e7c0*/  LDL.LU R8, [R1+0x8] ;  /* 0x0000080001087983 */ /* 0x001f280000300800 */
[----:B------:R-:W4:Y:S04]  /*e7d0*/  LDL.LU R10, [R1+0x4] ;  /* 0x00000400010a7983 */ /* 0x000f280000300800 */
[----:B------:R0:W-:Y:S04]  /*e7e0*/  STL [R1+0x13c], R12 ;  /* 0x00013c0c01007387 */ /* 0x0001e80000100800 */
[----:B0-----:R-:W4:Y:S01]  /*e7f0*/  LDL.LU R12, [R1] ;  /* 0x00000000010c7983 */ /* 0x001f220000300800 */
[----:B------:R-:W-:-:S02]  /*e800*/  ISETP.GT.U32.AND P5, PT, R17, R23, PT ;  /* 0x000000171100720c */ /* 0x000fc40003fa4070 */
[----:B------:R-:W-:-:S11]  /*e810*/  ISETP.GT.U32.AND P4, PT, R17, R19, PT ;  /* 0x000000131100720c */ /* 0x000fd60003f84070 */
[--C-:B------:R-:W-:Y:S01]  /*e820*/  @!P5 IMAD.IADD R23, R23, 0x1, -R17.reuse ;  /* 0x000000011717d824 */ /* 0x100fe200078e0a11 */
[----:B------:R-:W-:Y:S01]  /*e830*/  ISETP.GT.U32.AND P5, PT, R17, R18, PT ;  /* 0x000000121100720c */ /* 0x000fe20003fa4070 */
[----:B------:R-:W-:-:S03]  /*e840*/  @!P4 IMAD.IADD R19, R19, 0x1, -R17 ;  /* 0x000000011313c824 */ /* 0x000fc600078e0a11 */
[C---:B------:R-:W-:Y:S02]  /*e850*/  ISETP.GT.U32.AND P4, PT, R17.reuse, R23, PT ;  /* 0x000000171100720c */ /* 0x040fe40003f84070 */
[C---:B------:R-:W-:Y:S02]  /*e860*/  ISETP.GT.U32.AND P0, PT, R17.reuse, R15, PT ;  /* 0x0000000f1100720c */ /* 0x040fe40003f04070 */
[----:B------:R-:W-:-:S05]  /*e870*/  ISETP.GT.U32.AND P1, PT, R17, R22, PT ;  /* 0x000000161100720c */ /* 0x000fca0003f24070 */
[--C-:B------:R-:W-:Y:S01]  /*e880*/  @!P5 IMAD.IADD R18, R18, 0x1, -R17.reuse ;  /* 0x000000011212d824 */ /* 0x100fe200078e0a11 */
[C---:B------:R-:W-:Y:S02]  /*e890*/  ISETP.GT.U32.AND P5, PT, R17.reuse, R14, PT ;  /* 0x0000000e1100720c */ /* 0x040fe40003fa4070 */
[----:B------:R-:W-:Y:S01]  /*e8a0*/  ISETP.GT.U32.AND P2, PT, R17, R21, PT ;  /* 0x000000151100720c */ /* 0x000fe20003f44070 */
[--C-:B------:R-:W-:Y:S01]  /*e8b0*/  @!P4 IMAD.IADD R23, R23, 0x1, -R17.reuse ;  /* 0x000000011717c824 */ /* 0x100fe200078e0a11 */
[C---:B------:R-:W-:Y:S02]  /*e8c0*/  ISETP.GT.U32.AND P3, PT, R17.reuse, R20, PT ;  /* 0x000000141100720c */ /* 0x040fe40003f64070 */
[C---:B------:R-:W-:Y:S02]  /*e8d0*/  ISETP.GT.U32.AND P4, PT, R17.reuse, R19, PT ;  /* 0x000000131100720c */ /* 0x040fe40003f84070 */
[----:B------:R-:W-:Y:S01]  /*e8e0*/  ISETP.GT.U32.AND P6, PT, R17, R18, PT ;  /* 0x000000121100720c */ /* 0x000fe20003fc4070 */
[----:B------:R-:W-:Y:S01]  /*e8f0*/  @!P0 IMAD.IADD R15, R15, 0x1, -R17 ;  /* 0x000000010f0f8824 */ /* 0x000fe200078e0a11 */
[----:B------:R-:W-:-:S03]  /*e900*/  ISETP.GT.U32.AND P0, PT, R17, R11, PT ;  /* 0x0000000b1100720c */ /* 0x000fc60003f04070 */
[--C-:B------:R-:W-:Y:S01]  /*e910*/  @!P5 IMAD.IADD R14, R14, 0x1, -R17.reuse ;  /* 0x000000010e0ed824 */ /* 0x100fe200078e0a11 */
[C---:B------:R-:W-:Y:S01]  /*e920*/  ISETP.GT.U32.AND P5, PT, R17.reuse, R13, PT ;  /* 0x0000000d1100720c */ /* 0x040fe20003fa4070 */
[--C-:B------:R-:W-:Y:S01]  /*e930*/  @!P1 IMAD.IADD R22, R22, 0x1, -R17.reuse ;  /* 0x0000000116169824 */ /* 0x100fe200078e0a11 */
[----:B------:R-:W-:Y:S01]  /*e940*/  ISETP.GT.U32.AND P1, PT, R17, R9, PT ;  /* 0x000000091100720c */ /* 0x000fe20003f24070 */
[--C-:B------:R-:W-:Y:S01]  /*e950*/  @!P2 IMAD.IADD R21, R21, 0x1, -R17.reuse ;  /* 0x000000011515a824 */ /* 0x100fe200078e0a11 */
[----:B------:R-:W-:Y:S01]  /*e960*/  ISETP.GT.U32.AND P2, PT, R17, R0, PT ;  /* 0x000000001100720c */ /* 0x000fe20003f44070 */
[--C-:B------:R-:W-:Y:S02]  /*e970*/  @!P3 IMAD.IADD R20, R20, 0x1, -R17.reuse ;  /* 0x000000011414b824 */ /* 0x100fe400078e0a11 */
[--C-:B------:R-:W-:Y:S02]  /*e980*/  @!P4 IMAD.IADD R19, R19, 0x1, -R17.reuse ;  /* 0x000000011313c824 */ /* 0x100fe400078e0a11 */
[----:B------:R-:W-:-:S02]  /*e990*/  @!P6 IMAD.IADD R18, R18, 0x1, -R17 ;  /* 0x000000011212e824 */ /* 0x000fc400078e0a11 */
[--C-:B------:R-:W-:Y:S02]  /*e9a0*/  @!P0 IMAD.IADD R11, R11, 0x1, -R17.reuse ;  /* 0x000000010b0b8824 */ /* 0x100fe400078e0a11 */
[--C-:B------:R-:W-:Y:S02]  /*e9b0*/  @!P5 IMAD.IADD R13, R13, 0x1, -R17.reuse ;  /* 0x000000010d0dd824 */ /* 0x100fe400078e0a11 */
[--C-:B------:R-:W-:Y:S02]  /*e9c0*/  @!P1 IMAD.IADD R9, R9, 0x1, -R17.reuse ;  /* 0x0000000109099824 */ /* 0x100fe400078e0a11 */
[----:B------:R-:W-:Y:S01]  /*e9d0*/  @!P2 IMAD.IADD R0, R0, 0x1, -R17 ;  /* 0x000000010000a824 */ /* 0x000fe200078e0a11 */
[----:B------:R0:W-:Y:S04]  /*e9e0*/  STL [R1+0xf0], R23 ;  /* 0x0000f01701007387 */ /* 0x0001e80000100800 */
[----:B0-----:R-:W4:Y:S04]  /*e9f0*/  LDL.LU R23, [R1+0x2d24] ;  /* 0x002d240001177983 */ /* 0x001f280000300800 */
        /* <DEDUP_REMOVED lines=13> */
[----:B0-----:R-:W4:Y:S01]  /*ead0*/  LDL.LU R18, [R1+0x2d08] ;  /* 0x002d080001127983 */ /* 0x001f220000300800 */
[----:B--2---:R-:W-:-:S02]  /*eae0*/  ISETP.GT.U32.AND P3, PT, R17, R2, PT ;  /* 0x000000021100720c */ /* 0x004fc40003f64070 */
[C---:B---3--:R-:W-:Y:S02]  /*eaf0*/  ISETP.GT.U32.AND P4, PT, R17.reuse, R3, PT ;  /* 0x000000031100720c */ /* 0x048fe40003f84070 */
[C---:B----4-:R-:W-:Y:S02]  /*eb00*/  ISETP.GT.U32.AND P6, PT, R17.reuse, R4, PT ;  /* 0x000000041100720c */ /* 0x050fe40003fc4070 */
[----:B------:R-:W-:-:S07]  /*eb10*/  ISETP.GT.U32.AND P5, PT, R17, R5, PT ;  /* 0x000000051100720c */ /* 0x000fce0003fa4070 */
[--C-:B------:R-:W-:Y:S02]  /*eb20*/  @!P3 IMAD.IADD R2, R2, 0x1, -R17.reuse ;  /* 0x000000010202b824 */ /* 0x100fe400078e0a11 */
[--C-:B------:R-:W-:Y:S01]  /*eb30*/  @!P4 IMAD.IADD R3, R3, 0x1, -R17.reuse ;  /* 0x000000010303c824 */ /* 0x100fe200078e0a11 */
[C---:B------:R-:W-:Y:S02]  /*eb40*/  ISETP.GT.U32.AND P0, PT, R17.reuse, R6, PT ;  /* 0x000000061100720c */ /* 0x040fe40003f04070 */
[C---:B------:R-:W-:Y:S01]  /*eb50*/  ISETP.GT.U32.AND P1, PT, R17.reuse, R7, PT ;  /* 0x000000071100720c */ /* 0x040fe20003f24070 */
[--C-:B------:R-:W-:Y:S01]  /*eb60*/  @!P6 IMAD.IADD R4, R4, 0x1, -R17.reuse ;  /* 0x000000010404e824 */ /* 0x100fe200078e0a11 */
[----:B------:R-:W-:Y:S01]  /*eb70*/  ISETP.GT.U32.AND P6, PT, R17, R13, PT ;  /* 0x0000000d1100720c */ /* 0x000fe20003fc4070 */
[----:B------:R-:W-:Y:S01]  /*eb80*/  @!P5 IMAD.IADD R5, R5, 0x1, -R17 ;  /* 0x000000010505d824 */ /* 0x000fe200078e0a11 */
[C---:B------:R-:W-:Y:S02]  /*eb90*/  ISETP.GT.U32.AND P5, PT, R17.reuse, R11, PT ;  /* 0x0000000b1100720c */ /* 0x040fe40003fa4070 */
[----:B------:R-:W-:-:S02]  /*eba0*/  ISETP.GT.U32.AND P2, PT, R17, R8, PT ;  /* 0x000000081100720c */ /* 0x000fc40003f44070 */
[----:B------:R-:W-:-:S03]  /*ebb0*/  ISETP.GT.U32.AND P3, PT, R17, R10, PT ;  /* 0x0000000a1100720c */ /* 0x000fc60003f64070 */
[--C-:B------:R-:W-:Y:S01]  /*ebc0*/  @!P0 IMAD.IADD R6, R6, 0x1, -R17.reuse ;  /* 0x0000000106068824 */ /* 0x100fe200078e0a11 */
[----:B------:R-:W-:Y:S01]  /*ebd0*/  ISETP.GT.U32.AND P0, PT, R17, R9, PT ;  /* 0x000000091100720c */ /* 0x000fe20003f04070 */
[----:B------:R-:W-:Y:S01]  /*ebe0*/  @!P1 IMAD.IADD R7, R7, 0x1, -R17 ;  /* 0x0000000107079824 */ /* 0x000fe200078e0a11 */
[C---:B------:R-:W-:Y:S02]  /*ebf0*/  ISETP.GT.U32.AND P1, PT, R17.reuse, R0, PT ;  /* 0x000000001100720c */ /* 0x040fe40003f24070 */
[----:B------:R-:W-:-:S03]  /*ec00*/  ISETP.GT.U32.AND P4, PT, R17, R12, PT ;  /* 0x0000000c1100720c */ /* 0x000fc60003f84070 */
[--C-:B------:R-:W-:Y:S01]  /*ec10*/  @!P2 IMAD.IADD R8, R8, 0x1, -R17.reuse ;  /* 0x000000010808a824 */ /* 0x100fe200078e0a11 */
[C---:B------:R-:W-:Y:S01]  /*ec20*/  ISETP.GT.U32.AND P2, PT, R17.reuse, R2, PT ;  /* 0x000000021100720c */ /* 0x040fe20003f44070 */
[--C-:B------:R-:W-:Y:S01]  /*ec30*/  @!P3 IMAD.IADD R10, R10, 0x1, -R17.reuse ;  /* 0x000000010a0ab824 */ /* 0x100fe200078e0a11 */
[----:B------:R-:W-:Y:S01]  /*ec40*/  ISETP.GT.U32.AND P3, PT, R17, R3, PT ;  /* 0x000000031100720c */ /* 0x000fe20003f64070 */
[--C-:B------:R-:W-:Y:S02]  /*ec50*/  @!P6 IMAD.IADD R13, R13, 0x1, -R17.reuse ;  /* 0x000000010d0de824 */ /* 0x100fe400078e0a11 */
[----:B------:R-:W-:Y:S01]  /*ec60*/  @!P5 IMAD.IADD R11, R11, 0x1, -R17 ;  /* 0x000000010b0bd824 */ /* 0x000fe200078e0a11 */
[----:B------:R-:W-:-:S03]  /*ec70*/  ISETP.GT.U32.AND P5, PT, R17, R5, PT ;  /* 0x000000051100720c */ /* 0x000fc60003fa4070 */
[--C-:B------:R-:W-:Y:S01]  /*ec80*/  @!P4 IMAD.IADD R12, R12, 0x1, -R17.reuse ;  /* 0x000000010c0cc824 */ /* 0x100fe200078e0a11 */
[----:B------:R-:W-:Y:S01]  /*ec90*/  ISETP.GT.U32.AND P4, PT, R17, R4, PT ;  /* 0x000000041100720c */ /* 0x000fe20003f84070 */
[--C-:B------:R-:W-:Y:S01]  /*eca0*/  @!P0 IMAD.IADD R9, R9, 0x1, -R17.reuse ;  /* 0x0000000109098824 */ /* 0x100fe200078e0a11 */
[----:B------:R0:W-:Y:S01]  /*ecb0*/  STL [R1+0xd4], R13 ;  /* 0x0000d40d01007387 */ /* 0x0001e20000100800 */
[C---:B------:R-:W-:Y:S01]  /*ecc0*/  ISETP.GT.U32.AND P0, PT, R17.reuse, R6, PT ;  /* 0x000000061100720c */ /* 0x040fe20003f04070 */
[--C-:B------:R-:W-:Y:S01]  /*ecd0*/  @!P1 IMAD.IADD R0, R0, 0x1, -R17.reuse ;  /* 0x0000000100009824 */ /* 0x100fe200078e0a11 */
[C---:B------:R-:W-:Y:S01]  /*ece0*/  ISETP.GT.U32.AND P1, PT, R17.reuse, R7, PT ;  /* 0x000000071100720c */ /* 0x040fe20003f24070 */
[--C-:B------:R-:W-:Y:S01]  /*ecf0*/  @!P2 IMAD.IADD R2, R2, 0x1, -R17.reuse ;  /* 0x000000010202a824 */ /* 0x100fe200078e0a11 */
[----:B------:R-:W-:Y:S01]  /*ed00*/  ISETP.GT.U32.AND P2, PT, R17, R8, PT ;  /* 0x000000081100720c */ /* 0x000fe20003f44070 */
[--C-:B------:R-:W-:Y:S01]  /*ed10*/  @!P3 IMAD.IADD R3, R3, 0x1, -R17.reuse ;  /* 0x000000010303b824 */ /* 0x100fe200078e0a11 */
[----:B0-----:R-:W2:Y:S04]  /*ed20*/  LDL.LU R13, [R1+0x2d04] ;  /* 0x002d0400010d7983 */ /* 0x001ea80000300800 */
[----:B------:R0:W-:Y:S01]  /*ed30*/  STL [R1+0xc8], R11 ;  /* 0x0000c80b01007387 */ /* 0x0001e20000100800 */
[----:B------:R-:W-:Y:S01]  /*ed40*/  ISETP.GT.U32.AND P3, PT, R17, R10, PT ;  /* 0x0000000a1100720c */ /* 0x000fe20003f64070 */
[----:B------:R-:W-:-:S02]  /*ed50*/  @!P4 IMAD.IADD R4, R4, 0x1, -R17 ;  /* 0x000000010404c824 */ /* 0x000fc400078e0a11 */
[----:B0-----:R-:W3:Y:S04]  /*ed60*/  LDL.LU R11, [R1+0x2d00] ;  /* 0x002d0000010b7983 */ /* 0x001ee80000300800 */
[----:B------:R0:W-:Y:S01]  /*ed70*/  STL [R1+0x28], R9 ;  /* 0x0000280901007387 */ /* 0x0001e20000100800 */
[----:B------:R-:W-:-:S03]  /*ed80*/  @!P5 IMAD.IADD R5, R5, 0x1, -R17 ;  /* 0x000000010505d824 */ /* 0x000fc600078e0a11 */
[----:B0-----:R-:W4:Y:S04]  /*ed90*/  LDL.LU R9, [R1+0x2cfc] ;  /* 0x002cfc0001097983 */ /* 0x001f280000300800 */
[----:B------:R0:W-:Y:S01]  /*eda0*/  STL [R1+0x24], R0 ;  /* 0x0000240001007387 */ /* 0x0001e20000100800 */
[----:B------:R-:W-:-:S03]  /*edb0*/  @!P0 IMAD.IADD R6, R6, 0x1, -R17 ;  /* 0x0000000106068824 */ /* 0x000fc600078e0a11 */
[----:B0-----:R-:W2:Y:S04]  /*edc0*/  LDL.LU R0, [R1+0x2cf8] ;  /* 0x002cf80001007983 */ /* 0x001ea80000300800 */
[----:B------:R0:W-:Y:S01]  /*edd0*/  STL [R1+0x20], R2 ;  /* 0x0000200201007387 */ /* 0x0001e20000100800 */
[----:B------:R-:W-:-:S03]  /*ede0*/  @!P1 IMAD.IADD R7, R7, 0x1, -R17 ;  /* 0x0000000107079824 */ /* 0x000fc600078e0a11 */
[----:B0-----:R-:W3:Y:S04]  /*edf0*/  LDL.LU R2, [R1+0x2cf4] ;  /* 0x002cf40001027983 */ /* 0x001ee80000300800 */
[----:B------:R0:W-:Y:S01]  /*ee00*/  STL [R1+0x1c], R3 ;  /* 0x00001c0301007387 */ /* 0x0001e20000100800 */
[----:B------:R-:W-:-:S03]  /*ee10*/  @!P2 IMAD.IADD R8, R8, 0x1, -R17 ;  /* 0x000000010808a824 */ /* 0x000fc600078e0a11 */
[----:B0-----:R-:W4:Y:S04]  /*ee20*/  LDL.LU R3, [R1+0x2cf0] ;  /* 0x002cf00001037983 */ /* 0x001f280000300800 */
[----:B------:R0:W-:Y:S01]  /*ee30*/  STL [R1+0x18], R4 ;  /* 0x0000180401007387 */ /* 0x0001e20000100800 */
[----:B------:R-:W-:-:S03]  /*ee40*/  @!P3 IMAD.IADD R10, R10, 0x1, -R17 ;  /* 0x000000010a0ab824 */ /* 0x000fc600078e0a11 */
        /* <DEDUP_REMOVED lines=11> */
[----:B------:R-:W-:-:S13]  /*ef00*/  ISETP.GT.U32.AND P6, PT, R17, R12, PT ;  /* 0x0000000c1100720c */ /* 0x000fda0003fc4070 */
[----:B------:R-:W-:-:S05]  /*ef10*/  @!P6 IMAD.IADD R12, R12, 0x1, -R17 ;  /* 0x000000010c0ce824 */ /* 0x000fca00078e0a11 */
[----:B------:R0:W-:Y:S04]  /*ef20*/  STL [R1], R12 ;  /* 0x0000000c01007387 */ /* 0x0001e80000100800 */
[----:B0-----:R-:W4:Y:S01]  /*ef30*/  LDL.LU R12, [R1+0x2cd4] ;  /* 0x002cd400010c7983 */ /* 0x001f220000300800 */
[C---:B--2---:R-:W-:Y:S02]  /*ef40*/  ISETP.GT.U32.AND P4, PT, R17.reuse, R0, PT ;  /* 0x000000001100720c */ /* 0x044fe40003f84070 */
[----:B---3--:R-:W-:-:S11]  /*ef50*/  ISETP.GT.U32.AND P5, PT, R17, R2, PT ;  /* 0x000000021100720c */ /* 0x008fd60003fa4070 */
[--C-:B------:R-:W-:Y:S01]  /*ef60*/  @!P4 IMAD.IADD R0, R0, 0x1, -R17.reuse ;  /* 0x000000010000c824 */ /* 0x100fe200078e0a11 */
[C---:B----4-:R-:W-:Y:S01]  /*ef70*/  ISETP.GT.U32.AND P0, PT, R17.reuse, R3, PT ;  /* 0x000000031100720c */ /* 0x050fe20003f04070 */
[----:B------:R-:W-:Y:S01]  /*ef80*/  @!P5 IMAD.IADD R2, R2, 0x1, -R17 ;  /* 0x000000010202d824 */ /* 0x000fe200078e0a11 */
[C---:B------:R-:W-:Y:S02]  /*ef90*/  ISETP.GT.U32.AND P5, PT, R17.reuse, R9, PT ;  /* 0x000000091100720c */ /* 0x040fe40003fa4070 */
[----:B------:R-:W-:-:S09]  /*efa0*/  ISETP.GT.U32.AND P1, PT, R17, R4, PT ;  /* 0x000000041100720c */ /* 0x000fd20003f24070 */
[----:B------:R-:W-:Y:S01]  /*efb0*/  @!P0 IMAD.IADD R3, R3, 0x1, -R17 ;  /* 0x0000000103038824 */ /* 0x000fe200078e0a11 */
[----:B------:R-:W-:-:S03]  /*efc0*/  ISETP.GT.U32.AND P2, PT, R17, R5, PT ;  /* 0x000000051100720c */ /* 0x000fc60003f44070 */
[--C-:B------:R-:W-:Y:S01]  /*efd0*/  @!P1 IMAD.IADD R4, R4, 0x1, -R17.reuse ;  /* 0x0000000104049824 */ /* 0x100fe200078e0a11 */
[----:B------:R-:W-:Y:S01]  /*efe0*/  ISETP.GT.U32.AND P1, PT, R17, R11, PT ;  /* 0x0000000b1100720c */ /* 0x000fe20003f24070 */
[----:B------:R-:W-:Y:S01]  /*eff0*/  @!P5 IMAD.IADD R9, R9, 0x1, -R17 ;  /* 0x000000010909d824 */ /* 0x000fe200078e0a11 */
[----:B------:R-:W-:-:S07]  /*f000*/  ISETP.GT.U32.AND P5, PT, R17, R3, PT ;  /* 0x000000031100720c */ /* 0x000fce0003fa4070 */
[----:B------:R-:W-:Y:S01]  /*f010*/  @!P2 IMAD.IADD R5, R5, 0x1, -R17 ;  /* 0x000000010505a824 */ /* 0x000fe200078e0a11 */
[C---:B------:R-:W-:Y:S02]  /*f020*/  ISETP.GT.U32.AND P6, PT, R17.reuse, R7, PT ;  /* 0x000000071100720c */ /* 0x040fe40003fc4070 */
[----:B------:R-:W-:-:S11]  /*f030*/  ISETP.GT.U32.AND P4, PT, R17, R8, PT ;  /* 0x000000081100720c */ /* 0x000fd60003f84070 */
[--C-:B------:R-:W-:Y:S01]  /*f040*/  @!P6 IMAD.IADD R7, R7, 0x1, -R17.reuse ;  /* 0x000000010707e824 */ /* 0x100fe200078e0a11 */
[C---:B------:R-:W-:Y:S02]  /*f050*/  ISETP.GT.U32.AND P6, PT, R17.reuse, R0, PT ;  /* 0x000000001100720c */ /* 0x040fe40003fc4070 */
[C---:B------:R-:W-:Y:S01]  /*f060*/  ISETP.GT.U32.AND P0, PT, R17.reuse, R10, PT ;  /* 0x0000000a1100720c */ /* 0x040fe20003f04070 */
[--C-:B------:R-:W-:Y:S01]  /*f070*/  @!P4 IMAD.IADD R8, R8, 0x1, -R17.reuse ;  /* 0x000000010808c824 */ /* 0x100fe200078e0a11 */
[----:B------:R-:W-:Y:S01]  /*f080*/  ISETP.GT.U32.AND P4, PT, R17, R2, PT ;  /* 0x000000021100720c */ /* 0x000fe20003f84070 */
[----:B------:R-:W-:Y:S01]  /*f090*/  @!P1 IMAD.IADD R11, R11, 0x1, -R17 ;  /* 0x000000010b0b9824 */ /* 0x000fe200078e0a11 */
[----:B------:R-:W-:-:S09]  /*f0a0*/  ISETP.GT.U32.AND P1, PT, R17, R5, PT ;  /* 0x000000051100720c */ /* 0x000fd20003f24070 */
[--C-:B------:R-:W-:Y:S01]  /*f0b0*/  @!P0 IMAD.IADD R10, R10, 0x1, -R17.reuse ;  /* 0x000000010a0a8824 */ /* 0x100fe200078e0a11 */
[----:B------:R-:W-:Y:S01]  /*f0c0*/  ISETP.GT.U32.AND P0, PT, R17, R4, PT ;  /* 0x000000041100720c */ /* 0x000fe20003f04070 */
[--C-:B------:R-:W-:Y:S02]  /*f0d0*/  @!P6 IMAD.IADD R0, R0, 0x1, -R17.reuse ;  /* 0x000000010000e824 */ /* 0x100fe400078e0a11 */
[--C-:B------:R-:W-:Y:S02]  /*f0e0*/  @!P4 IMAD.IADD R2, R2, 0x1, -R17.reuse ;  /* 0x000000010202c824 */ /* 0x100fe400078e0a11 */
[--C-:B------:R-:W-:Y:S01]  /*f0f0*/  @!P5 IMAD.IADD R3, R3, 0x1, -R17.reuse ;  /* 0x000000010303d824 */ /* 0x100fe200078e0a11 */
[----:B------:R-:W-:Y:S01]  /*f100*/  STL [R1+0x2cb4], R0 ;  /* 0x002cb40001007387 */ /* 0x000fe20000100800 */
[----:B------:R-:W-:-:S03]  /*f110*/  @!P1 IMAD.IADD R5, R5, 0x1, -R17 ;  /* 0x0000000105059824 */ /* 0x000fc600078e0a11 */
[----:B------:R0:W-:Y:S03]  /*f120*/  STL [R1+0x2cb8], R2 ;  /* 0x002cb80201007387 */ /* 0x0001e60000100800 */
[----:B------:R-:W-:Y:S01]  /*f130*/  @!P0 IMAD.IADD R4, R4, 0x1, -R17 ;  /* 0x0000000104048824 */ /* 0x000fe200078e0a11 */
[----:B0-----:R-:W2:Y:S04]  /*f140*/  LDL R2, [R1+0xde4] ;  /* 0x000de40001027983 */ /* 0x001ea80000100800 */
[----:B------:R-:W-:Y:S04]  /*f150*/  STL [R1+0x2cbc], R3 ;  /* 0x002cbc0301007387 */ /* 0x000fe80000100800 */
[----:B------:R-:W-:Y:S04]  /*f160*/  STL [R1+0x2cc0], R4 ;  /* 0x002cc00401007387 */ /* 0x000fe80000100800 */
[----:B------:R0:W-:Y:S04]  /*f170*/  STL [R1+0x2cc4], R5 ;  /* 0x002cc40501007387 */ /* 0x0001e80000100800 */
[----:B0-----:R-:W2:Y:S01]  /*f180*/  LDL R5, [R1+0xde8] ;  /* 0x000de80001057983 */ /* 0x001ea20000100800 */
[----:B------:R-:W-:-:S02]  /*f190*/  ISETP.GT.U32.AND P3, PT, R17, R6, PT ;  /* 0x000000061100720c */ /* 0x000fc40003f64070 */
[----:B------:R-:W-:-:S11]  /*f1a0*/  ISETP.GT.U32.AND P2, PT, R17, R12, PT ;  /* 0x0000000c1100720c */ /* 0x000fd60003f44070 */
[--C-:B------:R-:W-:Y:S01]  /*f1b0*/  @!P3 IMAD.IADD R6, R6, 0x1, -R17.reuse ;  /* 0x000000010606b824 */ /* 0x100fe200078e0a11 */
[C---:B------:R-:W-:Y:S01]  /*f1c0*/  ISETP.GT.U32.AND P3, PT, R17.reuse, R13, PT ;  /* 0x0000000d1100720c */ /* 0x040fe20003f64070 */
[----:B------:R-:W-:Y:S01]  /*f1d0*/  @!P2 IMAD.IADD R12, R12, 0x1, -R17 ;  /* 0x000000010c0ca824 */ /* 0x000fe200078e0a11 */
[C---:B------:R-:W-:Y:S02]  /*f1e0*/  ISETP.GT.U32.AND P4, PT, R17.reuse, R8, PT ;  /* 0x000000081100720c */ /* 0x040fe40003f84070 */
[C---:B------:R-:W-:Y:S02]  /*f1f0*/  ISETP.GT.U32.AND P2, PT, R17.reuse, R6, PT ;  /* 0x000000061100720c */ /* 0x040fe40003f44070 */
[----:B------:R-:W-:-:S07]  /*f200*/  ISETP.GT.U32.AND P5, PT, R17, R9, PT ;  /* 0x000000091100720c */ /* 0x000fce0003fa4070 */
[--C-:B------:R-:W-:Y:S01]  /*f210*/  @!P3 IMAD.IADD R13, R13, 0x1, -R17.reuse ;  /* 0x000000010d0db824 */ /* 0x100fe200078e0a11 */
[C---:B------:R-:W-:Y:S01]  /*f220*/  ISETP.GT.U32.AND P3, PT, R17.reuse, R7, PT ;  /* 0x000000071100720c */ /* 0x040fe20003f64070 */
[----:B------:R-:W-:Y:S01]  /*f230*/  IMAD.HI.U32 R16, R16, R29, RZ ;  /* 0x0000001d10107227 */ /* 0x000fe200078e00ff */
[C---:B------:R-:W-:Y:S02]  /*f240*/  ISETP.GT.U32.AND P0, PT, R17.reuse, R10, PT ;  /* 0x0000000a1100720c */ /* 0x040fe40003f04070 */
[C---:B------:R-:W-:Y:S01]  /*f250*/  ISETP.GT.U32.AND P1, PT, R17.reuse, R11, PT ;  /* 0x0000000b1100720c */ /* 0x040fe20003f24070 */
[----:B------:R-:W-:Y:S01]  /*f260*/  IMAD.MOV R16, RZ, RZ, -R16 ;  /* 0x000000ffff107224 */ /* 0x000fe200078e0a10 */
[C---:B------:R-:W-:Y:S01]  /*f270*/  ISETP.GT.U32.AND P6, PT, R17.reuse, R12, PT ;  /* 0x0000000c1100720c */ /* 0x040fe20003fc4070 */
[--C-:B------:R-:W-:Y:S01]  /*f280*/  @!P2 IMAD.IADD R6, R6, 0x1, -R17.reuse ;  /* 0x000000010606a824 */ /* 0x100fe200078e0a11 */
[C---:B------:R-:W-:Y:S01]  /*f290*/  ISETP.GT.U32.AND P2, PT, R17.reuse, R13, PT ;  /* 0x0000000d1100720c */ /* 0x040fe20003f44070 */
[--C-:B------:R-:W-:Y:S01]  /*f2a0*/  @!P4 IMAD.IADD R8, R8, 0x1, -R17.reuse ;  /* 0x000000010808c824 */ /* 0x100fe200078e0a11 */
[----:B------:R-:W-:Y:S01]  /*f2b0*/  ISETP.GT.U32.AND P4, PT, R17, R19, PT ;  /* 0x000000131100720c */ /* 0x000fe20003f84070 */
[--C-:B------:R-:W-:Y:S01]  /*f2c0*/  @!P5 IMAD.IADD R9, R9, 0x1, -R17.reuse ;  /* 0x000000010909d824 */ /* 0x100fe200078e0a11 */
[----:B------:R-:W-:Y:S01]  /*f2d0*/  ISETP.GT.U32.AND P5, PT, R17, R20, PT ;  /* 0x000000141100720c */ /* 0x000fe20003fa4070 */
[----:B------:R-:W-:Y:S01]  /*f2e0*/  @!P3 IMAD.IADD R7, R7, 0x1, -R17 ;  /* 0x000000010707b824 */ /* 0x000fe200078e0a11 */
[C---:B------:R-:W-:Y:S01]  /*f2f0*/  ISETP.GT.U32.AND P3, PT, R17.reuse, R18, PT ;  /* 0x000000121100720c */ /* 0x040fe20003f64070 */
[----:B------:R-:W-:-:S02]  /*f300*/  IMAD R29, R17, R16, R29 ;  /* 0x00000010111d7224 */ /* 0x000fc400078e021d */
[----:B------:R-:W0:Y:S01]  /*f310*/  S2R R16, SR_TID.X ;  /* 0x0000000000107919 */ /* 0x000e220000002100 */
[--C-:B------:R-:W-:Y:S01]  /*f320*/  @!P0 IMAD.IADD R10, R10, 0x1, -R17.reuse ;  /* 0x000000010a0a8824 */ /* 0x100fe200078e0a11 */
[----:B------:R-:W-:Y:S01]  /*f330*/  ISETP.GT.U32.AND P0, PT, R17, R21, PT ;  /* 0x000000151100720c */ /* 0x000fe20003f04070 */
[--C-:B------:R-:W-:Y:S01]  /*f340*/  @!P1 IMAD.IADD R11, R11, 0x1, -R17.reuse ;  /* 0x000000010b0b9824 */ /* 0x100fe200078e0a11 */
[C---:B------:R-:W-:Y:S01]  /*f350*/  ISETP.GT.U32.AND P1, PT, R17.reuse, R22, PT ;  /* 0x000000161100720c */ /* 0x040fe20003f24070 */
[--C-:B------:R-:W-:Y:S01]  /*f360*/  @!P6 IMAD.IADD R12, R12, 0x1, -R17.reuse ;  /* 0x000000010c0ce824 */ /* 0x100fe200078e0a11 */
[----:B------:R-:W-:Y:S01]  /*f370*/  ISETP.GT.U32.AND P6, PT, R17, R23, PT ;  /* 0x000000171100720c */ /* 0x000fe20003fc4070 */
[--C-:B------:R-:W-:Y:S01]  /*f380*/  @!P2 IMAD.IADD R13, R13, 0x1, -R17.reuse ;  /* 0x000000010d0da824 */ /* 0x100fe200078e0a11 */
[----:B------:R-:W-:Y:S01]  /*f390*/  ISETP.GT.U32.AND P2, PT, R17, R24, PT ;  /* 0x000000181100720c */ /* 0x000fe20003f44070 */
[--C-:B------:R-:W-:Y:S01]  /*f3a0*/  @!P4 IMAD.IADD R19, R19, 0x1, -R17.reuse ;  /* 0x000000011313c824 */ /* 0x100fe200078e0a11 */
[C---:B------:R-:W-:Y:S01]  /*f3b0*/  ISETP.GT.U32.AND P4, PT, R17.reuse, R26, PT ;  /* 0x0000001a1100720c */ /* 0x040fe20003f84070 */
[--C-:B------:R-:W-:Y:S01]  /*f3c0*/  @!P3 IMAD.IADD R18, R18, 0x1, -R17.reuse ;  /* 0x000000011212b824 */ /* 0x100fe200078e0a11 */
[C---:B------:R-:W-:Y:S01]  /*f3d0*/  ISETP.GT.U32.AND P3, PT, R17.reuse, R25, PT ;  /* 0x000000191100720c */ /* 0x040fe20003f64070 */
[--C-:B------:R-:W-:Y:S01]  /*f3e0*/  @!P5 IMAD.IADD R20, R20, 0x1, -R17.reuse ;  /* 0x000000011414d824 */ /* 0x100fe200078e0a11 */
[----:B------:R-:W-:Y:S01]  /*f3f0*/  ISETP.GT.U32.AND P5, PT, R17, R27, PT ;  /* 0x0000001b1100720c */ /* 0x000fe20003fa4070 */
        /* <DEDUP_REMOVED lines=9> */
[----:B0-----:R-:W-:Y:S01]  /*f490*/  LOP3.LUT R0, R16, 0x7, RZ, 0xc0, !PT ;  /* 0x0000000710007812 */ /* 0x001fe200078ec0ff */
[--C-:B------:R-:W-:Y:S01]  /*f4a0*/  @!P3 IMAD.IADD R25, R25, 0x1, -R17.reuse ;  /* 0x000000011919b824 */ /* 0x100fe200078e0a11 */
[----:B------:R-:W-:Y:S01]  /*f4b0*/  ISETP.GT.U32.AND P3, PT, R17, R20, PT ;  /* 0x000000141100720c */ /* 0x000fe20003f64070 */
[----:B------:R-:W-:Y:S01]  /*f4c0*/  @!P5 IMAD.IADD R27, R27, 0x1, -R17 ;  /* 0x000000011b1bd824 */ /* 0x000fe200078e0a11 */
[----:B------:R-:W-:-:S02]  /*f4d0*/  ISETP.GT.U32.AND P4, PT, R17, R21, PT ;  /* 0x000000151100720c */ /* 0x000fc40003f84070 */
[----:B------:R-:W-:Y:S01]  /*f4e0*/  ISETP.GT.U32.AND P5, PT, R17, R22, PT ;  /* 0x000000161100720c */ /* 0x000fe20003fa4070 */
[----:B------:R-:W-:Y:S02]  /*f4f0*/  IMAD R0, R0, 0x110, RZ ;  /* 0x0000011000007824 */ /* 0x000fe400078e02ff */
[----:B------:R-:W-:Y:S02]  /*f500*/  IMAD.SHL.U32 R3, R16, 0x2, RZ ;  /* 0x0000000210037824 */ /* 0x000fe400078e00ff */
[--C-:B------:R-:W-:Y:S02]  /*f510*/  @!P0 IMAD.IADD R28, R28, 0x1, -R17.reuse ;  /* 0x000000011c1c8824 */ /* 0x100fe400078e0a11 */
[----:B------:R-:W-:Y:S01]  /*f520*/  @!P1 IMAD.IADD R29, R29, 0x1, -R17 ;  /* 0x000000011d1d9824 */ /* 0x000fe200078e0a11 */
[C-C-:B------:R-:W-:Y:S02]  /*f530*/  LOP3.LUT R16, R0.reuse, 0x10, R3.reuse, 0x78, !PT ;  /* 0x0000001000107812 */ /* 0x140fe400078e7803 */
[----:B------:R-:W-:-:S02]  /*f540*/  LOP3.LUT R0, R0, 0x30, R3, 0x78, !PT ;  /* 0x0000003000007812 */ /* 0x000fc400078e7803 */
        /* <DEDUP_REMOVED lines=9> */
[----:B------:R-:W-:Y:S01]  /*f5e0*/  @!P5 IMAD.IADD R22, R22, 0x1, -R17 ;  /* 0x000000011616d824 */ /* 0x000fe200078e0a11 */
[----:B------:R-:W-:-:S02]  /*f5f0*/  ISETP.GT.U32.AND P4, PT, R17, R27, PT ;  /* 0x0000001b1100720c */ /* 0x000fc40003f84070 */
[C---:B------:R-:W-:Y:S02]  /*f600*/  ISETP.GT.U32.AND P6, PT, R17.reuse, R28, PT ;  /* 0x0000001c1100720c */ /* 0x040fe40003fc4070 */
[----:B------:R-:W-:Y:S01]  /*f610*/  ISETP.GT.U32.AND P5, PT, R17, R29, PT ;  /* 0x0000001d1100720c */ /* 0x000fe20003fa4070 */
[----:B------:R1:W-:Y:S01]  /*f620*/  STL [R1+0x2cc8], R6 ;  /* 0x002cc80601007387 */ /* 0x0003e20000100800 */
[--C-:B------:R-:W-:Y:S02]  /*f630*/  @!P0 IMAD.IADD R23, R23, 0x1, -R17.reuse ;  /* 0x0000000117178824 */ /* 0x100fe400078e0a11 */
[--C-:B------:R-:W-:Y:S01]  /*f640*/  @!P1 IMAD.IADD R24, R24, 0x1, -R17.reuse ;  /* 0x0000000118189824 */ /* 0x100fe200078e0a11 */
[----:B------:R-:W-:Y:S01]  /*f650*/  STL [R1+0x2ccc], R7 ;  /* 0x002ccc0701007387 */ /* 0x000fe20000100800 */
[--C-:B------:R-:W-:Y:S02]  /*f660*/  @!P2 IMAD.IADD R25, R25, 0x1, -R17.reuse ;  /* 0x000000011919a824 */ /* 0x100fe400078e0a11 */
[--C-:B------:R-:W-:Y:S01]  /*f670*/  @!P3 IMAD.IADD R26, R26, 0x1, -R17.reuse ;  /* 0x000000011a1ab824 */ /* 0x100fe200078e0a11 */
[----:B------:R4:W-:Y:S01]  /*f680*/  STL [R1+0x2cd0], R8 ;  /* 0x002cd00801007387 */ /* 0x0009e20000100800 */
[----:B------:R-:W-:-:S02]  /*f690*/  @!P4 IMAD.IADD R27, R27, 0x1, -R17 ;  /* 0x000000011b1bc824 */ /* 0x000fc400078e0a11 */
[--C-:B------:R-:W-:Y:S01]  /*f6a0*/  @!P6 IMAD.IADD R28, R28, 0x1, -R17.reuse ;  /* 0x000000011c1ce824 */ /* 0x100fe200078e0a11 */
[----:B-1----:R-:W3:Y:S01]  /*f6b0*/  LDL R6, [R1+0x2a08] ;  /* 0x002a080001067983 */ /* 0x002ee20000100800 */
[----:B------:R-:W-:-:S03]  /*f6c0*/  @!P5 IMAD.IADD R29, R29, 0x1, -R17 ;  /* 0x000000011d1dd824 */ /* 0x000fc600078e0a11 */
[----:B------:R-:W3:Y:S01]  /*f6d0*/  LDL R17, [R1+0x2a00] ;  /* 0x002a000001117983 */ /* 0x000ee20000100800 */
[----:B0-----:R-:W-:-:S03]  /*f6e0*/  IMAD.SHL.U32 R4, R3, 0x80, RZ ;  /* 0x0000008003047824 */ /* 0x001fc600078e00ff */
[----:B----4-:R-:W4:Y:S01]  /*f6f0*/  LDL R8, [R1+0x2a04] ;  /* 0x002a040001087983 */ /* 0x010f220000100800 */
[----:B--2---:R-:W-:Y:S01]  /*f700*/  ISETP.GE.AND P0, PT, R2, RZ, PT ;  /* 0x000000ff0200720c */ /* 0x004fe20003f06270 */
[----:B------:R-:W-:Y:S01]  /*f710*/  IMAD.SHL.U32 R2, R3, 0x40, RZ ;  /* 0x0000004003027824 */ /* 0x000fe200078e00ff */
[----:B------:R-:W-:Y:S01]  /*f720*/  ISETP.GE.AND P1, PT, R5, RZ, PT ;  /* 0x000000ff0500720c */ /* 0x000fe20003f26270 */
[----:B------:R-:W2:Y:S01]  /*f730*/  LDL R7, [R1+0x29e8] ;  /* 0x0029e80001077983 */ /* 0x000ea20000100800 */
[----:B------:R-:W-:-:S03]  /*f740*/  LOP3.LUT R5, R16, 0x800, R4, 0xf8, !PT ;  /* 0x0000080010057812 */ /* 0x000fc600078ef804 */
[----:B------:R-:W2:Y:S01]  /*f750*/  LDL R4, [R1+0x29f8] ;  /* 0x0029f80001047983 */ /* 0x000ea20000100800 */
[----:B------:R-:W-:-:S03]  /*f760*/  LOP3.LUT R0, R0, 0x800, R2, 0xf8, !PT ;  /* 0x0000080000007812 */ /* 0x000fc600078ef802 */
[----:B------:R-:W2:Y:S02]  /*f770*/  LDL R2, [R1+0x29fc] ;  /* 0x0029fc0001027983 */ /* 0x000ea40000100800 */
[----:B------:R-:W-:Y:S01]  /*f780*/  @!P0 IMAD.MOV R15, RZ, RZ, -R15 ;  /* 0x000000ffff0f8224 */ /* 0x000fe200078e0a0f */
[----:B------:R-:W-:Y:S02]  /*f790*/  ISETP.NE.AND P2, PT, RZ, c[0x0][0x178], PT ;  /* 0x00005e00ff007a0c */ /* 0x000fe40003f45270 */
[----:B------:R-:W-:Y:S01]  /*f7a0*/  LOP3.LUT R16, RZ, c[0x0][0x178], RZ, 0x33, !PT ;  /* 0x00005e00ff107a12 */ /* 0x000fe200078e33ff */
[----:B------:R-:W-:Y:S01]  /*f7b0*/  @!P1 IMAD.MOV R14, RZ, RZ, -R14 ;  /* 0x000000ffff0e9224 */ /* 0x000fe200078e0a0e */
[----:B------:R-:W-:Y:S01]  /*f7c0*/  LOP3.LUT R3, R3, 0x3f, RZ, 0xc0, !PT ;  /* 0x0000003f03037812 */ /* 0x000fe200078ec0ff */
[----:B------:R-:W2:Y:S01]  /*f7d0*/  LDL R0, [R1+0x29f0] ;  /* 0x0029f00001007983 */ /* 0x000ea20000100800 */
[C---:B------:R-:W-:Y:S02]  /*f7e0*/  SEL R15, R16.reuse, R15, !P2 ;  /* 0x0000000f100f7207 */ /* 0x040fe40005000000 */
[----:B------:R-:W-:Y:S01]  /*f7f0*/  SEL R14, R16, R14, !P2 ;  /* 0x0000000e100e7207 */ /* 0x000fe20005000000 */
[----:B------:R-:W-:-:S02]  /*f800*/  IMAD R3, R3, c[0x0][0x18c], RZ ;  /* 0x0000630003037a24 */ /* 0x000fc400078e02ff */
[----:B------:R-:W-:Y:S01]  /*f810*/  STL [R1+0xdcc], R15 ;  /* 0x000dcc0f01007387 */ /* 0x000fe20000100800 */
[----:B------:R-:W-:-:S03]  /*f820*/  IMAD.MOV.U32 R5, RZ, RZ, c[0x0][0x18c] ;  /* 0x00006300ff057624 */ /* 0x000fc600078e00ff */
[----:B------:R0:W-:Y:S02]  /*f830*/  STL [R1+0xdc0], R14 ;  /* 0x000dc00e01007387 */ /* 0x0001e40000100800 */
[----:B0-----:R-:W-:-:S04]  /*f840*/  LEA R14, P2, R3, c[0x0][0x168], 0x1 ;  /* 0x00005a00030e7a11 */ /* 0x001fc800078408ff */
[----:B------:R-:W-:Y:S02]  /*f850*/  LEA.HI.X.SX32 R15, R3, c[0x0][0x16c], 0x1, P2 ;  /* 0x00005b00030f7a11 */ /* 0x000fe400010f0eff */
[----:B---3--:R-:W-:Y:S02]  /*f860*/  ISETP.GE.AND P1, PT, R6, RZ, PT ;  /* 0x000000ff0600720c */ /* 0x008fe40003f26270 */
[----:B------:R-:W3:Y:S01]  /*f870*/  LDL R6, [R1+0x29e4] ;  /* 0x0029e40001067983 */ /* 0x000ee20000100800 */
[----:B------:R-:W-:Y:S01]  /*f880*/  ISETP.GE.AND P5, PT, R17, RZ, PT ;  /* 0x000000ff1100720c */ /* 0x000fe20003fa6270 */
[----:B------:R-:W-:Y:S02]  /*f890*/  IMAD R17, R5, 0x40, R3 ;  /* 0x0000004005117824 */ /* 0x000fe400078e0203 */
[----:B------:R-:W3:Y:S01]  /*f8a0*/  LDL R5, [R1+0x29ec] ;  /* 0x0029ec0001057983 */ /* 0x000ee20000100800 */
[----:B----4-:R-:W-:-:S03]  /*f8b0*/  ISETP.GE.AND P3, PT, R8, RZ, PT ;  /* 0x000000ff0800720c */ /* 0x010fc60003f66270 */
[----:B------:R-:W4:Y:S04]  /*f8c0*/  LDL R3, [R1+0x29e0] ;  /* 0x0029e00001037983 */ /* 0x000f280000100800 */
[----:B------:R0:W-:Y:S01]  /*f8d0*/  STL.64 [R1+0x2ae8], R14 ;  /* 0x002ae80e01007387 */ /* 0x0001e20000100a00 */
[----:B------:R-:W-:-:S04]  /*f8e0*/  LEA R16, P4, R17, c[0x0][0x168], 0x1 ;  /* 0x00005a0011107a11 */ /* 0x000fc800078808ff */
[----:B------:R-:W-:Y:S01]  /*f8f0*/  LEA.HI.X.SX32 R17, R17, c[0x0][0x16c], 0x1, P4 ;  /* 0x00005b0011117a11 */ /* 0x000fe200020f0eff */
[----:B0-----:R-:W3:Y:S04]  /*f900*/  LDL R15, [R1+0x29f4] ;  /* 0x0029f400010f7983 */ /* 0x001ee80000100800 */
[----:B------:R-:W3:Y:S01]  /*f910*/  LDL.LU R8, [R1+0x60] ;  /* 0x0000600001087983 */ /* 0x000ee20000300800 */
[----:B--2---:R-:W-:-:S03]  /*f920*/  ISETP.GE.AND P2, PT, R4, RZ, PT ;  /* 0x000000ff0400720c */ /* 0x004fc60003f46270 */
[----:B------:R-:W2:Y:S01]  /*f930*/  LDL R4, [R1+0x29dc] ;  /* 0x0029dc0001047983 */ /* 0x000ea20000100800 */
[----:B------:R-:W-:-:S03]  /*f940*/  ISETP.GE.AND P4, PT, R2, RZ, PT ;  /* 0x000000ff0200720c */ /* 0x000fc60003f86270 */
[----:B------:R-:W-:Y:S04]  /*f950*/  STL [R1+0x2b40], R16 ;  /* 0x002b401001007387 */ /* 0x000fe80000100800 */
[----:B------:R-:W-:Y:S04]  /*f960*/  STL [R1+0x2b3c], R17 ;  /* 0x002b3c1101007387 */ /* 0x000fe80000100800 */
[----:B------:R-:W2:Y:S04]  /*f970*/  LDL R2, [R1+0x29d8] ;  /* 0x0029d80001027983 */ /* 0x000ea80000100800 */
[----:B------:R-:W2:Y:S01]  /*f980*/  LDL.LU R14, [R1+0x5c] ;  /* 0x00005c00010e7983 */ /* 0x000ea20000300800 */
[----:B---3--:R-:W-:Y:S01]  /*f990*/  @!P5 IMAD.MOV R8, RZ, RZ, -R8 ;  /* 0x000000ffff08d224 */ /* 0x008fe200078e0a08 */
[----:B------:R-:W-:-:S02]  /*f9a0*/  ISETP.GE.AND P5, PT, R0, RZ, PT ;  /* 0x000000ff0000720c */ /* 0x000fc40003fa6270 */
[----:B------:R-:W3:Y:S04]  /*f9b0*/  LDL R0, [R1+0x29d4] ;  /* 0x0029d40001007983 */ /* 0x000ee80000100800 */
[----:B------:R0:W-:Y:S04]  /*f9c0*/  STL [R1+0x3dc], R8 ;  /* 0x0003dc0801007387 */ /* 0x0001e80000100800 */
[----:B0-----:R-:W3:Y:S01]  /*f9d0*/  LDL.LU R8, [R1+0x58] ;  /* 0x0000580001087983 */ /* 0x001ee20000300800 */
[----:B--2---:R-:W-:Y:S01]  /*f9e0*/  @!P3 IMAD.MOV R14, RZ, RZ, -R14 ;  /* 0x000000ffff0eb224 */ /* 0x004fe200078e0a0e */
[----:B------:R-:W-:-:S02]  /*f9f0*/  ISETP.GE.AND P3, PT, R15, RZ, PT ;  /* 0x000000ff0f00720c */ /* 0x000fc40003f66270 */
[----:B------:R-:W2:Y:S04]  /*fa00*/  LDL R15, [R1+0x29d0] ;  /* 0x0029d000010f7983 */ /* 0x000ea80000100800 */
[----:B------:R0:W-:Y:S04]  /*fa10*/  STL [R1+0x3d8], R14 ;  /* 0x0003d80e01007387 */ /* 0x0001e80000100800 */
[----:B0-----:R-:W2:Y:S01]  /*fa20*/  LDL.LU R14, [R1+0x54] ;  /* 0x00005400010e7983 */ /* 0x001ea20000300800 */
        /* <DEDUP_REMOVED lines=16> */
[----:B----4-:R-:W-:-:S02]  /*fb30*/  ISETP.GE.AND P5, PT, R3, RZ, PT ;  /* 0x000000ff0300720c */ /* 0x010fc40003fa6270 */
[----:B------:R-:W2:Y:S04]  /*fb40*/  LDL R3, [R1+0x29c0] ;  /* 0x0029c00001037983 */ /* 0x000ea80000100800 */
[----:B------:R0:W-:Y:S04]  /*fb50*/  STL [R1+0x3c8], R14 ;  /* 0x0003c80e01007387 */ /* 0x0001e80000100800 */
[----:B0-----:R-:W4:Y:S01]  /*fb60*/  LDL.LU R14, [R1+0x44] ;  /* 0x00004400010e7983 */ /* 0x001f220000300800 */
[----:B---3--:R-:W-:Y:S01]  /*fb70*/  @!P3 IMAD.MOV R8, RZ, RZ, -R8 ;  /* 0x000000ffff08b224 */ /* 0x008fe200078e0a08 */
[----:B------:R-:W-:-:S02]  /*fb80*/  ISETP.GE.AND P3, PT, R4, RZ, PT ;  /* 0x000000ff0400720c */ /* 0x000fc40003f66270 */
[----:B------:R-:W3:Y:S04]  /*fb90*/  LDL R4, [R1+0x29bc] ;  /* 0x0029bc0001047983 */ /* 0x000ee80000100800 */
[----:B------:R0:W-:Y:S04]  /*fba0*/  STL [R1+0x3c4], R8 ;  /* 0x0003c40801007387 */ /* 0x0001e80000100800 */
[----:B0-----:R-:W2:Y:S01]  /*fbb0*/  LDL.LU R8, [R1+0x40] ;  /* 0x0000400001087983 */ /* 0x001ea20000300800 */
[----:B----4-:R-:W-:Y:S01]  /*fbc0*/  @!P1 IMAD.MOV R14, RZ, RZ, -R14 ;  /* 0x000000ffff0e9224 */ /* 0x010fe200078e0a0e */
[----:B------:R-:W-:-:S02]  /*fbd0*/  ISETP.GE.AND P1, PT, R2, RZ, PT ;  /* 0x000000ff0200720c */ /* 0x000fc40003f26270 */
[----:B------:R-:W4:Y:S04]  /*fbe0*/  LDL R2, [R1+0x29b8] ;  /* 0x0029b80001027983 */ /* 0x000f280000100800 */
        /* <DEDUP_REMOVED lines=38> */
[----:B----4-:R-:W-:-:S02]  /*fe50*/  ISETP.GE.AND P5, PT, R2, RZ, PT ;  /* 0x000000ff0200720c */ /* 0x010fc40003fa6270 */
[----:B------:R-:W3:Y:S04]  /*fe60*/  LDL R2, [R1+0x2998] ;  /* 0x0029980001027983 */ /* 0x000ee80000100800 */
[----:B------:R0:W-:Y:S04]  /*fe70*/  STL [R1+0x3a0], R14 ;  /* 0x0003a00e01007387 */ /* 0x0001e80000100800 */
[----:B0-----:R-:W4:Y:S01]  /*fe80*/  LDL.LU R14, [R1+0x390] ;  /* 0x00039000010e7983 */ /* 0x001f220000300800 */
[----:B--2---:R-:W-:Y:S01]  /*fe90*/  @!P3 IMAD.MOV R8, RZ, RZ, -R8 ;  /* 0x000000ffff08b224 */ /* 0x004fe200078e0a08 */
[----:B------:R-:W-:-:S02]  /*fea0*/  ISETP.GE.AND P3, PT, R0, RZ, PT ;  /* 0x000000ff0000720c */ /* 0x000fc40003f66270 */
[----:B------:R-:W2:Y:S04]  /*feb0*/  LDL R0, [R1+0x2994] ;  /* 0x0029940001007983 */ /* 0x000ea80000100800 */
        /* <DEDUP_REMOVED lines=38> */
[----:B------:R-:W-:-:S04]  /*10120*/  ISETP.GE.AND P4, PT, R0, RZ, PT ;  /* 0x000000ff0000720c */ /* 0x000fc80003f86270 */
[----:B------:R0:W-:Y:S04]  /*10130*/  STL [R1+0x37c], R8 ;  /* 0x00037c0801007387 */ /* 0x0001e80000100800 */
[----:B------:R-:W2:Y:S04]  /*10140*/  LDL R0, [R1+0x2974] ;  /* 0x0029740001007983 */ /* 0x000ea80000100800 */
        /* <DEDUP_REMOVED lines=911> */
[----:B----4-:R-:W-:-:S05]  /*13a40*/  @!P1 IMAD.MOV R14, RZ, RZ, -R14 ;  /* 0x000000ffff0e9224 */ /* 0x010fca00078e0a0e */
[----:B------:R0:W-:Y:S04]  /*13a50*/  STL [R1+0x64], R14 ;  /* 0x0000640e01007387 */ /* 0x0001e80000100800 */
[----:B0-----:R-:W4:Y:S01]  /*13a60*/  LDL.LU R14, [R1+0x13c] ;  /* 0x00013c00010e7983 */ /* 0x001f220000300800 */
[----:B------:R-:W-:-:S03]  /*13a70*/  ISETP.GE.AND P1, PT, R2, RZ, PT ;  /* 0x000000ff0200720c */ /* 0x000fc60003f26270 */
[----:B------:R-:W3:Y:S01]  /*13a80*/  LDL R2, [R1+0x2698] ;  /* 0x0026980001027983 */ /* 0x000ee20000100800 */
[----:B--2---:R-:W-:-:S05]  /*13a90*/  @!P2 IMAD.MOV R8, RZ, RZ, -R8 ;  /* 0x000000ffff08a224 */ /* 0x004fca00078e0a08 */
[----:B------:R0:W-:Y:S01]  /*13aa0*/  STL [R1+0x60], R8 ;  /* 0x0000600801007387 */ /* 0x0001e20000100800 */
[----:B------:R-:W-:-:S03]  /*13ab0*/  ISETP.GE.AND P2, PT, R0, RZ, PT ;  /* 0x000000ff0000720c */ /* 0x000fc60003f46270 */
[----:B0-----:R-:W2:Y:S04]  /*13ac0*/  LDL.LU R8, [R1+0xf0] ;  /* 0x0000f00001087983 */ /* 0x001ea80000300800 */
[----:B------:R-:W3:Y:S01]  /*13ad0*/  LDL R0, [R1+0x269c] ;  /* 0x00269c0001007983 */ /* 0x000ee20000100800 */
[----:B----4-:R-:W-:-:S05]  /*13ae0*/  @!P4 IMAD.MOV R14, RZ, RZ, -R14 ;  /* 0x000000ffff0ec224 */ /* 0x010fca00078e0a0e */
[----:B------:R0:W-:Y:S04]  /*13af0*/  STL [R1+0x5c], R14 ;  /* 0x00005c0e01007387 */ /* 0x0001e80000100800 */
[----:B0-----:R-:W4:Y:S01]  /*13b00*/  LDL.LU R14, [R1+0x104] ;  /* 0x00010400010e7983 */ /* 0x001f220000300800 */
[----:B------:R-:W-:Y:S01]  /*13b10*/  ISETP.GE.AND P4, PT, R15, RZ, PT ;  /* 0x000000ff0f00720c */ /* 0x000fe20003f86270 */
[----:B--2---:R-:W-:Y:S01]  /*13b20*/  @!P5 IMAD.MOV R8, RZ, RZ, -R8 ;  /* 0x000000ffff08d224 */ /* 0x004fe200078e0a08 */
[----:B------:R-:W-:-:S04]  /*13b30*/  ISETP.GE.AND P5, PT, R7, RZ, PT ;  /* 0x000000ff0700720c */ /* 0x000fc80003fa6270 */
[----:B------:R0:W-:Y:S04]  /*13b40*/  STL [R1+0x58], R8 ;  /* 0x0000580801007387 */ /* 0x0001e80000100800 */
[----:B0-----:R-:W2:Y:S04]  /*13b50*/  LDL R8, [R1+0x2690] ;  /* 0x0026900001087983 */ /* 0x001ea80000100800 */
[----:B------:R-:W2:Y:S04]  /*13b60*/  LDL.LU R7, [R1+0x10c] ;  /* 0x00010c0001077983 */ /* 0x000ea80000300800 */
[----:B------:R-:W3:Y:S01]  /*13b70*/  LDL R15, [R1+0x2694] ;  /* 0x00269400010f7983 */ /* 0x000ee20000100800 */
[----:B----4-:R-:W-:Y:S01]  /*13b80*/  @!P3 IMAD.MOV R14, RZ, RZ, -R14 ;  /* 0x000000ffff0eb224 */ /* 0x010fe200078e0a0e */
[----:B------:R-:W-:-:S02]  /*13b90*/  ISETP.GE.AND P3, PT, R5, RZ, PT ;  /* 0x000000ff0500720c */ /* 0x000fc40003f66270 */
[----:B------:R-:W4:Y:S04]  /*13ba0*/  LDL.LU R5, [R1+0x124] ;  /* 0x0001240001057983 */ /* 0x000f280000300800 */
[----:B------:R-:W-:Y:S01]  /*13bb0*/  STL [R1+0x54], R14 ;  /* 0x0000540e01007387 */ /* 0x000fe20000100800 */
[----:B--2---:R-:W-:Y:S01]  /*13bc0*/  @!P1 IMAD.MOV R7, RZ, RZ, -R7 ;  /* 0x000000ffff079224 */ /* 0x004fe200078e0a07 */
[----:B------:R-:W-:-:S04]  /*13bd0*/  ISETP.GE.AND P1, PT, R6, RZ, PT ;  /* 0x000000ff0600720c */ /* 0x000fc80003f26270 */
[----:B------:R0:W-:Y:S04]  /*13be0*/  STL [R1+0x50], R7 ;  /* 0x0000500701007387 */ /* 0x0001e80000100800 */
[----:B0-----:R-:W2:Y:S04]  /*13bf0*/  LDL R7, [R1+0x2688] ;  /* 0x0026880001077983 */ /* 0x001ea80000100800 */
[----:B------:R-:W2:Y:S04]  /*13c00*/  LDL.LU R14, [R1+0x108] ;  /* 0x00010800010e7983 */ /* 0x000ea80000300800 */
[----:B------:R-:W2:Y:S01]  /*13c10*/  LDL R6, [R1+0x268c] ;  /* 0x00268c0001067983 */ /* 0x000ea20000100800 */
[----:B----4-:R-:W-:Y:S01]  /*13c20*/  @!P2 IMAD.MOV R5, RZ, RZ, -R5 ;  /* 0x000000ffff05a224 */ /* 0x010fe200078e0a05 */
[----:B---3--:R-:W-:-:S02]  /*13c30*/  ISETP.GE.AND P2, PT, R3, RZ, PT ;  /* 0x000000ff0300720c */ /* 0x008fc40003f46270 */
[----:B------:R-:W3:Y:S04]  /*13c40*/  LDL.LU R3, [R1+0xf4] ;  /* 0x0000f40001037983 */ /* 0x000ee80000300800 */
[----:B------:R0:W-:Y:S04]  /*13c50*/  STL [R1+0x4c], R5 ;  /* 0x00004c0501007387 */ /* 0x0001e80000100800 */
[----:B0-----:R-:W4:Y:S01]  /*13c60*/  LDL R5, [R1+0x2680] ;  /* 0x0026800001057983 */ /* 0x001f220000100800 */
[----:B--2---:R-:W-:Y:S01]  /*13c70*/  @!P4 IMAD.MOV R14, RZ, RZ, -R14 ;  /* 0x000000ffff0ec224 */ /* 0x004fe200078e0a0e */
[----:B------:R-:W-:-:S02]  /*13c80*/  ISETP.GE.AND P4, PT, R4, RZ, PT ;  /* 0x000000ff0400720c */ /* 0x000fc40003f86270 */
[----:B------:R-:W2:Y:S04]  /*13c90*/  LDL R4, [R1+0x2684] ;  /* 0x0026840001047983 */ /* 0x000ea80000100800 */
[----:B------:R0:W-:Y:S04]  /*13ca0*/  STL [R1+0x48], R14 ;  /* 0x0000480e01007387 */ /* 0x0001e80000100800 */
[----:B0-----:R-:W2:Y:S01]  /*13cb0*/  LDL.LU R14, [R1+0x2c] ;  /* 0x00002c00010e7983 */ /* 0x001ea20000300800 */
[----:B---3--:R-:W-:-:S05]  /*13cc0*/  @!P5 IMAD.MOV R3, RZ, RZ, -R3 ;  /* 0x000000ffff03d224 */ /* 0x008fca00078e0a03 */
[----:B------:R0:W-:Y:S04]  /*13cd0*/  STL [R1+0x44], R3 ;  /* 0x0000440301007387 */ /* 0x0001e80000100800 */
[----:B0-----:R-:W3:Y:S04]  /*13ce0*/  LDL R3, [R1+0x2678] ;  /* 0x0026780001037983 */ /* 0x001ee80000100800 */
[----:B------:R-:W3:Y:S01]  /*13cf0*/  LDL.LU R16, [R1+0xcc] ;  /* 0x0000cc0001107983 */ /* 0x000ee20000300800 */
[----:B------:R-:W-:-:S03]  /*13d00*/  ISETP.GE.AND P5, PT, R2, RZ, PT ;  /* 0x000000ff0200720c */ /* 0x000fc60003fa6270 */
[----:B------:R-:W4:Y:S01]  /*13d10*/  LDL R2, [R1+0x267c] ;  /* 0x00267c0001027983 */ /* 0x000f220000100800 */
[----:B--2---:R-:W-:Y:S01]  /*13d20*/  @!P3 IMAD.MOV R14, RZ, RZ, -R14 ;  /* 0x000000ffff0eb224 */ /* 0x004fe200078e0a0e */
[----:B------:R-:W-:Y:S02]  /*13d30*/  ISETP.GE.AND P3, PT, R0, RZ, PT ;  /* 0x000000ff0000720c */ /* 0x000fe40003f66270 */
[----:B------:R-:W2:Y:S04]  /*13d40*/  LDL R0, [R1+0x2670] ;  /* 0x0026700001007983 */ /* 0x000ea80000100800 */
[----:B------:R0:W-:Y:S04]  /*13d50*/  STL [R1+0x3c], R14 ;  /* 0x00003c0e01007387 */ /* 0x0001e80000100800 */
[----:B0-----:R-:W2:Y:S01]  /*13d60*/  LDL.LU R14, [R1+0xd4] ;  /* 0x0000d400010e7983 */ /* 0x001ea20000300800 */
[----:B---3--:R-:W-:Y:S01]  /*13d70*/  @!P1 IMAD.MOV R16, RZ, RZ, -R16 ;  /* 0x000000ffff109224 */ /* 0x008fe200078e0a10 */
[----:B------:R-:W-:-:S04]  /*13d80*/  ISETP.GE.AND P1, PT, R8, RZ, PT ;  /* 0x000000ff0800720c */ /* 0x000fc80003f26270 */
[----:B------:R0:W-:Y:S04]  /*13d90*/  STL [R1+0x38], R16 ;  /* 0x0000381001007387 */ /* 0x0001e80000100800 */
[----:B0-----:R-:W3:Y:S04]  /*13da0*/  LDL R16, [R1+0x2674] ;  /* 0x0026740001107983 */ /* 0x001ee80000100800 */
[----:B------:R-:W3:Y:S04]  /*13db0*/  LDL.LU R8, [R1+0xc8] ;  /* 0x0000c80001087983 */ /* 0x000ee80000300800 */
[----:B------:R-:W4:Y:S01]  /*13dc0*/  LDL R17, [R1+0x2668] ;  /* 0x0026680001117983 */ /* 0x000f220000100800 */
[----:B--2---:R-:W-:Y:S01]  /*13dd0*/  @!P2 IMAD.MOV R14, RZ, RZ, -R14 ;  /* 0x000000ffff0ea224 */ /* 0x004fe200078e0a0e */
[----:B------:R-:W-:-:S04]  /*13de0*/  ISETP.GE.AND P2, PT, R15, RZ, PT ;  /* 0x000000ff0f00720c */ /* 0x000fc80003f46270 */
[----:B------:R0:W-:Y:S04]  /*13df0*/  STL [R1+0x34], R14 ;  /* 0x0000340e01007387 */ /* 0x0001e80000100800 */
[----:B0-----:R-:W2:Y:S04]  /*13e00*/  LDL.LU R14, [R1+0x28] ;  /* 0x00002800010e7983 */ /* 0x001ea80000300800 */
[----:B------:R-:W4:Y:S01]  /*13e10*/  LDL R15, [R1+0x266c] ;  /* 0x00266c00010f7983 */ /* 0x000f220000100800 */
[----:B---3--:R-:W-:Y:S01]  /*13e20*/  @!P4 IMAD.MOV R8, RZ, RZ, -R8 ;  /* 0x000000ffff08c224 */ /* 0x008fe200078e0a08 */
[----:B------:R-:W-:-:S04]  /*13e30*/  ISETP.GE.AND P4, PT, R7, RZ, PT ;  /* 0x000000ff0700720c */ /* 0x000fc80003f86270 */
[----:B------:R0:W-:Y:S04]  /*13e40*/  STL [R1+0x30], R8 ;  /* 0x0000300801007387 */ /* 0x0001e80000100800 */
[----:B0-----:R-:W3:Y:S04]  /*13e50*/  LDL.LU R8, [R1+0x2cd0] ;  /* 0x002cd00001087983 */ /* 0x001ee80000300800 */
[----:B------:R-:W3:Y:S01]  /*13e60*/  LDL.LU R7, [R1+0x24] ;  /* 0x0000240001077983 */ /* 0x000ee20000300800 */
[----:B--2---:R-:W-:Y:S01]  /*13e70*/  @!P5 IMAD.MOV R14, RZ, RZ, -R14 ;  /* 0x000000ffff0ed224 */ /* 0x004fe200078e0a0e */
[----:B------:R-:W-:-:S04]  /*13e80*/  ISETP.GE.AND P5, PT, R6, RZ, PT ;  /* 0x000000ff0600720c */ /* 0x000fc80003fa6270 */
[----:B------:R0:W-:Y:S04]  /*13e90*/  STL [R1+0x2c], R14 ;  /* 0x00002c0e01007387 */ /* 0x0001e80000100800 */
[----:B0-----:R-:W2:Y:S04]  /*13ea0*/  LDL R14, [R1+0x2660] ;  /* 0x00266000010e7983 */ /* 0x001ea80000100800 */
[----:B------:R-:W2:Y:S01]  /*13eb0*/  LDL.LU R6, [R1+0x20] ;  /* 0x0000200001067983 */ /* 0x000ea20000300800 */
[----:B---3--:R-:W-:Y:S01]  /*13ec0*/  @!P3 IMAD.MOV R7, RZ, RZ, -R7 ;  /* 0x000000ffff07b224 */ /* 0x008fe200078e0a07 */
[----:B----4-:R-:W-:-:S04]  /*13ed0*/  ISETP.GE.AND P3, PT, R5, RZ, PT ;  /* 0x000000ff0500720c */ /* 0x010fc80003f66270 */
[----:B------:R0:W-:Y:S04]  /*13ee0*/  STL [R1+0x28], R7 ;  /* 0x0000280701007387 */ /* 0x0001e80000100800 */
[----:B0-----:R-:W3:Y:S04]  /*13ef0*/  LDL.LU R7, [R1+0x2ccc] ;  /* 0x002ccc0001077983 */ /* 0x001ee80000300800 */
[----:B------:R-:W4:Y:S01]  /*13f00*/  LDL.LU R5, [R1+0x1c] ;  /* 0x00001c0001057983 */ /* 0x000f220000300800 */
[----:B--2---:R-:W-:Y:S01]  /*13f10*/  @!P1 IMAD.MOV R6, RZ, RZ, -R6 ;  /* 0x000000ffff069224 */ /* 0x004fe200078e0a06 */
[----:B------:R-:W-:-:S04]  /*13f20*/  ISETP.GE.AND P1, PT, R4, RZ, PT ;  /* 0x000000ff0400720c */ /* 0x000fc80003f26270 */
[----:B------:R0:W-:Y:S04]  /*13f30*/  STL [R1+0x24], R6 ;  /* 0x0000240601007387 */ /* 0x0001e80000100800 */
[----:B0-----:R-:W2:Y:S04]  /*13f40*/  LDL.LU R6, [R1+0x2cc8] ;  /* 0x002cc80001067983 */ /* 0x001ea80000300800 */
[----:B------:R-:W2:Y:S01]  /*13f50*/  LDL.LU R4, [R1+0x18] ;  /* 0x0000180001047983 */ /* 0x000ea20000300800 */
[----:B----4-:R-:W-:Y:S01]  /*13f60*/  @!P2 IMAD.MOV R5, RZ, RZ, -R5 ;  /* 0x000000ffff05a224 */ /* 0x010fe200078e0a05 */
[----:B------:R-:W-:-:S04]  /*13f70*/  ISETP.GE.AND P2, PT, R3, RZ, PT ;  /* 0x000000ff0300720c */ /* 0x000fc80003f46270 */
[----:B------:R0:W-:Y:S04]  /*13f80*/  STL [R1+0x20], R5 ;  /* 0x0000200501007387 */ /* 0x0001e80000100800 */
[----:B0-----:R-:W4:Y:S04]  /*13f90*/  LDL.LU R5, [R1+0x2cc4] ;  /* 0x002cc40001057983 */ /* 0x001f280000300800 */
[----:B------:R-:W3:Y:S01]  /*13fa0*/  LDL.LU R3, [R1+0x14] ;  /* 0x0000140001037983 */ /* 0x000ee20000300800 */
[----:B--2---:R-:W-:Y:S01]  /*13fb0*/  @!P4 IMAD.MOV R4, RZ, RZ, -R4 ;  /* 0x000000ffff04c224 */ /* 0x004fe200078e0a04 */
[----:B------:R-:W-:-:S04]  /*13fc0*/  ISETP.GE.AND P4, PT, R2, RZ, PT ;  /* 0x000000ff0200720c */ /* 0x000fc80003f86270 */
[----:B------:R0:W-:Y:S04]  /*13fd0*/  STL [R1+0x1c], R4 ;  /* 0x00001c0401007387 */ /* 0x0001e80000100800 */
[----:B0-----:R-:W2:Y:S04]  /*13fe0*/  LDL.LU R4, [R1+0x2cc0] ;  /* 0x002cc00001047983 */ /* 0x001ea80000300800 */
[----:B------:R-:W2:Y:S01]  /*13ff0*/  LDL.LU R2, [R1+0x10] ;  /* 0x0000100001027983 */ /* 0x000ea20000300800 */
        /* <DEDUP_REMOVED lines=18> */
[----:B------:R-:W2:Y:S04]  /*14120*/  LDL.LU R15, [R1] ;  /* 0x00000000010f7983 */ /* 0x000ea80000300800 */
[----:B0-----:R-:W4:Y:S01]  /*14130*/  LDL R16, [R1+0x2648] ;  /* 0x0026480001107983 */ /* 0x001f220000100800 */
[----:B---3--:R-:W-:Y:S01]  /*14140*/  @!P4 IMAD.MOV R17, RZ, RZ, -R17 ;  /* 0x000000ffff11c224 */ /* 0x008fe200078e0a11 */
[----:B------:R-:W-:Y:S01]  /*14150*/  ISETP.GE.AND P4, PT, R14, RZ, PT ;  /* 0x000000ff0e00720c */ /* 0x000fe20003f86270 */
[----:B------:R-:W-:-:S03]  /*14160*/  IMAD.MOV.U32 R14, RZ, RZ, R0 ;  /* 0x000000ffff0e7224 */ /* 0x000fc600078e0000 */
[----:B------:R0:W-:Y:S04]  /*14170*/  STL [R1+0x2bf4], R17 ;  /* 0x002bf41101007387 */ /* 0x0001e80000100800 */
[----:B------:R-:W3:Y:S01]  /*14180*/  LDL R0, [R1+0x2664] ;  /* 0x0026640001007983 */ /* 0x000ee20000100800 */
[----:B------:R-:W-:-:S03]  /*14190*/  @!P3 IMAD.MOV R14, RZ, RZ, -R14 ;  /* 0x000000ffff0eb224 */ /* 0x000fc600078e0a0e */
[----:B0-----:R-:W4:Y:S01]  /*141a0*/  LDL R17, [R1+0x2650] ;  /* 0x0026500001117983 */ /* 0x001f220000100800 */
[----:B--2---:R-:W-:-:S05]  /*141b0*/  @!P5 IMAD.MOV R15, RZ, RZ, -R15 ;  /* 0x000000ffff0fd224 */ /* 0x004fca00078e0a0f */
[----:B------:R0:W-:Y:S04]  /*141c0*/  STL [R1+0x2bf8], R15 ;  /* 0x002bf80f01007387 */ /* 0x0001e80000100800 */
[----:B0-----:R-:W2:Y:S01]  /*141d0*/  LDL R15, [R1+0x265c] ;  /* 0x00265c00010f7983 */ /* 0x001ea20000100800 */
[----:B---3--:R-:W-:-:S03]  /*141e0*/  ISETP.GE.AND P5, PT, R0, RZ, PT ;  /* 0x000000ff0000720c */ /* 0x008fc60003fa6270 */
[----:B------:R-:W3:Y:S04]  /*141f0*/  LDL R0, [R1+0x2640] ;  /* 0x0026400001007983 */ /* 0x000ee80000100800 */
[----:B------:R0:W-:Y:S04]  /*14200*/  STL [R1+0x2bfc], R14 ;  /* 0x002bfc0e01007387 */ /* 0x0001e80000100800 */
[----:B0-----:R-:W3:Y:S01]  /*14210*/  LDL R14, [R1+0x2658] ;  /* 0x00265800010e7983 */ /* 0x001ee20000100800 */
[----:B------:R-:W-:Y:S02]  /*14220*/  @!P1 IMAD.MOV R2, RZ, RZ, -R2 ;  /* 0x000000ffff029224 */ /* 0x000fe400078e0a02 */
[----:B------:R-:W-:Y:S01]  /*14230*/  @!P2 IMAD.MOV R3, RZ, RZ, -R3 ;  /* 0x000000ffff03a224 */ /* 0x000fe200078e0a03 */
[----:B--2---:R-:W-:-:S02]  /*14240*/  ISETP.GE.AND P1, PT, R15, RZ, PT ;  /* 0x000000ff0f00720c */ /* 0x004fc40003f26270 */
[----:B---3--:R-:W-:Y:S02]  /*14250*/  ISETP.GE.AND P3, PT, R14, RZ, PT ;  /* 0x000000ff0e00720c */ /* 0x008fe40003f66270 */
[----:B------:R-:W2:Y:S04]  /*14260*/  LDL R14, [R1+0x2644] ;  /* 0x00264400010e7983 */ /* 0x000ea80000100800 */
[----:B------:R0:W-:Y:S04]  /*14270*/  STL [R1+0x2c00], R2 ;  /* 0x002c000201007387 */ /* 0x0001e80000100800 */
[----:B------:R-:W3:Y:S04]  /*14280*/  LDL R15, [R1+0x2638] ;  /* 0x00263800010f7983 */ /* 0x000ee80000100800 */
[----:B0-----:R-:W2:Y:S04]  /*14290*/  LDL R2, [R1+0x264c] ;  /* 0x00264c0001027983 */ /* 0x001ea80000100800 */
[----:B------:R0:W-:Y:S04]  /*142a0*/  STL [R1+0x2c04], R3 ;  /* 0x002c040301007387 */ /* 0x0001e80000100800 */
[----:B0-----:R-:W2:Y:S01]  /*142b0*/  LDL R3, [R1+0x2654] ;  /* 0x0026540001037983 */ /* 0x001ea20000100800 */
[----:B------:R-:W-:-:S02]  /*142c0*/  @!P4 IMAD.MOV R4, RZ, RZ, -R4 ;  /* 0x000000ffff04c224 */ /* 0x000fc400078e0a04 */
[----:B----4-:R-:W-:Y:S01]  /*142d0*/  @!P5 IMAD.MOV R5, RZ, RZ, -R5 ;  /* 0x000000ffff05d224 */ /* 0x010fe200078e0a05 */
[----:B------:R-:W-:Y:S01]  /*142e0*/  ISETP.GE.AND P2, PT, R17, RZ, PT ;  /* 0x000000ff1100720c */ /* 0x000fe20003f46270 */
[----:B------:R-:W-:Y:S01]  /*142f0*/  @!P3 IMAD.MOV R6, RZ, RZ, -R6 ;  /* 0x000000ffff06b224 */ /* 0x000fe200078e0a06 */
[----:B------:R-:W4:Y:S01]  /*14300*/  LDL R17, [R1+0x263c] ;  /* 0x00263c0001117983 */ /* 0x000f220000100800 */
[----:B------:R-:W-:Y:S01]  /*14310*/  @!P1 IMAD.MOV R7, RZ, RZ, -R7 ;  /* 0x000000ffff079224 */ /* 0x000fe200078e0a07 */
[----:B------:R-:W-:Y:S02]  /*14320*/  ISETP.GE.AND P5, PT, R16, RZ, PT ;  /* 0x000000ff1000720c */ /* 0x000fe40003fa6270 */
[----:B------:R0:W-:Y:S04]  /*14330*/  STL [R1+0x2c08], R4 ;  /* 0x002c080401007387 */ /* 0x0001e80000100800 */
[----:B------:R-:W-:Y:S01]  /*14340*/  STL [R1+0x2c0c], R5 ;  /* 0x002c0c0501007387 */ /* 0x000fe20000100800 */
[----:B------:R-:W-:-:S03]  /*14350*/  ISETP.GE.AND P1, PT, R0, RZ, PT ;  /* 0x000000ff0000720c */ /* 0x000fc60003f26270 */
[----:B------:R-:W3:Y:S04]  /*14360*/  LDL R16, [R1+0x2630] ;  /* 0x0026300001107983 */ /* 0x000ee80000100800 */
[----:B------:R-:W-:Y:S04]  /*14370*/  STL [R1+0x2c10], R6 ;  /* 0x002c100601007387 */ /* 0x000fe80000100800 */
[----:B0-----:R-:W4:Y:S01]  /*14380*/  LDL R4, [R1+0x2634] ;  /* 0x0026340001047983 */ /* 0x001f220000100800 */
[----:B------:R-:W-:Y:S02]  /*14390*/  @!P2 IMAD.MOV R8, RZ, RZ, -R8 ;  /* 0x000000ffff08a224 */ /* 0x000fe400078e0a08 */
[----:B------:R-:W-:Y:S01]  /*143a0*/  @!P5 IMAD.MOV R10, RZ, RZ, -R10 ;  /* 0x000000ffff0ad224 */ /* 0x000fe200078e0a0a */
[----:B--2---:R-:W-:-:S02]  /*143b0*/  ISETP.GE.AND P4, PT, R3, RZ, PT ;  /* 0x000000ff0300720c */ /* 0x004fc40003f86270 */
[----:B------:R-:W2:Y:S04]  /*143c0*/  LDL R3, [R1+0x262c] ;  /* 0x00262c0001037983 */ /* 0x000ea80000100800 */
[----:B------:R-:W-:Y:S04]  /*143d0*/  STL [R1+0x2c14], R7 ;  /* 0x002c140701007387 */ /* 0x000fe80000100800 */
[----:B------:R-:W2:Y:S03]  /*143e0*/  LDL R0, [R1+0x2628] ;  /* 0x0026280001007983 */ /* 0x000ea60000100800 */
[----:B------:R-:W-:Y:S01]  /*143f0*/  @!P4 IMAD.MOV R9, RZ, RZ, -R9 ;  /* 0x000000ffff09c224 */ /* 0x000fe200078e0a09 */
[----:B------:R-:W-:Y:S01]  /*14400*/  ISETP.GE.AND P3, PT, R2, RZ, PT ;  /* 0x000000ff0200720c */ /* 0x000fe20003f66270 */
[----:B------:R0:W-:Y:S01]  /*14410*/  STL [R1+0x2c18], R8 ;  /* 0x002c180801007387 */ /* 0x0001e20000100800 */
[----:B------:R-:W-:-:S03]  /*14420*/  ISETP.GE.AND P2, PT, R14, RZ, PT ;  /* 0x000000ff0e00720c */ /* 0x000fc60003f46270 */
[----:B------:R-:W2:Y:S01]  /*14430*/  LDL R2, [R1+0x261c] ;  /* 0x00261c0001027983 */ /* 0x000ea20000100800 */
[----:B---3--:R-:W-:-:S03]  /*14440*/  ISETP.GE.AND P4, PT, R15, RZ, PT ;  /* 0x000000ff0f00720c */ /* 0x008fc60003f86270 */
[----:B------:R1:W-:Y:S04]  /*14450*/  STL [R1+0x2c1c], R9 ;  /* 0x002c1c0901007387 */ /* 0x0003e80000100800 */
[----:B------:R-:W3:Y:S04]  /*14460*/  LDL R14, [R1+0x2620] ;  /* 0x00262000010e7983 */ /* 0x000ee80000100800 */
[----:B------:R-:W-:Y:S04]  /*14470*/  STL [R1+0x2c20], R10 ;  /* 0x002c200a01007387 */ /* 0x000fe80000100800 */
[----:B------:R-:W3:Y:S01]  /*14480*/  LDL R15, [R1+0x2624] ;  /* 0x00262400010f7983 */ /* 0x000ee20000100800 */
[----:B------:R-:W-:Y:S01]  /*14490*/  @!P3 IMAD.MOV R11, RZ, RZ, -R11 ;  /* 0x000000ffff0bb224 */ /* 0x000fe200078e0a0b */
[----:B----4-:R-:W-:Y:S01]  /*144a0*/  ISETP.GE.AND P5, PT, R17, RZ, PT ;  /* 0x000000ff1100720c */ /* 0x010fe20003fa6270 */
[----:B------:R-:W-:Y:S01]  /*144b0*/  @!P1 IMAD.MOV R12, RZ, RZ, -R12 ;  /* 0x000000ffff0c9224 */ /* 0x000fe200078e0a0c */
[----:B------:R-:W-:Y:S01]  /*144c0*/  ISETP.GE.AND P3, PT, R16, RZ, PT ;  /* 0x000000ff1000720c */ /* 0x000fe20003f66270 */
[----:B------:R-:W-:Y:S01]  /*144d0*/  @!P2 IMAD.MOV R13, RZ, RZ, -R13 ;  /* 0x000000ffff0da224 */ /* 0x000fe200078e0a0d */
[----:B------:R-:W-:Y:S01]  /*144e0*/  ISETP.GE.AND P1, PT, R4, RZ, PT ;  /* 0x000000ff0400720c */ /* 0x000fe20003f26270 */
[----:B------:R-:W4:Y:S01]  /*144f0*/  LDL R17, [R1+0x2618] ;  /* 0x0026180001117983 */ /* 0x000f220000100800 */
[----:B------:R-:W-:-:S03]  /*14500*/  @!P4 IMAD.MOV R18, RZ, RZ, -R18 ;  /* 0x000000ffff12c224 */ /* 0x000fc600078e0a12 */
[----:B------:R-:W-:Y:S04]  /*14510*/  STL [R1+0x2c24], R11 ;  /* 0x002c240b01007387 */ /* 0x000fe80000100800 */
[----:B------:R-:W3:Y:S04]  /*14520*/  LDL R16, [R1+0x2610] ;  /* 0x0026100001107983 */ /* 0x000ee80000100800 */
[----:B------:R-:W-:Y:S04]  /*14530*/  STL [R1+0x2c28], R12 ;  /* 0x002c280c01007387 */ /* 0x000fe80000100800 */
[----:B------:R-:W-:Y:S04]  /*14540*/  STL [R1+0x2c2c], R13 ;  /* 0x002c2c0d01007387 */ /* 0x000fe80000100800 */
[----:B------:R-:W-:Y:S01]  /*14550*/  STL [R1+0x2c30], R18 ;  /* 0x002c301201007387 */ /* 0x000fe20000100800 */
[----:B------:R-:W-:-:S02]  /*14560*/  @!P5 IMAD.MOV R19, RZ, RZ, -R19 ;  /* 0x000000ffff13d224 */ /* 0x000fc400078e0a13 */
[----:B------:R-:W-:Y:S02]  /*14570*/  @!P3 IMAD.MOV R20, RZ, RZ, -R20 ;  /* 0x000000ffff14b224 */ /* 0x000fe400078e0a14 */
[----:B------:R-:W-:Y:S01]  /*14580*/  @!P1 IMAD.MOV R21, RZ, RZ, -R21 ;  /* 0x000000ffff159224 */ /* 0x000fe200078e0a15 */
[----:B--2---:R-:W-:Y:S02]  /*14590*/  ISETP.GE.AND P2, PT, R3, RZ, PT ;  /* 0x000000ff0300720c */ /* 0x004fe40003f46270 */
[----:B------:R-:W-:Y:S02]  /*145a0*/  ISETP.GE.AND P4, PT, R0, RZ, PT ;  /* 0x000000ff0000720c */ /* 0x000fe40003f86270 */
[----:B------:R-:W2:Y:S09]  /*145b0*/  LDL R0, [R1+0x2614] ;  /* 0x0026140001007983 */ /* 0x000eb20000100800 */
[----:B------:R-:W-:Y:S01]  /*145c0*/  @!P2 IMAD.MOV R22, RZ, RZ, -R22 ;  /* 0x000000ffff16a224 */ /* 0x000fe200078e0a16 */
[----:B------:R-:W-:Y:S04]  /*145d0*/  STL [R1+0x2c34], R19 ;  /* 0x002c341301007387 */ /* 0x000fe80000100800 */
[----:B------:R-:W-:Y:S01]  /*145e0*/  STL [R1+0x2c38], R20 ;  /* 0x002c381401007387 */ /* 0x000fe20000100800 */
[----:B------:R-:W-:-:S03]  /*145f0*/  @!P4 IMAD.MOV R23, RZ, RZ, -R23 ;  /* 0x000000ffff17c224 */ /* 0x000fc600078e0a17 */
[----:B------:R-:W-:Y:S04]  /*14600*/  STL [R1+0x2c3c], R21 ;  /* 0x002c3c1501007387 */ /* 0x000fe80000100800 */
[----:B------:R-:W-:Y:S04]  /*14610*/  STL [R1+0x2c40], R22 ;  /* 0x002c401601007387 */ /* 0x000fe80000100800 */
[----:B------:R-:W-:Y:S04]  /*14620*/  STL [R1+0x2c44], R23 ;  /* 0x002c441701007387 */ /* 0x000fe80000100800 */
[----:B0-----:R-:W1:Y:S04]  /*14630*/  LDL.LU R8, [R1+0x3dc] ;  /* 0x0003dc0001087983 */ /* 0x001e680000300800 */
[----:B------:R-:W2:Y:S04]  /*14640*/  LDL.LU R7, [R1+0x3d8] ;  /* 0x0003d80001077983 */ /* 0x000ea80000300800 */
[----:B------:R-:W2:Y:S04]  /*14650*/  LDL.LU R6, [R1+0x3d4] ;  /* 0x0003d40001067983 */ /* 0x000ea80000300800 */
[----:B------:R-:W2:Y:S04]  /*14660*/  LDL.LU R5, [R1+0x3d0] ;  /* 0x0003d00001057983 */ /* 0x000ea80000300800 */
[----:B------:R-:W2:Y:S01]  /*14670*/  LDL.LU R4, [R1+0x3cc] ;  /* 0x0003cc0001047983 */ /* 0x000ea20000300800 */
[----:B------:R-:W-:-:S03]  /*14680*/  ISETP.GE.AND P5, PT, R2, RZ, PT ;  /* 0x000000ff0200720c */ /* 0x000fc60003fa6270 */
[----:B------:R-:W2:Y:S01]  /*14690*/  LDL.LU R3, [R1+0x3c8] ;  /* 0x0003c80001037983 */ /* 0x000ea20000300800 */
[----:B---3--:R-:W-:Y:S02]  /*146a0*/  ISETP.GE.AND P3, PT, R14, RZ, PT ;  /* 0x000000ff0e00720c */ /* 0x008fe40003f66270 */
[----:B------:R-:W-:Y:S01]  /*146b0*/  ISETP.GE.AND P1, PT, R15, RZ, PT ;  /* 0x000000ff0f00720c */ /* 0x000fe20003f26270 */
[----:B------:R-:W3:Y:S04]  /*146c0*/  LDL.LU R2, [R1+0x3c4] ;  /* 0x0003c40001027983 */ /* 0x000ee80000300800 */
[----:B------:R-:W3:Y:S04]  /*146d0*/  LDL.LU R14, [R1+0x3c0] ;  /* 0x0003c000010e7983 */ /* 0x000ee80000300800 */
[----:B------:R-:W3:Y:S01]  /*146e0*/  LDL.LU R15, [R1+0x3bc] ;  /* 0x0003bc00010f7983 */ /* 0x000ee20000300800 */
[----:B----4-:R-:W-:-:S02]  /*146f0*/  ISETP.GE.AND P2, PT, R17, RZ, PT ;  /* 0x000000ff1100720c */ /* 0x010fc40003f46270 */
[----:B------:R-:W-:Y:S01]  /*14700*/  ISETP.GE.AND P4, PT, R16, RZ, PT ;  /* 0x000000ff1000720c */ /* 0x000fe20003f86270 */
[----:B------:R-:W-:Y:S01]  /*14710*/  @!P5 IMAD.MOV R24, RZ, RZ, -R24 ;  /* 0x000000ffff18d224 */ /* 0x000fe200078e0a18 */
[----:B------:R-:W-:Y:S01]  /*14720*/  ISETP.NE.AND P0, PT, RZ, c[0x0][0x17c], PT ;  /* 0x00005f00ff007a0c */ /* 0x000fe20003f05270 */
[----:B------:R-:W-:Y:S01]  /*14730*/  @!P3 IMAD.MOV R25, RZ, RZ, -R25 ;  /* 0x000000ffff19b224 */ /* 0x000fe200078e0a19 */
[----:B------:R-:W4:Y:S01]  /*14740*/  LDL.LU R17, [R1+0x3b8] ;  /* 0x0003b80001117983 */ /* 0x000f220000300800 */
[----:B------:R-:W-:-:S03]  /*14750*/  @!P1 IMAD.MOV R26, RZ, RZ, -R26 ;  /* 0x000000ffff1a9224 */ /* 0x000fc600078e0a1a */
[----:B------:R-:W4:Y:S03]  /*14760*/  LDL.LU R16, [R1+0x3b4] ;  /* 0x0003b40001107983 */ /* 0x000f260000300800 */
[----:B------:R-:W-:Y:S01]  /*14770*/  @!P2 IMAD.MOV R27, RZ, RZ, -R27 ;  /* 0x000000ffff1ba224 */ /* 0x000fe200078e0a1b */
[----:B------:R-:W-:Y:S01]  /*14780*/  STL [R1+0x2c48], R24 ;  /* 0x002c481801007387 */ /* 0x000fe20000100800 */
[----:B------:R-:W-:-:S03]  /*14790*/  @!P4 IMAD.MOV R28, RZ, RZ, -R28 ;  /* 0x000000ffff1cc224 */ /* 0x000fc600078e0a1c */
[----:B------:R-:W-:Y:S04]  /*147a0*/  STL [R1+0x2c4c], R25 ;  /* 0x002c4c1901007387 */ /* 0x000fe80000100800 */
[----:B------:R-:W-:Y:S04]  /*147b0*/  STL [R1+0x2c50], R26 ;  /* 0x002c501a01007387 */ /* 0x000fe80000100800 */
[----:B------:R-:W-:Y:S04]  /*147c0*/  STL [R1+0x2c54], R27 ;  /* 0x002c541b01007387 */ /* 0x000fe80000100800 */
[----:B------:R-:W-:Y:S01]  /*147d0*/  STL [R1+0x2c58], R28 ;  /* 0x002c581c01007387 */ /* 0x000fe20000100800 */
[----:B--2---:R-:W-:-:S02]  /*147e0*/  ISETP.GE.AND P6, PT, R0, RZ, PT ;  /* 0x000000ff0000720c */ /* 0x004fc40003fc6270 */
[----:B------:R-:W-:-:S11]  /*147f0*/  LOP3.LUT R0, RZ, c[0x0][0x17c], RZ, 0x33, !PT ;  /* 0x00005f00ff007a12 */ /* 0x000fd600078e33ff */
[----:B------:R-:W-:-:S05]  /*14800*/  @!P6 IMAD.MOV R29, RZ, RZ, -R29 ;  /* 0x000000ffff1de224 */ /* 0x000fca00078e0a1d */
[----:B------:R-:W-:Y:S01]  /*14810*/  STL [R1+0x2c5c], R29 ;  /* 0x002c5c1d01007387 */ /* 0x000fe20000100800 */
[C---:B-1----:R-:W-:Y:S02]  /*14820*/  SEL R9, R0.reuse, R8, !P0 ;  /* 0x0000000800097207 */ /* 0x042fe40004000000 */
[----:B------:R-:W-:-:S03]  /*14830*/  SEL R8, R0, R7, !P0 ;  /* 0x0000000700087207 */ /* 0x000fc60004000000 */
[----:B------:R-:W-:Y:S01]  /*14840*/  STL [R1+0x3dc], R9 ;  /* 0x0003dc0901007387 */ /* 0x000fe20000100800 */
        /* <DEDUP_REMOVED lines=8> */
[----:B---3--:R-:W-:-:S03]  /*148d0*/  SEL R3, R0, R2, !P0 ;  /* 0x0000000200037207 */ /* 0x008fc60004000000 */
[----:B------:R0:W-:Y:S01]  /*148e0*/  STL [R1+0x3c8], R4 ;  /* 0x0003c80401007387 */ /* 0x0001e20000100800 */
[----:B------:R-:W-:-:S03]  /*148f0*/  SEL R2, R0, R14, !P0 ;  /* 0x0000000e00027207 */ /* 0x000fc60004000000 */
[----:B------:R4:W-:Y:S01]  /*14900*/  STL [R1+0x3c4], R3 ;  /* 0x0003c40301007387 */ /* 0x0009e20000100800 */
[----:B0-----:R-:W-:-:S03]  /*14910*/  SEL R4, R0, R15, !P0 ;  /* 0x0000000f00047207 */ /* 0x001fc60004000000 */
[----:B------:R0:W-:Y:S04]  /*14920*/  STL [R1+0x3c0], R2 ;  /* 0x0003c00201007387 */ /* 0x0001e80000100800 */
[----:B------:R-:W-:Y:S04]  /*14930*/  STL [R1+0x3bc], R4 ;  /* 0x0003bc0401007387 */ /* 0x000fe80000100800 */
[----:B------:R-:W2:Y:S01]  /*14940*/  LDL.LU R29, [R1+0x3a4] ;  /* 0x0003a400011d7983 */ /* 0x000ea20000300800 */
[C---:B----4-:R-:W-:Y:S02]  /*14950*/  SEL R3, R0.reuse, R17, !P0 ;  /* 0x0000001100037207 */ /* 0x050fe40004000000 */
[----:B0-----:R-:W-:-:S03]  /*14960*/  SEL R2, R0, R16, !P0 ;  /* 0x0000001000027207 */ /* 0x001fc60004000000 */
[----:B------:R-:W-:Y:S04]  /*14970*/  STL [R1+0x3b8], R3 ;  /* 0x0003b80301007387 */ /* 0x000fe80000100800 */
[----:B--2---:R0:W-:Y:S04]  /*14980*/  STL [R1+0x2ca8], R29 ;  /* 0x002ca81d01007387 */ /* 0x0041e80000100800 */
[----:B------:R-:W-:Y:S04]  /*14990*/  STL [R1+0x3b4], R2 ;  /* 0x0003b40201007387 */ /* 0x000fe80000100800 */
[----:B0-----:R-:W2:Y:S04]  /*149a0*/  LDL.LU R29, [R1+0x3a8] ;  /* 0x0003a800011d7983 */ /* 0x001ea80000300800 */
[----:B--2---:R0:W-:Y:S04]  /*149b0*/  STL [R1+0x2cac], R29 ;  /* 0x002cac1d01007387 */ /* 0x0041e80000100800 */
[----:B0-----:R-:W2:Y:S04]  /*149c0*/  LDL.LU R29, [R1+0x3ac] ;  /* 0x0003ac00011d7983 */ /* 0x001ea80000300800 */
[----:B--2---:R0:W-:Y:S04]  /*149d0*/  STL [R1+0x2cb0], R29 ;  /* 0x002cb01d01007387 */ /* 0x0041e80000100800 */
[----:B0-----:R-:W2:Y:S04]  /*149e0*/  LDL.LU R29, [R1+0x3b0] ;  /* 0x0003b000011d7983 */ /* 0x001ea80000300800 */
[----:B------:R-:W3:Y:S04]  /*149f0*/  LDL.LU R28, [R1+0x3a0] ;  /* 0x0003a000011c7983 */ /* 0x000ee80000300800 */
[----:B------:R-:W4:Y:S04]  /*14a00*/  LDL.LU R27, [R1+0x39c] ;  /* 0x00039c00011b7983 */ /* 0x000f280000300800 */
[----:B------:R-:W3:Y:S04]  /*14a10*/  LDL.LU R26, [R1+0x398] ;  /* 0x00039800011a7983 */ /* 0x000ee80000300800 */
        /* <DEDUP_REMOVED lines=23> */
[----:B------:R-:W3:Y:S01]  /*14b90*/  LDL.LU R16, [R1+0x338] ;  /* 0x0003380001107983 */ /* 0x000ee20000300800 */
[----:B--2---:R-:W-:-:S05]  /*14ba0*/  SEL R29, R0, R29, !P0 ;  /* 0x0000001d001d7207 */ /* 0x004fca0004000000 */
[----:B------:R0:W-:Y:S04]  /*14bb0*/  STL [R1+0x3b0], R29 ;  /* 0x0003b01d01007387 */ /* 0x0001e80000100800 */
[----:B0-----:R-:W2:Y:S02]  /*14bc0*/  LDL.LU R29, [R1+0x2cb0] ;  /* 0x002cb000011d7983 */ /* 0x001ea40000300800 */
[----:B--2---:R-:W-:-:S05]  /*14bd0*/  SEL R29, R0, R29, !P0 ;  /* 0x0000001d001d7207 */ /* 0x004fca0004000000 */
[----:B------:R0:W-:Y:S04]  /*14be0*/  STL [R1+0x3ac], R29 ;  /* 0x0003ac1d01007387 */ /* 0x0001e80000100800 */
[----:B0-----:R-:W2:Y:S02]  /*14bf0*/  LDL.LU R29, [R1+0x2cac] ;  /* 0x002cac00011d7983 */ /* 0x001ea40000300800 */
[----:B--2---:R-:W-:-:S05]  /*14c00*/  SEL R29, R0, R29, !P0 ;  /* 0x0000001d001d7207 */ /* 0x004fca0004000000 */
[----:B------:R0:W-:Y:S04]  /*14c10*/  STL [R1+0x3a8], R29 ;  /* 0x0003a81d01007387 */ /* 0x0001e80000100800 */
[----:B0-----:R-:W2:Y:S02]  /*14c20*/  LDL.LU R29, [R1+0x2ca8] ;  /* 0x002ca800011d7983 */ /* 0x001ea40000300800 */
[----:B--2---:R-:W-:-:S05]  /*14c30*/  SEL R29, R0, R29, !P0 ;  /* 0x0000001d001d7207 */ /* 0x004fca0004000000 */
[----:B------:R3:W-:Y:S02]  /*14c40*/  STL [R1+0x3a4], R29 ;  /* 0x0003a41d01007387 */ /* 0x0007e40000100800 */
[C---:B---3--:R-:W-:Y:S02]  /*14c50*/  SEL R29, R0.reuse, R28, !P0 ;  /* 0x0000001c001d7207 */ /* 0x048fe40004000000 */
[C---:B----4-:R-:W-:Y:S02]  /*14c60*/  SEL R28, R0.reuse, R27, !P0 ;  /* 0x0000001b001c7207 */ /* 0x050fe40004000000 */
[C---:B------:R-:W-:Y:S02]  /*14c70*/  SEL R27, R0.reuse, R26, !P0 ;  /* 0x0000001a001b7207 */ /* 0x040fe40004000000 */
[C---:B------:R-:W-:Y:S01]  /*14c80*/  SEL R26, R0.reuse, R25, !P0 ;  /* 0x00000019001a7207 */ /* 0x040fe20004000000 */
[----:B------:R-:W-:Y:S01]  /*14c90*/  STL [R1+0x3a0], R29 ;  /* 0x0003a01d01007387 */ /* 0x000fe20000100800 */
[----:B------:R-:W-:-:S02]  /*14ca0*/  SEL R25, R0, R24, !P0 ;  /* 0x0000001800197207 */ /* 0x000fc40004000000 */
[C---:B------:R-:W-:Y:S01]  /*14cb0*/  SEL R24, R0.reuse, R23, !P0 ;  /* 0x0000001700187207 */ /* 0x040fe20004000000 */
[----:B------:R-:W-:Y:S01]  /*14cc0*/  STL [R1+0x39c], R28 ;  /* 0x00039c1c01007387 */ /* 0x000fe20000100800 */
[C---:B------:R-:W-:Y:S02]  /*14cd0*/  SEL R23, R0.reuse, R22, !P0 ;  /* 0x0000001600177207 */ /* 0x040fe40004000000 */
[C---:B------:R-:W-:Y:S01]  /*14ce0*/  SEL R22, R0.reuse, R21, !P0 ;  /* 0x0000001500167207 */ /* 0x040fe20004000000 */
[----:B------:R-:W-:Y:S01]  /*14cf0*/  STL [R1+0x398], R27 ;  /* 0x0003981b01007387 */ /* 0x000fe20000100800 */
[C---:B------:R-:W-:Y:S02]  /*14d00*/  SEL R21, R0.reuse, R20, !P0 ;  /* 0x0000001400157207 */ /* 0x040fe40004000000 */
[C---:B------:R-:W-:Y:S01]  /*14d10*/  SEL R20, R0.reuse, R19, !P0 ;  /* 0x0000001300147207 */ /* 0x040fe20004000000 */
        /* <DEDUP_REMOVED lines=24> */
[----:B------:R-:W-:Y:S04]  /*14ea0*/  STL [R1+0x364], R10 ;  /* 0x0003640a01007387 */ /* 0x000fe80000100800 */
[----:B------:R-:W-:Y:S01]  /*14eb0*/  STL [R1+0x360], R9 ;  /* 0x0003600901007387 */ /* 0x000fe20000100800 */
[----:B------:R-:W-:-:S03]  /*14ec0*/  SEL R3, R0, R2, !P0 ;  /* 0x0000000200037207 */ /* 0x000fc60004000000 */
[----:B------:R-:W-:Y:S01]  /*14ed0*/  STL [R1+0x35c], R8 ;  /* 0x00035c0801007387 */ /* 0x000fe20000100800 */
[----:B------:R-:W-:-:S03]  /*14ee0*/  SEL R2, R0, R14, !P0 ;  /* 0x0000000e00027207 */ /* 0x000fc60004000000 */
[----:B------:R-:W-:Y:S04]  /*14ef0*/  STL [R1+0x358], R7 ;  /* 0x0003580701007387 */ /* 0x000fe80000100800 */
[----:B------:R-:W-:Y:S04]  /*14f00*/  STL [R1+0x354], R6 ;  /* 0x0003540601007387 */ /* 0x000fe80000100800 */
[----:B------:R-:W-:Y:S04]  /*14f10*/  STL [R1+0x350], R5 ;  /* 0x0003500501007387 */ /* 0x000fe80000100800 */
[----:B------:R0:W-:Y:S04]  /*14f20*/  STL [R1+0x34c], R4 ;  /* 0x00034c0401007387 */ /* 0x0001e80000100800 */
[----:B------:R1:W-:Y:S01]  /*14f30*/  STL [R1+0x348], R3 ;  /* 0x0003480301007387 */ /* 0x0003e20000100800 */
[----:B0-----:R-:W-:-:S03]  /*14f40*/  SEL R4, R0, R15, !P0 ;  /* 0x0000000f00047207 */ /* 0x001fc60004000000 */
[----:B------:R0:W-:Y:S04]  /*14f50*/  STL [R1+0x344], R2 ;  /* 0x0003440201007387 */ /* 0x0001e80000100800 */
[----:B------:R-:W-:Y:S04]  /*14f60*/  STL [R1+0x340], R4 ;  /* 0x0003400401007387 */ /* 0x000fe80000100800 */
[----:B------:R-:W2:Y:S01]  /*14f70*/  LDL.LU R29, [R1+0x328] ;  /* 0x00032800011d7983 */ /* 0x000ea20000300800 */
[C---:B-1----:R-:W-:Y:S02]  /*14f80*/  SEL R3, R0.reuse, R17, !P0 ;  /* 0x0000001100037207 */ /* 0x042fe40004000000 */
        /* <DEDUP_REMOVED lines=539> */
[----:B0-----:R-:W2:Y:S01]  /*17140*/  LDL.LU R29, [R1+0x2c60] ;  /* 0x002c6000011d7983 */ /* 0x001ea20000300800 */
[C---:B---3--:R-:W-:Y:S02]  /*17150*/  SEL R28, R0.reuse, R28, !P0 ;  /* 0x0000001c001c7207 */ /* 0x048fe40004000000 */
[C---:B----4-:R-:W-:Y:S02]  /*17160*/  SEL R27, R0.reuse, R27, !P0 ;  /* 0x0000001b001b7207 */ /* 0x050fe40004000000 */
[C---:B------:R-:W-:Y:S02]  /*17170*/  SEL R26, R0.reuse, R26, !P0 ;  /* 0x0000001a001a7207 */ /* 0x040fe40004000000 */
[----:B------:R-:W-:-:S02]  /*17180*/  SEL R25, R0, R25, !P0 ;  /* 0x0000001900197207 */ /* 0x000fc40004000000 */
[C---:B------:R-:W-:Y:S02]  /*17190*/  SEL R24, R0.reuse, R24, !P0 ;  /* 0x0000001800187207 */ /* 0x040fe40004000000 */
[C---:B------:R-:W-:Y:S02]  /*171a0*/  SEL R23, R0.reuse, R23, !P0 ;  /* 0x0000001700177207 */ /* 0x040fe40004000000 */
[C---:B------:R-:W-:Y:S02]  /*171b0*/  SEL R22, R0.reuse, R22, !P0 ;  /* 0x0000001600167207 */ /* 0x040fe40004000000 */
[C---:B------:R-:W-:Y:S02]  /*171c0*/  SEL R21, R0.reuse, R21, !P0 ;  /* 0x0000001500157207 */ /* 0x040fe40004000000 */
        /* <DEDUP_REMOVED lines=19> */
[----:B--2---:R-:W-:-:S05]  /*17300*/  SEL R29, R0, R29, !P0 ;  /* 0x0000001d001d7207 */ /* 0x004fca0004000000 */
[----:B------:R0:W-:Y:S04]  /*17310*/  STL [R1+0x80], R29 ;  /* 0x0000801d01007387 */ /* 0x0001e80000100800 */
[----:B0-----:R-:W2:Y:S04]  /*17320*/  LDL.LU R29, [R1+0x2c5c] ;  /* 0x002c5c00011d7983 */ /* 0x001ea80000300800 */
[----:B------:R0:W-:Y:S04]  /*17330*/  STL [R1+0x7c], R28 ;  /* 0x00007c1c01007387 */ /* 0x0001e80000100800 */
[----:B0-----:R-:W3:Y:S04]  /*17340*/  LDL.LU R28, [R1+0x2c58] ;  /* 0x002c5800011c7983 */ /* 0x001ee80000300800 */
[----:B------:R0:W-:Y:S04]  /*17350*/  STL [R1+0x78], R27 ;  /* 0x0000781b01007387 */ /* 0x0001e80000100800 */
[----:B0-----:R-:W4:Y:S04]  /*17360*/  LDL.LU R27, [R1+0x2c54] ;  /* 0x002c5400011b7983 */ /* 0x001f280000300800 */
[----:B------:R0:W-:Y:S04]  /*17370*/  STL [R1+0x74], R26 ;  /* 0x0000741a01007387 */ /* 0x0001e80000100800 */
[----:B0-----:R-:W2:Y:S04]  /*17380*/  LDL.LU R26, [R1+0x2c50] ;  /* 0x002c5000011a7983 */ /* 0x001ea80000300800 */
        /* <DEDUP_REMOVED lines=29> */
[----:B0-----:R-:W3:Y:S04]  /*17560*/  LDL.LU R7, [R1+0x2c14] ;  /* 0x002c140001077983 */ /* 0x001ee80000300800 */
        /* <DEDUP_REMOVED lines=18> */
[----:B--2---:R-:W-:-:S02]  /*17690*/  SEL R8, R0, R8, !P0 ;  /* 0x0000000800087207 */ /* 0x004fc40004000000 */
[C---:B---3--:R-:W-:Y:S02]  /*176a0*/  SEL R7, R0.reuse, R7, !P0 ;  /* 0x0000000700077207 */ /* 0x048fe40004000000 */
[C---:B----4-:R-:W-:Y:S02]  /*176b0*/  SEL R6, R0.reuse, R6, !P0 ;  /* 0x0000000600067207 */ /* 0x050fe40004000000 */
[C---:B------:R-:W-:Y:S02]  /*176c0*/  SEL R5, R0.reuse, R5, !P0 ;  /* 0x0000000500057207 */ /* 0x040fe40004000000 */
[C---:B------:R-:W-:Y:S02]  /*176d0*/  SEL R4, R0.reuse, R4, !P0 ;  /* 0x0000000400047207 */ /* 0x040fe40004000000 */
[C---:B------:R-:W-:Y:S02]  /*176e0*/  SEL R3, R0.reuse, R3, !P0 ;  /* 0x0000000300037207 */ /* 0x040fe40004000000 */
[----:B------:R-:W-:-:S02]  /*176f0*/  SEL R2, R0, R2, !P0 ;  /* 0x0000000200027207 */ /* 0x000fc40004000000 */
[C---:B------:R-:W-:Y:S02]  /*17700*/  SEL R14, R0.reuse, R14, !P0 ;  /* 0x0000000e000e7207 */ /* 0x040fe40004000000 */
[C---:B------:R-:W-:Y:S02]  /*17710*/  SEL R15, R0.reuse, R15, !P0 ;  /* 0x0000000f000f7207 */ /* 0x040fe40004000000 */
[C---:B------:R-:W-:Y:S02]  /*17720*/  SEL R17, R0.reuse, R17, !P0 ;  /* 0x0000001100117207 */ /* 0x040fe40004000000 */
[----:B------:R-:W-:-:S05]  /*17730*/  SEL R16, R0, R16, !P0 ;  /* 0x0000001000107207 */ /* 0x000fca0004000000 */
[----:B------:R-:W-:Y:S04]  /*17740*/  STL [R1+0x2b44], R16 ;  /* 0x002b441001007387 */ /* 0x000fe80000100800 */
[----:B------:R-:W-:Y:S04]  /*17750*/  STL [R1+0x2b48], R17 ;  /* 0x002b481101007387 */ /* 0x000fe80000100800 */
[----:B------:R0:W-:Y:S04]  /*17760*/  STL [R1+0x2b4c], R15 ;  /* 0x002b4c0f01007387 */ /* 0x0001e80000100800 */
[----:B0-----:R-:W2:Y:S04]  /*17770*/  LDL.LU R15, [R1+0x3bc] ;  /* 0x0003bc00010f7983 */ /* 0x001ea80000300800 */
[----:B------:R-:W3:Y:S04]  /*17780*/  LDL.LU R17, [R1+0x3b8] ;  /* 0x0003b80001117983 */ /* 0x000ee80000300800 */
[----:B------:R-:W4:Y:S04]  /*17790*/  LDL.LU R16, [R1+0x3b4] ;  /* 0x0003b40001107983 */ /* 0x000f280000300800 */
        /* <DEDUP_REMOVED lines=16> */
[----:B------:R-:W-:-:S02]  /*178a0*/  SEL R9, R0, R9, !P0 ;  /* 0x0000000900097207 */ /* 0x000fc40004000000 */
[C---:B------:R-:W-:Y:S02]  /*178b0*/  SEL R10, R0.reuse, R10, !P0 ;  /* 0x0000000a000a7207 */ /* 0x040fe40004000000 */
[C---:B------:R-:W-:Y:S02]  /*178c0*/  SEL R11, R0.reuse, R11, !P0 ;  /* 0x0000000b000b7207 */ /* 0x040fe40004000000 */
[C---:B------:R-:W-:Y:S01]  /*178d0*/  SEL R12, R0.reuse, R12, !P0 ;  /* 0x0000000c000c7207 */ /* 0x040fe20004000000 */
[----:B------:R-:W-:Y:S01]  /*178e0*/  STL [R1+0x2b70], R9 ;  /* 0x002b700901007387 */ /* 0x000fe20000100800 */
        /* <DEDUP_REMOVED lines=23> */
[----:B------:R-:W-:Y:S04]  /*17a60*/  STL [R1+0x2b9c], R24 ;  /* 0x002b9c1801007387 */ /* 0x000fe80000100800 */
[----:B------:R-:W-:Y:S04]  /*17a70*/  STL [R1+0x2ba0], R25 ;  /* 0x002ba01901007387 */ /* 0x000fe80000100800 */
[----:B------:R-:W-:Y:S04]  /*17a80*/  STL [R1+0x2ba4], R26 ;  /* 0x002ba41a01007387 */ /* 0x000fe80000100800 */
[----:B------:R-:W-:Y:S04]  /*17a90*/  STL [R1+0x2ba8], R27 ;  /* 0x002ba81b01007387 */ /* 0x000fe80000100800 */
[----:B------:R-:W-:Y:S04]  /*17aa0*/  STL [R1+0x2bac], R28 ;  /* 0x002bac1c01007387 */ /* 0x000fe80000100800 */
[----:B------:R0:W-:Y:S01]  /*17ab0*/  STL [R1+0x2bb0], R0 ;  /* 0x002bb00001007387 */ /* 0x0001e20000100800 */
[----:B--2---:R-:W-:-:S02]  /*17ac0*/  IMAD R2, R2, c[0x0][0x190], RZ ;  /* 0x0000640002027a24 */ /* 0x004fc400078e02ff */
[----:B---3--:R-:W-:Y:S02]  /*17ad0*/  IMAD R3, R3, c[0x0][0x190], RZ ;  /* 0x0000640003037a24 */ /* 0x008fe400078e02ff */
[----:B----4-:R-:W-:Y:S02]  /*17ae0*/  IMAD R5, R5, c[0x0][0x190], RZ ;  /* 0x0000640005057a24 */ /* 0x010fe400078e02ff */
[----:B------:R-:W-:Y:S02]  /*17af0*/  IMAD R6, R6, c[0x0][0x190], RZ ;  /* 0x0000640006067a24 */ /* 0x000fe400078e02ff */
[----:B0-----:R-:W-:Y:S02]  /*17b00*/  IMAD R0, R7, c[0x0][0x190], RZ ;  /* 0x0000640007007a24 */ /* 0x001fe400078e02ff */
[----:B------:R-:W-:-:S05]  /*17b10*/  IMAD R29, R8, c[0x0][0x190], RZ ;  /* 0x00006400081d7a24 */ /* 0x000fca00078e02ff */
[----:B------:R-:W-:Y:S04]  /*17b20*/  STL [R1+0x2bb4], R29 ;  /* 0x002bb41d01007387 */ /* 0x000fe80000100800 */
[----:B------:R0:W-:Y:S04]  /*17b30*/  STL [R1+0x44], R0 ;  /* 0x0000440001007387 */ /* 0x0001e80000100800 */
[----:B------:R-:W-:Y:S01]  /*17b40*/  STL [R1+0xd0], R6 ;  /* 0x0000d00601007387 */ /* 0x000fe20000100800 */
[----:B0-----:R-:W-:-:S03]  /*17b50*/  IMAD R0, R4, c[0x0][0x190], RZ ;  /* 0x0000640004007a24 */ /* 0x001fc600078e02ff */
[----:B------:R-:W-:Y:S04]  /*17b60*/  STL [R1+0xd8], R5 ;  /* 0x0000d80501007387 */ /* 0x000fe80000100800 */
[----:B------:R0:W-:Y:S04]  /*17b70*/  STL [R1+0x3d8], R0 ;  /* 0x0003d80001007387 */ /* 0x0001e80000100800 */
[----:B------:R1:W-:Y:S01]  /*17b80*/  STL [R1+0x3dc], R3 ;  /* 0x0003dc0301007387 */ /* 0x0003e20000100800 */
[----:B0-----:R-:W-:-:S03]  /*17b90*/  IMAD R0, R14, c[0x0][0x190], RZ ;  /* 0x000064000e007a24 */ /* 0x001fc600078e02ff */
[----:B------:R0:W-:Y:S01]  /*17ba0*/  STL [R1+0x3c4], R2 ;  /* 0x0003c40201007387 */ /* 0x0001e20000100800 */
[----:B-1----:R-:W-:-:S03]  /*17bb0*/  IMAD R3, R15, c[0x0][0x190], RZ ;  /* 0x000064000f037a24 */ /* 0x002fc600078e02ff */
[----:B------:R1:W-:Y:S04]  /*17bc0*/  STL [R1+0x3c0], R0 ;  /* 0x0003c00001007387 */ /* 0x0003e80000100800 */
[----:B------:R-:W-:Y:S04]  /*17bd0*/  STL [R1+0x3e8], R3 ;  /* 0x0003e80301007387 */ /* 0x000fe80000100800 */
[----:B------:R-:W2:Y:S01]  /*17be0*/  LDL.LU R29, [R1+0x3a8] ;  /* 0x0003a800011d7983 */ /* 0x000ea20000300800 */
[----:B0-----:R-:W-:Y:S02]  /*17bf0*/  IMAD R2, R17, c[0x0][0x190], RZ ;  /* 0x0000640011027a24 */ /* 0x001fe400078e02ff */
[----:B-1----:R-:W-:-:S03]  /*17c00*/  IMAD R0, R16, c[0x0][0x190], RZ ;  /* 0x0000640010007a24 */ /* 0x002fc600078e02ff */
[----:B------:R-:W-:Y:S04]  /*17c10*/  STL [R1+0x3ec], R2 ;  /* 0x0003ec0201007387 */ /* 0x000fe80000100800 */
[----:B--2---:R0:W-:Y:S04]  /*17c20*/  STL [R1+0x2be8], R29 ;  /* 0x002be81d01007387 */ /* 0x0041e80000100800 */
[----:B------:R-:W-:Y:S04]  /*17c30*/  STL [R1+0x3b4], R0 ;  /* 0x0003b40001007387 */ /* 0x000fe80000100800 */
        /* <DEDUP_REMOVED lines=31> */
[----:B--2---:R-:W-:-:S05]  /*17e30*/  IMAD R29, R29, c[0x0][0x190], RZ ;  /* 0x000064001d1d7a24 */ /* 0x004fca00078e02ff */
[----:B------:R0:W-:Y:S04]  /*17e40*/  STL [R1+0x3b0], R29 ;  /* 0x0003b01d01007387 */ /* 0x0001e80000100800 */
[----:B0-----:R-:W2:Y:S02]  /*17e50*/  LDL.LU R29, [R1+0x2bec] ;  /* 0x002bec00011d7983 */ /* 0x001ea40000300800 */
[----:B--2---:R-:W-:-:S05]  /*17e60*/  IMAD R29, R29, c[0x0][0x190], RZ ;  /* 0x000064001d1d7a24 */ /* 0x004fca00078e02ff */
[----:B------:R0:W-:Y:S04]  /*17e70*/  STL [R1+0x400], R29 ;  /* 0x0004001d01007387 */ /* 0x0001e80000100800 */
[----:B0-----:R-:W2:Y:S01]  /*17e80*/  LDL.LU R29, [R1+0x2be8] ;  /* 0x002be800011d7983 */ /* 0x001ea20000300800 */
[----:B---3--:R-:W-:Y:S02]  /*17e90*/  IMAD R0, R0, c[0x0][0x190], RZ ;  /* 0x0000640000007a24 */ /* 0x008fe400078e02ff */
[----:B----4-:R-:W-:Y:S02]  /*17ea0*/  IMAD R28, R28, c[0x0][0x190], RZ ;  /* 0x000064001c1c7a24 */ /* 0x010fe400078e02ff */
[----:B------:R-:W-:Y:S02]  /*17eb0*/  IMAD R27, R27, c[0x0][0x190], RZ ;  /* 0x000064001b1b7a24 */ /* 0x000fe400078e02ff */
[----:B------:R-:W-:-:S02]  /*17ec0*/  IMAD R25, R25, c[0x0][0x190], RZ ;  /* 0x0000640019197a24 */ /* 0x000fc400078e02ff */
[----:B------:R-:W-:Y:S02]  /*17ed0*/  IMAD R24, R24, c[0x0][0x190], RZ ;  /* 0x0000640018187a24 */ /* 0x000fe400078e02ff */
[----:B------:R-:W-:Y:S02]  /*17ee0*/  IMAD R22, R22, c[0x0][0x190], RZ ;  /* 0x0000640016167a24 */ /* 0x000fe400078e02ff */
[----:B------:R-:W-:Y:S02]  /*17ef0*/  IMAD R21, R21, c[0x0][0x190], RZ ;  /* 0x0000640015157a24 */ /* 0x000fe400078e02ff */
[----:B------:R-:W-:Y:S02]  /*17f00*/  IMAD R19, R19, c[0x0][0x190], RZ ;  /* 0x0000640013137a24 */ /* 0x000fe400078e02ff */
        /* <DEDUP_REMOVED lines=9> */
[----:B--2---:R-:W-:-:S05]  /*17fa0*/  IMAD R29, R29, c[0x0][0x190], RZ ;  /* 0x000064001d1d7a24 */ /* 0x004fca00078e02ff */
[----:B------:R-:W-:Y:S04]  /*17fb0*/  STL [R1+0x404], R29 ;  /* 0x0004041d01007387 */ /* 0x000fe80000100800 */
[----:B------:R0:W-:Y:S04]  /*17fc0*/  STL [R1+0x410], R0 ;  /* 0x0004100001007387 */ /* 0x0001e80000100800 */
[----:B------:R-:W-:Y:S01]  /*17fd0*/  STL [R1+0x414], R28 ;  /* 0x0004141c01007387 */ /* 0x000fe20000100800 */
[----:B0-----:R-:W-:-:S03]  /*17fe0*/  IMAD R0, R26, c[0x0][0x190], RZ ;  /* 0x000064001a007a24 */ /* 0x001fc600078e02ff */
        /* <DEDUP_REMOVED lines=588> */
[----:B--2---:R-:W-:-:S05]  /*1a4b0*/  IMAD R29, R29, c[0x0][0x190], RZ ;  /* 0x000064001d1d7a24 */ /* 0x004fca00078e02ff */
        /* <DEDUP_REMOVED lines=53> */
[----:B0-----:R-:W3:Y:S04]  /*1a810*/  LDL.LU R15, [R1+0x2b4c] ;  /* 0x002b4c00010f7983 */ /* 0x001ee80000300800 */
[----:B------:R0:W-:Y:S04]  /*1a820*/  STL [R1+0x2c8], R17 ;  /* 0x0002c81101007387 */ /* 0x0001e80000100800 */
[----:B0-----:R-:W4:Y:S04]  /*1a830*/  LDL.LU R17, [R1+0x2b48] ;  /* 0x002b480001117983 */ /* 0x001f280000300800 */
[----:B------:R0:W-:Y:S04]  /*1a840*/  STL [R1+0x2c4], R16 ;  /* 0x0002c41001007387 */ /* 0x0001e80000100800 */
[----:B0-----:R-:W4:Y:S01]  /*1a850*/  LDL.LU R16, [R1+0x2b44] ;  /* 0x002b440001107983 */ /* 0x001f220000300800 */
[----:B--2---:R-:W-:-:S02]  /*1a860*/  IMAD R2, R2, c[0x0][0x190], RZ ;  /* 0x0000640002027a24 */ /* 0x004fc400078e02ff */
[----:B---3--:R-:W-:Y:S02]  /*1a870*/  IMAD R15, R15, c[0x0][0x190], RZ ;  /* 0x000064000f0f7a24 */ /* 0x008fe400078e02ff */
[----:B----4-:R-:W-:Y:S02]  /*1a880*/  IMAD R17, R17, c[0x0][0x190], RZ ;  /* 0x0000640011117a24 */ /* 0x010fe400078e02ff */
[----:B------:R-:W-:-:S05]  /*1a890*/  IMAD R16, R16, c[0x0][0x190], RZ ;  /* 0x0000640010107a24 */ /* 0x000fca00078e02ff */
[----:B------:R0:W-:Y:S04]  /*1a8a0*/  STL [R1+0x2c0], R16 ;  /* 0x0002c01001007387 */ /* 0x0001e80000100800 */
[----:B0-----:R-:W2:Y:S04]  /*1a8b0*/  LDL.LU R16, [R1+0x2b40] ;  /* 0x002b400001107983 */ /* 0x001ea80000300800 */
[----:B------:R0:W-:Y:S04]  /*1a8c0*/  STL [R1+0x2bc], R17 ;  /* 0x0002bc1101007387 */ /* 0x0001e80000100800 */
[----:B0-----:R-:W2:Y:S04]  /*1a8d0*/  LDL.LU R17, [R1+0x2b3c] ;  /* 0x002b3c0001117983 */ /* 0x001ea80000300800 */
[----:B------:R0:W-:Y:S02]  /*1a8e0*/  STL [R1+0x2b8], R15 ;  /* 0x0002b80f01007387 */ /* 0x0001e40000100800 */
[----:B0-----:R-:W-:-:S02]  /*1a8f0*/  IMAD R15, R14, c[0x0][0x190], RZ ;  /* 0x000064000e0f7a24 */ /* 0x001fc400078e02ff */
[----:B------:R-:W-:Y:S02]  /*1a900*/  IMAD R14, R3, c[0x0][0x190], RZ ;  /* 0x00006400030e7a24 */ /* 0x000fe400078e02ff */
[----:B------:R-:W-:Y:S01]  /*1a910*/  IMAD R3, R4, c[0x0][0x190], RZ ;  /* 0x0000640004037a24 */ /* 0x000fe200078e02ff */
[----:B------:R-:W-:Y:S01]  /*1a920*/  STL [R1+0x2b4], R15 ;  /* 0x0002b40f01007387 */ /* 0x000fe20000100800 */
[----:B------:R-:W-:-:S03]  /*1a930*/  IMAD R4, R6, c[0x0][0x190], RZ ;  /* 0x0000640006047a24 */ /* 0x000fc600078e02ff */
[----:B------:R0:W-:Y:S04]  /*1a940*/  STL [R1+0x2b0], R2 ;  /* 0x0002b00201007387 */ /* 0x0001e80000100800 */
[----:B------:R-:W-:Y:S01]  /*1a950*/  STL [R1+0x2ac], R14 ;  /* 0x0002ac0e01007387 */ /* 0x000fe20000100800 */
[----:B0-----:R-:W-:-:S03]  /*1a960*/  IMAD R2, R5, c[0x0][0x190], RZ ;  /* 0x0000640005027a24 */ /* 0x001fc600078e02ff */
[----:B------:R0:W-:Y:S04]  /*1a970*/  STL [R1+0x2a8], R3 ;  /* 0x0002a80301007387 */ /* 0x0001e80000100800 */
[----:B------:R1:W-:Y:S01]  /*1a980*/  STL [R1+0x2a4], R2 ;  /* 0x0002a40201007387 */ /* 0x0003e20000100800 */
[----:B0-----:R-:W-:-:S03]  /*1a990*/  IMAD R3, R7, c[0x0][0x190], RZ ;  /* 0x0000640007037a24 */ /* 0x001fc600078e02ff */
[----:B------:R0:W-:Y:S01]  /*1a9a0*/  STL [R1+0x2a0], R4 ;  /* 0x0002a00401007387 */ /* 0x0001e20000100800 */
[----:B-1----:R-:W-:-:S03]  /*1a9b0*/  IMAD R2, R8, c[0x0][0x190], RZ ;  /* 0x0000640008027a24 */ /* 0x002fc600078e02ff */
[----:B------:R1:W-:Y:S01]  /*1a9c0*/  STL [R1+0x29c], R3 ;  /* 0x00029c0301007387 */ /* 0x0003e20000100800 */
[----:B0-----:R-:W-:-:S03]  /*1a9d0*/  IMAD R4, R9, c[0x0][0x190], RZ ;  /* 0x0000640009047a24 */ /* 0x001fc600078e02ff */
[----:B------:R0:W-:Y:S01]  /*1a9e0*/  STL [R1+0x298], R2 ;  /* 0x0002980201007387 */ /* 0x0001e20000100800 */
[----:B-1----:R-:W-:-:S03]  /*1a9f0*/  IMAD R3, R10, c[0x0][0x190], RZ ;  /* 0x000064000a037a24 */ /* 0x002fc600078e02ff */
[----:B------:R1:W-:Y:S01]  /*1aa00*/  STL [R1+0x294], R4 ;  /* 0x0002940401007387 */ /* 0x0003e20000100800 */
[----:B------:R-:W-:Y:S02]  /*1aa10*/  IMAD R14, R12, c[0x0][0x190], RZ ;  /* 0x000064000c0e7a24 */ /* 0x000fe400078e02ff */
[----:B0-----:R-:W-:Y:S02]  /*1aa20*/  IMAD R2, R11, c[0x0][0x190], RZ ;  /* 0x000064000b027a24 */ /* 0x001fe400078e02ff */
[----:B------:R-:W3:Y:S04]  /*1aa30*/  LDL R11, [R1+0xd8] ;  /* 0x0000d800010b7983 */ /* 0x000ee80000100800 */
[----:B------:R0:W-:Y:S01]  /*1aa40*/  STL [R1+0x290], R3 ;  /* 0x0002900301007387 */ /* 0x0001e20000100800 */
[----:B------:R-:W-:-:S03]  /*1aa50*/  IMAD R15, R13, c[0x0][0x190], RZ ;  /* 0x000064000d0f7a24 */ /* 0x000fc600078e02ff */
[----:B------:R-:W4:Y:S04]  /*1aa60*/  LDL R10, [R1+0x3d8] ;  /* 0x0003d800010a7983 */ /* 0x000f280000100800 */
[----:B------:R0:W-:Y:S04]  /*1aa70*/  STL [R1+0x28c], R2 ;  /* 0x00028c0201007387 */ /* 0x0001e80000100800 */
[----:B------:R-:W4:Y:S04]  /*1aa80*/  LDL R9, [R1+0x3dc] ;  /* 0x0003dc0001097983 */ /* 0x000f280000100800 */
[----:B------:R-:W4:Y:S04]  /*1aa90*/  LDL R8, [R1+0x3c4] ;  /* 0x0003c40001087983 */ /* 0x000f280000100800 */
[----:B------:R-:W4:Y:S04]  /*1aaa0*/  LDL R7, [R1+0x3c0] ;  /* 0x0003c00001077983 */ /* 0x000f280000100800 */
[----:B------:R-:W4:Y:S04]  /*1aab0*/  LDL R6, [R1+0x3e8] ;  /* 0x0003e80001067983 */ /* 0x000f280000100800 */
[----:B------:R-:W4:Y:S04]  /*1aac0*/  LDL R5, [R1+0x3ec] ;  /* 0x0003ec0001057983 */ /* 0x000f280000100800 */
[----:B-1----:R-:W4:Y:S04]  /*1aad0*/  LDL R4, [R1+0x3b4] ;  /* 0x0003b40001047983 */ /* 0x002f280000100800 */
[----:B0-----:R-:W4:Y:S04]  /*1aae0*/  LDL R3, [R1+0x3b0] ;  /* 0x0003b00001037983 */ /* 0x001f280000100800 */
[----:B------:R-:W4:Y:S04]  /*1aaf0*/  LDL R2, [R1+0x400] ;  /* 0x0004000001027983 */ /* 0x000f280000100800 */
[----:B------:R-:W4:Y:S04]  /*1ab00*/  LDL R12, [R1+0xd0] ;  /* 0x0000d000010c7983 */ /* 0x000f280000100800 */
[----:B------:R0:W-:Y:S04]  /*1ab10*/  STL [R1+0x288], R14 ;  /* 0x0002880e01007387 */ /* 0x0001e80000100800 */
[----:B------:R-:W4:Y:S01]  /*1ab20*/  LDL R13, [R1+0x44] ;  /* 0x00004400010d7983 */ /* 0x000f220000100800 */
[----:B0-----:R-:W-:-:S02]  /*1ab30*/  IMAD R14, R18, c[0x0][0x190], RZ ;  /* 0x00006400120e7a24 */ /* 0x001fc400078e02ff */
[----:B------:R-:W-:Y:S01]  /*1ab40*/  IMAD R18, R19, c[0x0][0x190], RZ ;  /* 0x0000640013127a24 */ /* 0x000fe200078e02ff */
[----:B------:R0:W-:Y:S04]  /*1ab50*/  STL [R1+0x284], R15 ;  /* 0x0002840f01007387 */ /* 0x0001e80000100800 */
[----:B------:R1:W-:Y:S04]  /*1ab60*/  STL [R1+0x280], R14 ;  /* 0x0002800e01007387 */ /* 0x0003e80000100800 */
[----:B------:R1:W-:Y:S01]  /*1ab70*/  STL [R1+0x27c], R18 ;  /* 0x00027c1201007387 */ /* 0x0003e20000100800 */
[----:B0-----:R-:W-:-:S02]  /*1ab80*/  IMAD R15, R20, c[0x0][0x190], RZ ;  /* 0x00006400140f7a24 */ /* 0x001fc400078e02ff */
[----:B-1----:R-:W-:-:S03]  /*1ab90*/  IMAD R14, R21, c[0x0][0x190], RZ ;  /* 0x00006400150e7a24 */ /* 0x002fc600078e02ff */
[----:B------:R0:W-:Y:S01]  /*1aba0*/  STL [R1+0x278], R15 ;  /* 0x0002780f01007387 */ /* 0x0001e20000100800 */
[----:B------:R-:W-:-:S03]  /*1abb0*/  IMAD R18, R22, c[0x0][0x190], RZ ;  /* 0x0000640016127a24 */ /* 0x000fc600078e02ff */
[----:B------:R1:W-:Y:S04]  /*1abc0*/  STL [R1+0x274], R14 ;  /* 0x0002740e01007387 */ /* 0x0003e80000100800 */
[----:B------:R1:W-:Y:S01]  /*1abd0*/  STL [R1+0x270], R18 ;  /* 0x0002701201007387 */ /* 0x0003e20000100800 */
[----:B0-----:R-:W-:Y:S02]  /*1abe0*/  IMAD R15, R23, c[0x0][0x190], RZ ;  /* 0x00006400170f7a24 */ /* 0x001fe400078e02ff */
[----:B-1----:R-:W-:-:S03]  /*1abf0*/  IMAD R14, R24, c[0x0][0x190], RZ ;  /* 0x00006400180e7a24 */ /* 0x002fc600078e02ff */
[----:B------:R0:W-:Y:S01]  /*1ac00*/  STL [R1+0x26c], R15 ;  /* 0x00026c0f01007387 */ /* 0x0001e20000100800 */
[----:B------:R-:W-:-:S03]  /*1ac10*/  IMAD R18, R25, c[0x0][0x190], RZ ;  /* 0x0000640019127a24 */ /* 0x000fc600078e02ff */
[----:B------:R1:W-:Y:S04]  /*1ac20*/  STL [R1+0x268], R14 ;  /* 0x0002680e01007387 */ /* 0x0003e80000100800 */
[----:B------:R1:W-:Y:S01]  /*1ac30*/  STL [R1+0x264], R18 ;  /* 0x0002641201007387 */ /* 0x0003e20000100800 */
[----:B0-----:R-:W-:Y:S02]  /*1ac40*/  IMAD R15, R26, c[0x0][0x190], RZ ;  /* 0x000064001a0f7a24 */ /* 0x001fe400078e02ff */
[----:B-1----:R-:W-:Y:S02]  /*1ac50*/  IMAD R14, R27, c[0x0][0x190], RZ ;  /* 0x000064001b0e7a24 */ /* 0x002fe400078e02ff */
[----:B------:R-:W-:Y:S01]  /*1ac60*/  IMAD R18, R28, c[0x0][0x190], RZ ;  /* 0x000064001c127a24 */ /* 0x000fe200078e02ff */
[----:B------:R-:W-:Y:S04]  /*1ac70*/  STL [R1+0x260], R15 ;  /* 0x0002600f01007387 */ /* 0x000fe80000100800 */
[----:B------:R2:W-:Y:S04]  /*1ac80*/  STL [R1+0x258], R18 ;  /* 0x0002581201007387 */ /* 0x0005e80000100800 */
[----:B------:R-:W-:Y:S04]  /*1ac90*/  STL [R1+0x25c], R14 ;  /* 0x00025c0e01007387 */ /* 0x000fe80000100800 */
[----:B------:R-:W-:Y:S01]  /*1aca0*/  STL [R1+0x2af0], R14 ;  /* 0x002af00e01007387 */ /* 0x000fe20000100800 */
[----:B--2---:R-:W-:-:S05]  /*1acb0*/  IMAD.WIDE R18, R29, 0x2, R16 ;  /* 0x000000021d127825 */ /* 0x004fca00078e0210 */
[----:B------:R-:W-:Y:S04]  /*1acc0*/  STL.64 [R1+0x250], R18 ;  /* 0x0002501201007387 */ /* 0x000fe80000100a00 */
[----:B------:R3:W-:Y:S02]  /*1acd0*/  STL [R1+0x2af4], R15 ;  /* 0x002af40f01007387 */ /* 0x0007e40000100800 */
[----:B---3--:R-:W-:-:S04]  /*1ace0*/  IMAD.WIDE R14, R11, 0x2, R16 ;  /* 0x000000020b0e7825 */ /* 0x008fc800078e0210 */
[----:B----4-:R-:W-:-:S04]  /*1acf0*/  IMAD.WIDE R18, R12, 0x2, R16 ;  /* 0x000000020c127825 */ /* 0x010fc800078e0210 */
[----:B------:R-:W-:-:S04]  /*1ad00*/  IMAD.WIDE R20, R13, 0x2, R16 ;  /* 0x000000020d147825 */ /* 0x000fc800078e0210 */
[--C-:B------:R-:W-:Y:S01]  /*1ad10*/  IMAD.WIDE R12, R10, 0x2, R16.reuse ;  /* 0x000000020a0c7825 */ /* 0x100fe200078e0210 */
[----:B------:R-:W-:Y:S03]  /*1ad20*/  STL.64 [R1+0x248], R20 ;  /* 0x0002481401007387 */ /* 0x000fe60000100a00 */
[--C-:B------:R-:W-:Y:S01]  /*1ad30*/  IMAD.WIDE R10, R9, 0x2, R16.reuse ;  /* 0x00000002090a7825 */ /* 0x100fe200078e0210 */
[----:B------:R-:W-:Y:S03]  /*1ad40*/  STL.64 [R1+0x240], R18 ;  /* 0x0002401201007387 */ /* 0x000fe60000100a00 */
[--C-:B------:R-:W-:Y:S01]  /*1ad50*/  IMAD.WIDE R8, R8, 0x2, R16.reuse ;  /* 0x0000000208087825 */ /* 0x100fe200078e0210 */
[----:B------:R-:W-:Y:S04]  /*1ad60*/  STL.64 [R1+0x238], R14 ;  /* 0x0002380e01007387 */ /* 0x000fe80000100a00 */
[----:B------:R0:W-:Y:S04]  /*1ad70*/  STL.64 [R1+0x230], R12 ;  /* 0x0002300c01007387 */ /* 0x0001e80000100a00 */
[----:B------:R1:W-:Y:S04]  /*1ad80*/  STL.64 [R1+0x228], R10 ;  /* 0x0002280a01007387 */ /* 0x0003e80000100a00 */
[----:B------:R2:W-:Y:S01]  /*1ad90*/  STL.64 [R1+0x220], R8 ;  /* 0x0002200801007387 */ /* 0x0005e20000100a00 */
[----:B0-----:R-:W-:-:S04]  /*1ada0*/  IMAD.WIDE R12, R7, 0x2, R16 ;  /* 0x00000002070c7825 */ /* 0x001fc800078e0210 */
[--C-:B-1----:R-:W-:Y:S01]  /*1adb0*/  IMAD.WIDE R10, R6, 0x2, R16.reuse ;  /* 0x00000002060a7825 */ /* 0x102fe200078e0210 */
[----:B------:R-:W-:Y:S03]  /*1adc0*/  STL.64 [R1+0x218], R12 ;  /* 0x0002180c01007387 */ /* 0x000fe60000100a00 */
[--C-:B--2---:R-:W-:Y:S01]  /*1add0*/  IMAD.WIDE R8, R5, 0x2, R16.reuse ;  /* 0x0000000205087825 */ /* 0x104fe200078e0210 */
[----:B------:R-:W-:Y:S03]  /*1ade0*/  STL.64 [R1+0x210], R10 ;  /* 0x0002100a01007387 */ /* 0x000fe60000100a00 */
[--C-:B------:R-:W-:Y:S01]  /*1adf0*/  IMAD.WIDE R6, R4, 0x2, R16.reuse ;  /* 0x0000000204067825 */ /* 0x100fe200078e0210 */
[----:B------:R-:W-:Y:S03]  /*1ae00*/  STL.64 [R1+0x208], R8 ;  /* 0x0002080801007387 */ /* 0x000fe60000100a00 */
[--C-:B------:R-:W-:Y:S01]  /*1ae10*/  IMAD.WIDE R4, R3, 0x2, R16.reuse ;  /* 0x0000000203047825 */ /* 0x100fe200078e0210 */
[----:B------:R-:W-:Y:S04]  /*1ae20*/  STL.64 [R1+0x200], R6 ;  /* 0x0002000601007387 */ /* 0x000fe80000100a00 */
[----:B------:R-:W2:Y:S04]  /*1ae30*/  LDL R15, [R1+0x42c] ;  /* 0x00042c00010f7983 */ /* 0x000ea80000100800 */
[----:B------:R-:W-:Y:S04]  /*1ae40*/  STL.64 [R1+0x1f8], R4 ;  /* 0x0001f80401007387 */ /* 0x000fe80000100a00 */
[----:B------:R-:W3:Y:S01]  /*1ae50*/  LDL R14, [R1+0x38c] ;  /* 0x00038c00010e7983 */ /* 0x000ee20000100800 */
[----:B------:R-:W-:-:S05]  /*1ae60*/  IMAD.WIDE R2, R2, 0x2, R16 ;  /* 0x0000000202027825 */ /* 0x000fca00078e0210 */
[----:B------:R-:W-:Y:S04]  /*1ae70*/  STL.64 [R1+0x1f0], R2 ;  /* 0x0001f00201007387 */ /* 0x000fe80000100a00 */
[----:B---3--:R0:W-:Y:S04]  /*1ae80*/  STL [R1+0x2b20], R14 ;  /* 0x002b200e01007387 */ /* 0x0081e80000100800 */
[----:B0-----:R-:W3:Y:S04]  /*1ae90*/  LDL R14, [R1+0x428] ;  /* 0x00042800010e7983 */ /* 0x001ee80000100800 */
[----:B--2---:R0:W-:Y:S04]  /*1aea0*/  STL [R1+0x2b24], R15 ;  /* 0x002b240f01007387 */ /* 0x0041e80000100800 */
[----:B0-----:R-:W2:Y:S04]  /*1aeb0*/  LDL R15, [R1+0x398] ;  /* 0x00039800010f7983 */ /* 0x001ea80000100800 */
        /* <DEDUP_REMOVED lines=24> */
[----:B--2---:R-:W-:-:S03]  /*1b040*/  IMAD.WIDE R14, R15, 0x2, R16 ;  /* 0x000000020f0e7825 */ /* 0x004fc600078e0210 */
[----:B------:R-:W2:Y:S04]  /*1b050*/  LDL.LU R10, [R1+0x34c] ;  /* 0x00034c00010a7983 */ /* 0x000ea80000300800 */
[----:B------:R-:W2:Y:S04]  /*1b060*/  LDL.LU R12, [R1+0x348] ;  /* 0x00034800010c7983 */ /* 0x000ea80000300800 */
[----:B------:R-:W2:Y:S04]  /*1b070*/  LDL.LU R19, [R1+0x4a0] ;  /* 0x0004a00001137983 */ /* 0x000ea80000300800 */
[----:B------:R-:W2:Y:S04]  /*1b080*/  LDL.LU R18, [R1+0x4a4] ;  /* 0x0004a40001127983 */ /* 0x000ea80000300800 */
[----:B------:R-:W2:Y:S04]  /*1b090*/  LDL.LU R20, [R1+0x33c] ;  /* 0x00033c0001147983 */ /* 0x000ea80000300800 */
[----:B------:R-:W2:Y:S04]  /*1b0a0*/  LDL.LU R22, [R1+0x338] ;  /* 0x0003380001167983 */ /* 0x000ea80000300800 */
[----:B------:R-:W2:Y:S04]  /*1b0b0*/  LDL.LU R24, [R1+0x4b0] ;  /* 0x0004b00001187983 */ /* 0x000ea80000300800 */
[----:B------:R-:W2:Y:S04]  /*1b0c0*/  LDL.LU R26, [R1+0x4b4] ;  /* 0x0004b400011a7983 */ /* 0x000ea80000300800 */
[----:B------:R0:W-:Y:S04]  /*1b0d0*/  STL.64 [R1+0x1e8], R14 ;  /* 0x0001e80e01007387 */ /* 0x0001e80000100a00 */
[----:B0-----:R-:W2:Y:S02]  /*1b0e0*/  LDL.LU R14, [R1+0x2b38] ;  /* 0x002b3800010e7983 */ /* 0x001ea40000300800 */
[----:B--2---:R-:W-:-:S05]  /*1b0f0*/  IMAD.WIDE R14, R14, 0x2, R16 ;  /* 0x000000020e0e7825 */ /* 0x004fca00078e0210 */
        /* <DEDUP_REMOVED lines=19> */
[----:B---3--:R1:W-:Y:S01]  /*1b230*/  STL.64 [R1+0x2af8], R28 ;  /* 0x002af81c01007387 */ /* 0x0083e20000100a00 */
[----:B0-----:R-:W-:-:S05]  /*1b240*/  IMAD.WIDE R14, R28, 0x2, R16 ;  /* 0x000000021c0e7825 */ /* 0x001fca00078e0210 */
[----:B------:R4:W-:Y:S01]  /*1b250*/  STL.64 [R1+0x1a8], R14 ;  /* 0x0001a80e01007387 */ /* 0x0009e20000100a00 */
[----:B-1----:R-:W-:-:S04]  /*1b260*/  IMAD.WIDE R28, R25, 0x2, R16 ;  /* 0x00000002191c7825 */ /* 0x002fc800078e0210 */
[----:B----4-:R-:W-:-:S05]  /*1b270*/  IMAD.WIDE R14, R27, 0x2, R16 ;  /* 0x000000021b0e7825 */ /* 0x010fca00078e0210 */
[----:B------:R0:W-:Y:S04]  /*1b280*/  STL.64 [R1+0x1a0], R14 ;  /* 0x0001a00e01007387 */ /* 0x0001e80000100a00 */
[----:B------:R1:W-:Y:S01]  /*1b290*/  STL.64 [R1+0x198], R28 ;  /* 0x0001981c01007387 */ /* 0x0003e20000100a00 */
[----:B0-----:R-:W-:-:S04]  /*1b2a0*/  IMAD.WIDE R14, R23, 0x2, R16 ;  /* 0x00000002170e7825 */ /* 0x001fc800078e0210 */
[--C-:B-1----:R-:W-:Y:S01]  /*1b2b0*/  IMAD.WIDE R28, R21, 0x2, R16.reuse ;  /* 0x00000002151c7825 */ /* 0x102fe200078e0210 */
        /* <DEDUP_REMOVED lines=13> */
[----:B------:R1:W-:Y:S04]  /*1b390*/  STL.64 [R1+0x2a90], R2 ;  /* 0x002a900201007387 */ /* 0x0003e80000100a00 */
[----:B------:R-:W-:Y:S01]  /*1b3a0*/  STL.64 [R1+0x158], R28 ;  /* 0x0001581c01007387 */ /* 0x000fe20000100a00 */
[----:B0-----:R-:W-:-:S04]  /*1b3b0*/  IMAD.WIDE R14, R2, 0x2, R16 ;  /* 0x00000002020e7825 */ /* 0x001fc800078e0210 */
[--C-:B-1----:R-:W-:Y:S01]  /*1b3c0*/  IMAD.WIDE R2, R4, 0x2, R16.reuse ;  /* 0x0000000204027825 */ /* 0x102fe200078e0210 */
[----:B------:R-:W-:Y:S04]  /*1b3d0*/  STL.64 [R1+0x150], R14 ;  /* 0x0001500e01007387 */ /* 0x000fe80000100a00 */
[----:B------:R0:W-:Y:S04]  /*1b3e0*/  STL.64 [R1+0x2a98], R4 ;  /* 0x002a980401007387 */ /* 0x0001e80000100a00 */
[----:B------:R1:W-:Y:S04]  /*1b3f0*/  STL.64 [R1+0x148], R2 ;  /* 0x0001480201007387 */ /* 0x0003e80000100a00 */
[----:B------:R2:W-:Y:S01]  /*1b400*/  STL.64 [R1+0x2aa0], R6 ;  /* 0x002aa00601007387 */ /* 0x0005e20000100a00 */
[----:B0-----:R-:W-:-:S04]  /*1b410*/  IMAD.WIDE R4, R6, 0x2, R16 ;  /* 0x0000000206047825 */ /* 0x001fc800078e0210 */
[--C-:B-1----:R-:W-:Y:S01]  /*1b420*/  IMAD.WIDE R2, R8, 0x2, R16.reuse ;  /* 0x0000000208027825 */ /* 0x102fe200078e0210 */
[----:B------:R0:W-:Y:S04]  /*1b430*/  STL.64 [R1+0x140], R4 ;  /* 0x0001400401007387 */ /* 0x0001e80000100a00 */
[----:B--2---:R-:W2:Y:S04]  /*1b440*/  LDL R6, [R1+0x4ec] ;  /* 0x0004ec0001067983 */ /* 0x004ea80000100800 */
[----:B------:R-:W3:Y:S04]  /*1b450*/  LDL R7, [R1+0x4f8] ;  /* 0x0004f80001077983 */ /* 0x000ee80000100800 */
[----:B------:R1:W-:Y:S04]  /*1b460*/  STL.64 [R1+0x138], R2 ;  /* 0x0001380201007387 */ /* 0x0003e80000100a00 */
[----:B0-----:R-:W4:Y:S04]  /*1b470*/  LDL R5, [R1+0x4fc] ;  /* 0x0004fc0001057983 */ /* 0x001f280000100800 */
[----:B------:R-:W2:Y:S04]  /*1b480*/  LDL R15, [R1+0x508] ;  /* 0x00050800010f7983 */ /* 0x000ea80000100800 */
[----:B------:R-:W2:Y:S01]  /*1b490*/  LDL R14, [R1+0x50c] ;  /* 0x00050c00010e7983 */ /* 0x000ea20000100800 */
[----:B-1----:R-:W-:-:S03]  /*1b4a0*/  IMAD.WIDE R2, R10, 0x2, R16 ;  /* 0x000000020a027825 */ /* 0x002fc600078e0210 */
[----:B------:R0:W-:Y:S04]  /*1b4b0*/  STL.64 [R1+0x2aa8], R8 ;  /* 0x002aa80801007387 */ /* 0x0001e80000100a00 */
[----:B0-----:R-:W2:Y:S04]  /*1b4c0*/  LDL R8, [R1+0x4dc] ;  /* 0x0004dc0001087983 */ /* 0x001ea80000100800 */
[----:B------:R-:W2:Y:S04]  /*1b4d0*/  LDL R9, [R1+0x4e8] ;  /* 0x0004e80001097983 */ /* 0x000ea80000100800 */
[----:B------:R0:W-:Y:S04]  /*1b4e0*/  STL.64 [R1+0x2ab0], R10 ;  /* 0x002ab00a01007387 */ /* 0x0001e80000100a00 */
[----:B0-----:R-:W2:Y:S04]  /*1b4f0*/  LDL R10, [R1+0x324] ;  /* 0x00032400010a7983 */ /* 0x001ea80000100800 */
[----:B------:R0:W-:Y:S04]  /*1b500*/  STL.64 [R1+0x130], R2 ;  /* 0x0001300201007387 */ /* 0x0001e80000100a00 */
[----:B------:R-:W3:Y:S04]  /*1b510*/  LDL R11, [R1+0x4d8] ;  /* 0x0004d800010b7983 */ /* 0x000ee80000100800 */
[----:B------:R1:W-:Y:S01]  /*1b520*/  STL.64 [R1+0x2ab8], R12 ;  /* 0x002ab80c01007387 */ /* 0x0003e20000100a00 */
[----:B0-----:R-:W-:-:S03]  /*1b530*/  IMAD.WIDE R2, R12, 0x2, R16 ;  /* 0x000000020c027825 */ /* 0x001fc600078e0210 */
[----:B-1----:R-:W3:Y:S04]  /*1b540*/  LDL R12, [R1+0x4c8] ;  /* 0x0004c800010c7983 */ /* 0x002ee80000100800 */
[----:B------:R0:W-:Y:S04]  /*1b550*/  STL.64 [R1+0x128], R2 ;  /* 0x0001280201007387 */ /* 0x0001e80000100a00 */
[----:B------:R-:W4:Y:S01]  /*1b560*/  LDL R13, [R1+0x4cc] ;  /* 0x0004cc00010d7983 */ /* 0x000f220000100800 */
[----:B------:R-:W-:-:S03]  /*1b570*/  IMAD.WIDE R28, R19, 0x2, R16 ;  /* 0x00000002131c7825 */ /* 0x000fc600078e0210 */
[----:B------:R1:W-:Y:S01]  /*1b580*/  STL.64 [R1+0x2ac0], R18 ;  /* 0x002ac01201007387 */ /* 0x0003e20000100a00 */
[----:B0-----:R-:W-:-:S03]  /*1b590*/  IMAD.WIDE R2, R18, 0x2, R16 ;  /* 0x0000000212027825 */ /* 0x001fc600078e0210 */
[----:B------:R-:W-:Y:S04]  /*1b5a0*/  STL.64 [R1+0x120], R28 ;  /* 0x0001201c01007387 */ /* 0x000fe80000100a00 */
[----:B------:R0:W-:Y:S01]  /*1b5b0*/  STL.64 [R1+0x118], R2 ;  /* 0x0001180201007387 */ /* 0x0001e20000100a00 */
[----:B-1----:R-:W-:-:S03]  /*1b5c0*/  IMAD.WIDE R18, R20, 0x2, R16 ;  /* 0x0000000214127825 */ /* 0x002fc600078e0210 */
[----:B------:R-:W-:Y:S04]  /*1b5d0*/  STL.64 [R1+0x2ac8], R20 ;  /* 0x002ac81401007387 */ /* 0x000fe80000100a00 */
[----:B------:R1:W-:Y:S01]  /*1b5e0*/  STL.64 [R1+0x110], R18 ;  /* 0x0001101201007387 */ /* 0x0003e20000100a00 */
[----:B0-----:R-:W-:-:S03]  /*1b5f0*/  IMAD.WIDE R2, R22, 0x2, R16 ;  /* 0x0000000216027825 */ /* 0x001fc600078e0210 */
[----:B------:R-:W-:Y:S04]  /*1b600*/  STL.64 [R1+0x2ad0], R22 ;  /* 0x002ad01601007387 */ /* 0x000fe80000100a00 */
[----:B------:R0:W-:Y:S01]  /*1b610*/  STL.64 [R1+0x108], R2 ;  /* 0x0001080201007387 */ /* 0x0001e20000100a00 */
[----:B-1----:R-:W-:-:S03]  /*1b620*/  IMAD.WIDE R18, R24, 0x2, R16 ;  /* 0x0000000218127825 */ /* 0x002fc600078e0210 */
[----:B0-----:R-:W4:Y:S04]  /*1b630*/  LDL R2, [R1+0x518] ;  /* 0x0005180001027983 */ /* 0x001f280000100800 */
[----:B------:R-:W4:Y:S04]  /*1b640*/  LDL R3, [R1+0x51c] ;  /* 0x00051c0001037983 */ /* 0x000f280000100800 */
[----:B------:R0:W-:Y:S04]  /*1b650*/  STL.64 [R1+0x100], R18 ;  /* 0x0001001201007387 */ /* 0x0001e80000100a00 */
[----:B------:R-:W-:Y:S04]  /*1b660*/  STL.64 [R1+0x2ad8], R24 ;  /* 0x002ad81801007387 */ /* 0x000fe80000100a00 */
[----:B------:R-:W4:Y:S01]  /*1b670*/  LDL R4, [R1+0x528] ;  /* 0x0005280001047983 */ /* 0x000f220000100800 */
[----:B0-----:R-:W-:-:S03]  /*1b680*/  IMAD.WIDE R18, R26, 0x2, R16 ;  /* 0x000000021a127825 */ /* 0x001fc600078e0210 */
[----:B------:R-:W4:Y:S04]  /*1b690*/  LDL R28, [R1+0x52c] ;  /* 0x00052c00011c7983 */ /* 0x000f280000100800 */
[----:B------:R3:W-:Y:S04]  /*1b6a0*/  STL.64 [R1+0xf8], R18 ;  /* 0x0000f81201007387 */ /* 0x0007e80000100a00 */
[----:B------:R-:W4:Y:S04]  /*1b6b0*/  LDL R29, [R1+0x538] ;  /* 0x00053800011d7983 */ /* 0x000f280000100800 */
[----:B------:R-:W-:Y:S01]  /*1b6c0*/  STL.64 [R1+0x2ae0], R26 ;  /* 0x002ae01a01007387 */ /* 0x000fe20000100a00 */
[----:B--2---:R-:W-:-:S04]  /*1b6d0*/  IMAD.WIDE R20, R10, 0x2, R16 ;  /* 0x000000020a147825 */ /* 0x004fc800078e0210 */
[----:B---3--:R-:W-:-:S04]  /*1b6e0*/  IMAD.WIDE R18, R12, 0x2, R16 ;  /* 0x000000020c127825 */ /* 0x008fc800078e0210 */
[--C-:B----4-:R-:W-:Y:S01]  /*1b6f0*/  IMAD.WIDE R12, R13, 0x2, R16.reuse ;  /* 0x000000020d0c7825 */ /* 0x110fe200078e0210 */
[----:B------:R0:W-:Y:S04]  /*1b700*/  STL.64 [R1+0x2f8], R18 ;  /* 0x0002f81201007387 */ /* 0x0001e80000100a00 */
[----:B------:R1:W-:Y:S04]  /*1b710*/  STL.64 [R1+0x308], R12 ;  /* 0x0003080c01007387 */ /* 0x0003e80000100a00 */
[----:B------:R-:W-:Y:S01]  /*1b720*/  STL.64 [R1+0x318], R20 ;  /* 0x0003181401007387 */ /* 0x000fe20000100a00 */
[----:B0-----:R-:W-:-:S04]  /*1b730*/  IMAD.WIDE R18, R11, 0x2, R16 ;  /* 0x000000020b127825 */ /* 0x001fc800078e0210 */
[--C-:B-1----:R-:W-:Y:S01]  /*1b740*/  IMAD.WIDE R12, R8, 0x2, R16.reuse ;  /* 0x00000002080c7825 */ /* 0x102fe200078e0210 */
[----:B------:R-:W-:Y:S03]  /*1b750*/  STL.64 [R1+0x330], R18 ;  /* 0x0003301201007387 */ /* 0x000fe60000100a00 */
[--C-:B------:R-:W-:Y:S01]  /*1b760*/  IMAD.WIDE R10, R9, 0x2, R16.reuse ;  /* 0x00000002090a7825 */ /* 0x100fe200078e0210 */
[----:B------:R-:W-:Y:S03]  /*1b770*/  STL.64 [R1+0x340], R12 ;  /* 0x0003400c01007387 */ /* 0x000fe60000100a00 */
[--C-:B------:R-:W-:Y:S01]  /*1b780*/  IMAD.WIDE R8, R6, 0x2, R16.reuse ;  /* 0x0000000206087825 */ /* 0x100fe200078e0210 */
[----:B------:R0:W-:Y:S03]  /*1b790*/  STL.64 [R1+0x358], R10 ;  /* 0x0003580a01007387 */ /* 0x0001e60000100a00 */
[--C-:B------:R-:W-:Y:S01]  /*1b7a0*/  IMAD.WIDE R6, R7, 0x2, R16.reuse ;  /* 0x0000000207067825 */ /* 0x100fe200078e0210 */
[----:B------:R1:W-:Y:S04]  /*1b7b0*/  STL.64 [R1+0x368], R8 ;  /* 0x0003680801007387 */ /* 0x0003e80000100a00 */
[----:B------:R2:W-:Y:S01]  /*1b7c0*/  STL.64 [R1+0x380], R6 ;  /* 0x0003800601007387 */ /* 0x0005e20000100a00 */
[----:B0-----:R-:W-:-:S04]  /*1b7d0*/  IMAD.WIDE R10, R5, 0x2, R16 ;  /* 0x00000002050a7825 */ /* 0x001fc800078e0210 */
[--C-:B-1----:R-:W-:Y:S01]  /*1b7e0*/  IMAD.WIDE R8, R15, 0x2, R16.reuse ;  /* 0x000000020f087825 */ /* 0x102fe200078e0210 */
[----:B------:R-:W-:Y:S04]  /*1b7f0*/  STL.64 [R1+0x390], R10 ;  /* 0x0003900a01007387 */ /* 0x000fe80000100a00 */
[----:B------:R-:W3:Y:S04]  /*1b800*/  LDL R26, [R1+0x53c] ;  /* 0x00053c00011a7983 */ /* 0x000ee80000100800 */
[----:B------:R0:W-:Y:S04]  /*1b810*/  STL.64 [R1+0x3a8], R8 ;  /* 0x0003a80801007387 */ /* 0x0001e80000100a00 */
[----:B------:R-:W4:Y:S01]  /*1b820*/  LDL R27, [R1+0x548] ;  /* 0x00054800011b7983 */ /* 0x000f220000100800 */
[----:B--2---:R-:W-:-:S05]  /*1b830*/  IMAD.WIDE R6, R14, 0x2, R16 ;  /* 0x000000020e067825 */ /* 0x004fca00078e0210 */
[----:B------:R1:W-:Y:S01]  /*1b840*/  STL.64 [R1+0x3b8], R6 ;  /* 0x0003b80601007387 */ /* 0x0003e20000100a00 */
[----:B0-----:R-:W-:-:S04]  /*1b850*/  IMAD.WIDE R8, R2, 0x2, R16 ;  /* 0x0000000202087825 */ /* 0x001fc800078e0210 */
[----:B------:R-:W-:-:S04]  /*1b860*/  IMAD.WIDE R10, R4, 0x2, R16 ;  /* 0x00000002040a7825 */ /* 0x000fc800078e0210 */
[--C-:B-1----:R-:W-:Y:S01]  /*1b870*/  IMAD.WIDE R6, R3, 0x2, R16.reuse ;  /* 0x0000000203067825 */ /* 0x102fe200078e0210 */
[----:B----4-:R3:W-:Y:S04]  /*1b880*/  STL [R1+0x2b1c], R27 ;  /* 0x002b1c1b01007387 */ /* 0x0107e80000100800 */
[----:B------:R-:W2:Y:S04]  /*1b890*/  LDL R24, [R1+0x54c] ;  /* 0x00054c0001187983 */ /* 0x000ea80000100800 */
[----:B------:R-:W4:Y:S04]  /*1b8a0*/  LDL R25, [R1+0x558] ;  /* 0x0005580001197983 */ /* 0x000f280000100800 */
[----:B------:R-:W2:Y:S04]  /*1b8b0*/  LDL R22, [R1+0x55c] ;  /* 0x00055c0001167983 */ /* 0x000ea80000100800 */
        /* <DEDUP_REMOVED lines=8> */
[----:B------:R0:W-:Y:S04]  /*1b940*/  STL.64 [R1+0x3d0], R8 ;  /* 0x0003d00801007387 */ /* 0x0001e80000100a00 */
[----:B------:R-:W2:Y:S01]  /*1b950*/  LDL R3, [R1+0x5a8] ;  /* 0x0005a80001037983 */ /* 0x000ea20000100800 */
[----:B---3--:R-:W-:-:S03]  /*1b960*/  IMAD.WIDE R26, R26, 0x2, R16 ;  /* 0x000000021a1a7825 */ /* 0x008fc600078e0210 */
[----:B------:R1:W-:Y:S01]  /*1b970*/  STL.64 [R1+0x3e0], R6 ;  /* 0x0003e00601007387 */ /* 0x0003e20000100a00 */
[----:B0-----:R-:W-:-:S03]  /*1b980*/  IMAD.WIDE R8, R28, 0x2, R16 ;  /* 0x000000021c087825 */ /* 0x001fc600078e0210 */
[----:B------:R0:W-:Y:S04]  /*1b990*/  STL.64 [R1+0x3f8], R10 ;  /* 0x0003f80a01007387 */ /* 0x0001e80000100a00 */
[----:B------:R-:W3:Y:S01]  /*1b9a0*/  LDL R19, [R1+0x5ac] ;  /* 0x0005ac0001137983 */ /* 0x000ee20000100800 */
[----:B-1----:R-:W-:-:S03]  /*1b9b0*/  IMAD.WIDE R6, R29, 0x2, R16 ;  /* 0x000000021d067825 */ /* 0x002fc600078e0210 */
[----:B------:R1:W-:Y:S04]  /*1b9c0*/  STL.64 [R1+0x408], R8 ;  /* 0x0004080801007387 */ /* 0x0003e80000100a00 */
[----:B------:R-:W2:Y:S04]  /*1b9d0*/  LDL R12, [R1+0x5b8] ;  /* 0x0005b800010c7983 */ /* 0x000ea80000100800 */
[----:B------:R1:W-:Y:S04]  /*1b9e0*/  STL.64 [R1+0x420], R6 ;  /* 0x0004200601007387 */ /* 0x0003e80000100a00 */
[----:B------:R-:W2:Y:S04]  /*1b9f0*/  LDL R13, [R1+0x5bc] ;  /* 0x0005bc00010d7983 */ /* 0x000ea80000100800 */
[----:B0-----:R-:W2:Y:S04]  /*1ba00*/  LDL R10, [R1+0x5c8] ;  /* 0x0005c800010a7983 */ /* 0x001ea80000100800 */
[----:B------:R-:W2:Y:S04]  /*1ba10*/  LDL R11, [R1+0x5cc] ;  /* 0x0005cc00010b7983 */ /* 0x000ea80000100800 */
[----:B-1----:R-:W2:Y:S04]  /*1ba20*/  LDL R8, [R1+0x5d8] ;  /* 0x0005d80001087983 */ /* 0x002ea80000100800 */
[----:B------:R-:W2:Y:S04]  /*1ba30*/  LDL R9, [R1+0x5dc] ;  /* 0x0005dc0001097983 */ /* 0x000ea80000100800 */
[----:B------:R-:W2:Y:S04]  /*1ba40*/  LDL R6, [R1+0x5e8] ;  /* 0x0005e80001067983 */ /* 0x000ea80000100800 */
[----:B------:R-:W2:Y:S04]  /*1ba50*/  LDL R7, [R1+0x5ec] ;  /* 0x0005ec0001077983 */ /* 0x000ea80000100800 */
[----:B------:R-:W2:Y:S04]  /*1ba60*/  LDL R4, [R1+0x5f0] ;  /* 0x0005f00001047983 */ /* 0x000ea80000100800 */
[----:B------:R-:W2:Y:S04]  /*1ba70*/  LDL R28, [R1+0x5f4] ;  /* 0x0005f400011c7983 */ /* 0x000ea80000100800 */
[----:B------:R-:W2:Y:S04]  /*1ba80*/  LDL R29, [R1+0x600] ;  /* 0x00060000011d7983 */ /* 0x000ea80000100800 */
[----:B------:R0:W-:Y:S04]  /*1ba90*/  STL.64 [R1+0x430], R26 ;  /* 0x0004301a01007387 */ /* 0x0001e80000100a00 */
[----:B0-----:R-:W2:Y:S02]  /*1baa0*/  LDL.LU R27, [R1+0x2b1c] ;  /* 0x002b1c00011b7983 */ /* 0x001ea40000300800 */
[----:B--2---:R-:W-:-:S05]  /*1bab0*/  IMAD.WIDE R26, R27, 0x2, R16 ;  /* 0x000000021b1a7825 */ /* 0x004fca00078e0210 */
[----:B------:R0:W-:Y:S02]  /*1bac0*/  STL.64 [R1+0x448], R26 ;  /* 0x0004481a01007387 */ /* 0x0001e40000100a00 */
[----:B0-----:R-:W-:-:S05]  /*1bad0*/  IMAD.WIDE R26, R24, 0x2, R16 ;  /* 0x00000002181a7825 */ /* 0x001fca00078e0210 */
[----:B------:R4:W-:Y:S02]  /*1bae0*/  STL.64 [R1+0x458], R26 ;  /* 0x0004581a01007387 */ /* 0x0009e40000100a00 */
[----:B----4-:R-:W-:-:S04]  /*1baf0*/  IMAD.WIDE R26, R25, 0x2, R16 ;  /* 0x00000002191a7825 */ /* 0x010fc800078e0210 */
[--C-:B------:R-:W-:Y:S01]  /*1bb00*/  IMAD.WIDE R24, R22, 0x2, R16.reuse ;  /* 0x0000000216187825 */ /* 0x100fe200078e0210 */
[----:B------:R0:W-:Y:S04]  /*1bb10*/  STL.64 [R1+0x470], R26 ;  /* 0x0004701a01007387 */ /* 0x0001e80000100a00 */
[----:B------:R1:W-:Y:S01]  /*1bb20*/  STL.64 [R1+0x480], R24 ;  /* 0x0004801801007387 */ /* 0x0003e20000100a00 */
[----:B0-----:R-:W-:-:S04]  /*1bb30*/  IMAD.WIDE R26, R23, 0x2, R16 ;  /* 0x00000002171a7825 */ /* 0x001fc800078e0210 */
[--C-:B-1----:R-:W-:Y:S01]  /*1bb40*/  IMAD.WIDE R24, R20, 0x2, R16.reuse ;  /* 0x0000000214187825 */ /* 0x102fe200078e0210 */
        /* <DEDUP_REMOVED lines=8> */
[----:B------:R-:W-:Y:S03]  /*1bbd0*/  STL.64 [R1+0x4e0], R24 ;  /* 0x0004e01801007387 */ /* 0x000fe60000100a00 */
[--C-:B--2---:R-:W-:Y:S01]  /*1bbe0*/  IMAD.WIDE R20, R14, 0x2, R16.reuse ;  /* 0x000000020e147825 */ /* 0x104fe200078e0210 */
[----:B------:R-:W2:Y:S04]  /*1bbf0*/  LDL R15, [R1+0x604] ;  /* 0x00060400010f7983 */ /* 0x000ea80000100800 */
[----:B------:R0:W-:Y:S04]  /*1bc00*/  STL.64 [R1+0x4f0], R22 ;  /* 0x0004f01601007387 */ /* 0x0001e80000100a00 */
[----:B------:R-:W4:Y:S04]  /*1bc10*/  LDL R14, [R1+0x610] ;  /* 0x00061000010e7983 */ /* 0x000f280000100800 */
[----:B------:R1:W-:Y:S01]  /*1bc20*/  STL.64 [R1+0x500], R20 ;  /* 0x0005001401007387 */ /* 0x0003e20000100a00 */
[----:B0-----:R-:W-:-:S03]  /*1bc30*/  IMAD.WIDE R22, R2, 0x2, R16 ;  /* 0x0000000202167825 */ /* 0x001fc600078e0210 */
[----:B------:R-:W4:Y:S04]  /*1bc40*/  LDL R5, [R1+0x614] ;  /* 0x0006140001057983 */ /* 0x000f280000100800 */
[----:B------:R-:W-:Y:S01]  /*1bc50*/  STL.64 [R1+0x510], R22 ;  /* 0x0005101601007387 */ /* 0x000fe20000100a00 */
[----:B-1----:R-:W-:-:S03]  /*1bc60*/  IMAD.WIDE R20, R3, 0x2, R16 ;  /* 0x0000000203147825 */ /* 0x002fc600078e0210 */
[----:B------:R-:W4:Y:S04]  /*1bc70*/  LDL R2, [R1+0x618] ;  /* 0x0006180001027983 */ /* 0x000f280000100800 */
[----:B------:R3:W-:Y:S04]  /*1bc80*/  STL.64 [R1+0x520], R20 ;  /* 0x0005201401007387 */ /* 0x0007e80000100a00 */
[----:B------:R-:W4:Y:S01]  /*1bc90*/  LDL R3, [R1+0x628] ;  /* 0x0006280001037983 */ /* 0x000f220000100800 */
[----:B---3--:R-:W-:-:S04]  /*1bca0*/  IMAD.WIDE R20, R19, 0x2, R16 ;  /* 0x0000000213147825 */ /* 0x008fc800078e0210 */
        /* <DEDUP_REMOVED lines=8> */
[--C-:B---3--:R-:W-:Y:S01]  /*1bd30*/  IMAD.WIDE R12, R8, 0x2, R16.reuse ;  /* 0x00000002080c7825 */ /* 0x108fe200078e0210 */
        /* <DEDUP_REMOVED lines=11> */
[----:B------:R-:W4:Y:S04]  /*1bdf0*/  LDL R26, [R1+0x630] ;  /* 0x00063000011a7983 */ /* 0x000f280000100800 */
[----:B------:R2:W-:Y:S04]  /*1be00*/  STL.64 [R1+0x5d0], R8 ;  /* 0x0005d00801007387 */ /* 0x0005e80000100a00 */
[----:B------:R-:W4:Y:S01]  /*1be10*/  LDL R27, [R1+0x640] ;  /* 0x00064000011b7983 */ /* 0x000f220000100800 */
[----:B---3--:R-:W-:-:S05]  /*1be20*/  IMAD.WIDE R6, R29, 0x2, R16 ;  /* 0x000000021d067825 */ /* 0x008fca00078e0210 */
[----:B------:R4:W-:Y:S01]  /*1be30*/  STL.64 [R1+0x5e0], R6 ;  /* 0x0005e00601007387 */ /* 0x0009e20000100a00 */
[----:B--2---:R-:W-:-:S04]  /*1be40*/  IMAD.WIDE R8, R15, 0x2, R16 ;  /* 0x000000020f087825 */ /* 0x004fc800078e0210 */
[--C-:B----4-:R-:W-:Y:S01]  /*1be50*/  IMAD.WIDE R6, R14, 0x2, R16.reuse ;  /* 0x000000020e067825 */ /* 0x110fe200078e0210 */
[----:B------:R-:W-:Y:S04]  /*1be60*/  STL [R1+0x2b18], R27 ;  /* 0x002b181b01007387 */ /* 0x000fe80000100800 */
[----:B------:R-:W2:Y:S04]  /*1be70*/  LDL R24, [R1+0x648] ;  /* 0x0006480001187983 */ /* 0x000ea80000100800 */
[----:B------:R-:W3:Y:S04]  /*1be80*/  LDL R25, [R1+0x658] ;  /* 0x0006580001197983 */ /* 0x000ee80000100800 */
        /* <DEDUP_REMOVED lines=9> */
[----:B------:R-:W2:Y:S04]  /*1bf20*/  LDL R14, [R1+0x6c8] ;  /* 0x0006c800010e7983 */ /* 0x000ea80000100800 */
[----:B------:R1:W-:Y:S01]  /*1bf30*/  STL.64 [R1+0x608], R6 ;  /* 0x0006080601007387 */ /* 0x0003e20000100a00 */
[----:B0-----:R-:W-:-:S04]  /*1bf40*/  IMAD.WIDE R8, R5, 0x2, R16 ;  /* 0x0000000205087825 */ /* 0x001fc800078e0210 */
[--C-:B------:R-:W-:Y:S01]  /*1bf50*/  IMAD.WIDE R26, R26, 0x2, R16.reuse ;  /* 0x000000021a1a7825 */ /* 0x100fe200078e0210 */
[----:B------:R0:W-:Y:S03]  /*1bf60*/  STL.64 [R1+0x620], R8 ;  /* 0x0006200801007387 */ /* 0x0001e60000100a00 */
[--C-:B-1----:R-:W-:Y:S01]  /*1bf70*/  IMAD.WIDE R6, R2, 0x2, R16.reuse ;  /* 0x0000000202067825 */ /* 0x102fe200078e0210 */
[----:B------:R-:W2:Y:S03]  /*1bf80*/  LDL R18, [R1+0x6d0] ;  /* 0x0006d00001127983 */ /* 0x000ea60000100800 */
[--C-:B------:R-:W-:Y:S01]  /*1bf90*/  IMAD.WIDE R2, R3, 0x2, R16.reuse ;  /* 0x0000000203027825 */ /* 0x100fe200078e0210 */
[----:B------:R1:W-:Y:S04]  /*1bfa0*/  STL.64 [R1+0x638], R6 ;  /* 0x0006380601007387 */ /* 0x0003e80000100a00 */
[----:B------:R-:W2:Y:S04]  /*1bfb0*/  LDL R19, [R1+0x6e0] ;  /* 0x0006e00001137983 */ /* 0x000ea80000100800 */
[----:B------:R0:W-:Y:S04]  /*1bfc0*/  STL.64 [R1+0x650], R2 ;  /* 0x0006500201007387 */ /* 0x0001e80000100a00 */
[----:B------:R-:W2:Y:S04]  /*1bfd0*/  LDL R12, [R1+0x6e8] ;  /* 0x0006e800010c7983 */ /* 0x000ea80000100800 */
[----:B------:R-:W2:Y:S04]  /*1bfe0*/  LDL R13, [R1+0x6f8] ;  /* 0x0006f800010d7983 */ /* 0x000ea80000100800 */
[----:B------:R-:W2:Y:S04]  /*1bff0*/  LDL R10, [R1+0x700] ;  /* 0x00070000010a7983 */ /* 0x000ea80000100800 */
        /* <DEDUP_REMOVED lines=12> */
[----:B0-----:R-:W-:-:S04]  /*1c0c0*/  IMAD.WIDE R26, R24, 0x2, R16 ;  /* 0x00000002181a7825 */ /* 0x001fc800078e0210 */
[--C-:B---3--:R-:W-:Y:S01]  /*1c0d0*/  IMAD.WIDE R24, R25, 0x2, R16.reuse ;  /* 0x0000000219187825 */ /* 0x108fe200078e0210 */
[----:B------:R4:W-:Y:S04]  /*1c0e0*/  STL.64 [R1+0x690], R26 ;  /* 0x0006901a01007387 */ /* 0x0009e80000100a00 */
[----:B------:R0:W-:Y:S01]  /*1c0f0*/  STL.64 [R1+0x6a8], R24 ;  /* 0x0006a81801007387 */ /* 0x0001e20000100a00 */
[----:B----4-:R-:W-:-:S04]  /*1c100*/  IMAD.WIDE R26, R22, 0x2, R16 ;  /* 0x00000002161a7825 */ /* 0x010fc800078e0210 */
[--C-:B0-----:R-:W-:Y:S01]  /*1c110*/  IMAD.WIDE R24, R23, 0x2, R16.reuse ;  /* 0x0000000217187825 */ /* 0x101fe200078e0210 */
        /* <DEDUP_REMOVED lines=12> */
[----:B------:R-:W3:Y:S04]  /*1c1e0*/  LDL R29, [R1+0x780] ;  /* 0x00078000011d7983 */ /* 0x000ee80000100800 */
[----:B------:R1:W-:Y:S01]  /*1c1f0*/  STL.64 [R1+0x748], R20 ;  /* 0x0007481401007387 */ /* 0x0003e20000100a00 */
[----:B0-----:R-:W-:-:S03]  /*1c200*/  IMAD.WIDE R22, R15, 0x2, R16 ;  /* 0x000000020f167825 */ /* 0x001fc600078e0210 */
[----:B------:R-:W4:Y:S04]  /*1c210*/  LDL R4, [R1+0x788] ;  /* 0x0007880001047983 */ /* 0x000f280000100800 */
[----:B------:R0:W-:Y:S01]  /*1c220*/  STL.64 [R1+0x760], R22 ;  /* 0x0007601601007387 */ /* 0x0001e20000100a00 */
[----:B-1----:R-:W-:-:S03]  /*1c230*/  IMAD.WIDE R20, R14, 0x2, R16 ;  /* 0x000000020e147825 */ /* 0x002fc600078e0210 */
[----:B------:R-:W4:Y:S04]  /*1c240*/  LDL R15, [R1+0x798] ;  /* 0x00079800010f7983 */ /* 0x000f280000100800 */
[----:B------:R1:W-:Y:S04]  /*1c250*/  STL.64 [R1+0x778], R20 ;  /* 0x0007781401007387 */ /* 0x0003e80000100a00 */
[----:B------:R-:W4:Y:S01]  /*1c260*/  LDL R14, [R1+0x7a8] ;  /* 0x0007a800010e7983 */ /* 0x000f220000100800 */
[----:B0-----:R-:W-:-:S04]  /*1c270*/  IMAD.WIDE R22, R12, 0x2, R16 ;  /* 0x000000020c167825 */ /* 0x001fc800078e0210 */
[----:B-1----:R-:W-:-:S04]  /*1c280*/  IMAD.WIDE R20, R18, 0x2, R16 ;  /* 0x0000000212147825 */ /* 0x002fc800078e0210 */
[--C-:B------:R-:W-:Y:S01]  /*1c290*/  IMAD.WIDE R18, R19, 0x2, R16.reuse ;  /* 0x0000000213127825 */ /* 0x100fe200078e0210 */
        /* <DEDUP_REMOVED lines=16> */
[--C-:B------:R-:W-:Y:S01]  /*1c3a0*/  IMAD.WIDE R8, R5, 0x2, R16.reuse ;  /* 0x0000000205087825 */ /* 0x100fe200078e0210 */
[----:B------:R-:W-:Y:S03]  /*1c3b0*/  STL.64 [R1+0x858], R10 ;  /* 0x0008580a01007387 */ /* 0x000fe60000100a00 */
[--C-:B------:R-:W-:Y:S01]  /*1c3c0*/  IMAD.WIDE R6, R2, 0x2, R16.reuse ;  /* 0x0000000202067825 */ /* 0x100fe200078e0210 */
[----:B------:R2:W-:Y:S04]  /*1c3d0*/  STL.64 [R1+0x870], R8 ;  /* 0x0008700801007387 */ /* 0x0005e80000100a00 */
[----:B------:R-:W4:Y:S04]  /*1c3e0*/  LDL R26, [R1+0x7b0] ;  /* 0x0007b000011a7983 */ /* 0x000f280000100800 */
[----:B------:R3:W-:Y:S04]  /*1c3f0*/  STL.64 [R1+0x888], R6 ;  /* 0x0008880601007387 */ /* 0x0007e80000100a00 */
[----:B------:R-:W4:Y:S01]  /*1c400*/  LDL R27, [R1+0x7c0] ;  /* 0x0007c000011b7983 */ /* 0x000f220000100800 */
[----:B------:R-:W-:-:S05]  /*1c410*/  IMAD.WIDE R2, R3, 0x2, R16 ;  /* 0x0000000203027825 */ /* 0x000fca00078e0210 */
[----:B------:R0:W-:Y:S01]  /*1c420*/  STL.64 [R1+0x8a0], R2 ;  /* 0x0008a00201007387 */ /* 0x0001e20000100a00 */
[----:B--2---:R-:W-:-:S04]  /*1c430*/  IMAD.WIDE R8, R28, 0x2, R16 ;  /* 0x000000021c087825 */ /* 0x004fc800078e0210 */
[----:B---3--:R-:W-:-:S04]  /*1c440*/  IMAD.WIDE R6, R29, 0x2, R16 ;  /* 0x000000021d067825 */ /* 0x008fc800078e0210 */
[--C-:B----4-:R-:W-:Y:S01]  /*1c450*/  IMAD.WIDE R10, R4, 0x2, R16.reuse ;  /* 0x00000002040a7825 */ /* 0x110fe200078e0210 */
[----:B------:R1:W-:Y:S04]  /*1c460*/  STL [R1+0x2b14], R27 ;  /* 0x002b141b01007387 */ /* 0x0003e80000100800 */
[----:B------:R-:W2:Y:S04]  /*1c470*/  LDL R24, [R1+0x7c8] ;  /* 0x0007c80001187983 */ /* 0x000ea80000100800 */
[----:B------:R-:W3:Y:S04]  /*1c480*/  LDL R25, [R1+0x7d8] ;  /* 0x0007d80001197983 */ /* 0x000ee80000100800 */
[----:B------:R-:W4:Y:S04]  /*1c490*/  LDL R22, [R1+0x7e0] ;  /* 0x0007e00001167983 */ /* 0x000f280000100800 */
[----:B------:R-:W2:Y:S04]  /*1c4a0*/  LDL R23, [R1+0x7f0] ;  /* 0x0007f00001177983 */ /* 0x000ea80000100800 */
[----:B------:R-:W2:Y:S04]  /*1c4b0*/  LDL R20, [R1+0x7f8] ;  /* 0x0007f80001147983 */ /* 0x000ea80000100800 */
[----:B------:R-:W2:Y:S04]  /*1c4c0*/  LDL R5, [R1+0x808] ;  /* 0x0008080001057983 */ /* 0x000ea80000100800 */
[----:B0-----:R-:W2:Y:S04]  /*1c4d0*/  LDL R2, [R1+0x810] ;  /* 0x0008100001027983 */ /* 0x001ea80000100800 */
[----:B------:R-:W2:Y:S04]  /*1c4e0*/  LDL R3, [R1+0x820] ;  /* 0x0008200001037983 */ /* 0x000ea80000100800 */
[----:B------:R-:W2:Y:S04]  /*1c4f0*/  LDL R28, [R1+0x830] ;  /* 0x00083000011c7983 */ /* 0x000ea80000100800 */
[----:B------:R0:W-:Y:S04]  /*1c500*/  STL.64 [R1+0x8b0], R8 ;  /* 0x0008b00801007387 */ /* 0x0001e80000100a00 */
[----:B------:R-:W2:Y:S01]  /*1c510*/  LDL R29, [R1+0x838] ;  /* 0x00083800011d7983 */ /* 0x000ea20000100800 */
[----:B-1----:R-:W-:-:S03]  /*1c520*/  IMAD.WIDE R26, R26, 0x2, R16 ;  /* 0x000000021a1a7825 */ /* 0x002fc600078e0210 */
[----:B------:R1:W-:Y:S01]  /*1c530*/  STL.64 [R1+0x8c8], R6 ;  /* 0x0008c80601007387 */ /* 0x0003e20000100a00 */
[----:B0-----:R-:W-:-:S03]  /*1c540*/  IMAD.WIDE R8, R15, 0x2, R16 ;  /* 0x000000020f087825 */ /* 0x001fc600078e0210 */
[----:B------:R0:W-:Y:S04]  /*1c550*/  STL.64 [R1+0x8e0], R10 ;  /* 0x0008e00a01007387 */ /* 0x0001e80000100a00 */
[----:B------:R-:W2:Y:S01]  /*1c560*/  LDL R21, [R1+0x848] ;  /* 0x0008480001157983 */ /* 0x000ea20000100800 */
[----:B-1----:R-:W-:-:S03]  /*1c570*/  IMAD.WIDE R6, R14, 0x2, R16 ;  /* 0x000000020e067825 */ /* 0x002fc600078e0210 */
[----:B------:R1:W-:Y:S04]  /*1c580*/  STL.64 [R1+0x8f8], R8 ;  /* 0x0008f80801007387 */ /* 0x0003e80000100a00 */
[----:B------:R-:W2:Y:S04]  /*1c590*/  LDL R18, [R1+0x850] ;  /* 0x0008500001127983 */ /* 0x000ea80000100800 */
[----:B------:R0:W-:Y:S04]  /*1c5a0*/  STL.64 [R1+0x910], R6 ;  /* 0x0009100601007387 */ /* 0x0001e80000100a00 */
        /* <DEDUP_REMOVED lines=39> */
[----:B------:R1:W-:Y:S01]  /*1c820*/  STL.64 [R1+0xa20], R22 ;  /* 0x000a201601007387 */ /* 0x0003e20000100a00 */
[----:B0-----:R-:W-:-:S03]  /*1c830*/  IMAD.WIDE R24, R21, 0x2, R16 ;  /* 0x0000000215187825 */ /* 0x001fc600078e0210 */
[----:B------:R-:W4:Y:S01]  /*1c840*/  LDL R29, [R1+0x920] ;  /* 0x00092000011d7983 */ /* 0x000f220000100800 */
[----:B------:R-:W-:-:S04]  /*1c850*/  IMAD.WIDE R20, R19, 0x2, R16 ;  /* 0x0000000213147825 */ /* 0x000fc800078e0210 */
[--C-:B-1----:R-:W-:Y:S01]  /*1c860*/  IMAD.WIDE R22, R18, 0x2, R16.reuse ;  /* 0x0000000212167825 */ /* 0x102fe200078e0210 */
[----:B------:R-:W-:Y:S03]  /*1c870*/  STL.64 [R1+0xa38], R24 ;  /* 0x000a381801007387 */ /* 0x000fe60000100a00 */
[--C-:B------:R-:W-:Y:S01]  /*1c880*/  IMAD.WIDE R18, R12, 0x2, R16.reuse ;  /* 0x000000020c127825 */ /* 0x100fe200078e0210 */
[----:B------:R-:W-:Y:S03]  /*1c890*/  STL.64 [R1+0xa48], R22 ;  /* 0x000a481601007387 */ /* 0x000fe60000100a00 */
[--C-:B------:R-:W-:Y:S01]  /*1c8a0*/  IMAD.WIDE R12, R13, 0x2, R16.reuse ;  /* 0x000000020d0c7825 */ /* 0x100fe200078e0210 */
[----:B------:R0:W-:Y:S04]  /*1c8b0*/  STL.64 [R1+0xa60], R20 ;  /* 0x000a601401007387 */ /* 0x0001e80000100a00 */
        /* <DEDUP_REMOVED lines=34> */
[----:B------:R1:W-:Y:S04]  /*1cae0*/  STL.64 [R1+0xb50], R8 ;  /* 0x000b500801007387 */ /* 0x0003e80000100a00 */
[----:B------:R-:W2:Y:S01]  /*1caf0*/  LDL R2, [R1+0x9a8] ;  /* 0x0009a80001027983 */ /* 0x000ea20000100800 */
[----:B0-----:R-:W-:-:S03]  /*1cb00*/  IMAD.WIDE R26, R26, 0x2, R16 ;  /* 0x000000021a1a7825 */ /* 0x001fc600078e0210 */
[----:B------:R0:W-:Y:S01]  /*1cb10*/  STL.64 [R1+0xb58], R6 ;  /* 0x000b580601007387 */ /* 0x0001e20000100a00 */
[----:B-1----:R-:W-:-:S03]  /*1cb20*/  IMAD.WIDE R8, R28, 0x2, R16 ;  /* 0x000000021c087825 */ /* 0x002fc600078e0210 */
[----:B------:R1:W-:Y:S04]  /*1cb30*/  STL.64 [R1+0xb68], R10 ;  /* 0x000b680a01007387 */ /* 0x0003e80000100a00 */
[----:B------:R-:W2:Y:S01]  /*1cb40*/  LDL R20, [R1+0x9b8] ;  /* 0x0009b80001147983 */ /* 0x000ea20000100800 */
[----:B0-----:R-:W-:-:S03]  /*1cb50*/  IMAD.WIDE R6, R29, 0x2, R16 ;  /* 0x000000021d067825 */ /* 0x001fc600078e0210 */
[----:B------:R0:W-:Y:S04]  /*1cb60*/  STL.64 [R1+0xb78], R8 ;  /* 0x000b780801007387 */ /* 0x0001e80000100a00 */
[----:B------:R-:W2:Y:S04]  /*1cb70*/  LDL R21, [R1+0x9c8] ;  /* 0x0009c80001157983 */ /* 0x000ea80000100800 */
[----:B------:R0:W-:Y:S04]  /*1cb80*/  STL.64 [R1+0xb88], R6 ;  /* 0x000b880601007387 */ /* 0x0001e80000100a00 */
[----:B------:R-:W2:Y:S04]  /*1cb90*/  LDL R18, [R1+0x9d0] ;  /* 0x0009d00001127983 */ /* 0x000ea80000100800 */
[----:B------:R-:W2:Y:S04]  /*1cba0*/  LDL R19, [R1+0x9e0] ;  /* 0x0009e00001137983 */ /* 0x000ea80000100800 */
[----:B------:R-:W2:Y:S04]  /*1cbb0*/  LDL R12, [R1+0x9e8] ;  /* 0x0009e800010c7983 */ /* 0x000ea80000100800 */
[----:B------:R-:W2:Y:S04]  /*1cbc0*/  LDL R13, [R1+0x9f8] ;  /* 0x0009f800010d7983 */ /* 0x000ea80000100800 */
[----:B-1----:R-:W2:Y:S04]  /*1cbd0*/  LDL R10, [R1+0xa00] ;  /* 0x000a0000010a7983 */ /* 0x002ea80000100800 */
[----:B------:R-:W2:Y:S04]  /*1cbe0*/  LDL R11, [R1+0xa10] ;  /* 0x000a1000010b7983 */ /* 0x000ea80000100800 */
[----:B0-----:R-:W2:Y:S04]  /*1cbf0*/  LDL R8, [R1+0xa18] ;  /* 0x000a180001087983 */ /* 0x001ea80000100800 */
        /* <DEDUP_REMOVED lines=12> */
[----:B---3--:R-:W-:-:S04]  /*1ccc0*/  IMAD.WIDE R26, R25, 0x2, R16 ;  /* 0x00000002191a7825 */ /* 0x008fc800078e0210 */
[--C-:B----4-:R-:W-:Y:S01]  /*1ccd0*/  IMAD.WIDE R24, R22, 0x2, R16.reuse ;  /* 0x0000000216187825 */ /* 0x110fe200078e0210 */
        /* <DEDUP_REMOVED lines=13> */
[----:B------:R-:W4:Y:S01]  /*1cdb0*/  LDL R4, [R1+0xa88] ;  /* 0x000a880001047983 */ /* 0x000f220000100800 */
[----:B------:R-:W-:-:S03]  /*1cdc0*/  IMAD.WIDE R26, R20, 0x2, R16 ;  /* 0x00000002141a7825 */ /* 0x000fc600078e0210 */
[----:B------:R0:W-:Y:S01]  /*1cdd0*/  STL.64 [R1+0xc10], R24 ;  /* 0x000c101801007387 */ /* 0x0001e20000100a00 */
[----:B-1----:R-:W-:-:S03]  /*1cde0*/  IMAD.WIDE R22, R2, 0x2, R16 ;  /* 0x0000000202167825 */ /* 0x002fc600078e0210 */
[----:B------:R-:W4:Y:S04]  /*1cdf0*/  LDL R5, [R1+0xa98] ;  /* 0x000a980001057983 */ /* 0x000f280000100800 */
[----:B------:R1:W-:Y:S01]  /*1ce00*/  STL.64 [R1+0xc18], R22 ;  /* 0x000c181601007387 */ /* 0x0003e20000100a00 */
[----:B0-----:R-:W-:-:S03]  /*1ce10*/  IMAD.WIDE R24, R21, 0x2, R16 ;  /* 0x0000000215187825 */ /* 0x001fc600078e0210 */
[----:B------:R-:W4:Y:S01]  /*1ce20*/  LDL R2, [R1+0xaa0] ;  /* 0x000aa00001027983 */ /* 0x000f220000100800 */
[----:B------:R-:W-:-:S03]  /*1ce30*/  IMAD.WIDE R20, R19, 0x2, R16 ;  /* 0x0000000213147825 */ /* 0x000fc600078e0210 */
[----:B------:R-:W-:Y:S01]  /*1ce40*/  STL.64 [R1+0xc28], R26 ;  /* 0x000c281a01007387 */ /* 0x000fe20000100a00 */
[----:B-1----:R-:W-:-:S03]  /*1ce50*/  IMAD.WIDE R22, R18, 0x2, R16 ;  /* 0x0000000212167825 */ /* 0x002fc600078e0210 */
[----:B------:R-:W-:Y:S01]  /*1ce60*/  STL.64 [R1+0xc38], R24 ;  /* 0x000c381801007387 */ /* 0x000fe20000100a00 */
[----:B------:R-:W-:-:S03]  /*1ce70*/  IMAD.WIDE R18, R12, 0x2, R16 ;  /* 0x000000020c127825 */ /* 0x000fc600078e0210 */
[----:B------:R-:W-:Y:S01]  /*1ce80*/  STL.64 [R1+0xc40], R22 ;  /* 0x000c401601007387 */ /* 0x000fe20000100a00 */
[----:B------:R-:W-:-:S03]  /*1ce90*/  IMAD.WIDE R12, R13, 0x2, R16 ;  /* 0x000000020d0c7825 */ /* 0x000fc600078e0210 */
        /* <DEDUP_REMOVED lines=24> */
[--C-:B---3--:R-:W-:Y:S01]  /*1d020*/  IMAD.WIDE R6, R14, 0x2, R16.reuse ;  /* 0x000000020e067825 */ /* 0x108fe200078e0210 */
[----:B----4-:R-:W-:Y:S04]  /*1d030*/  STL [R1+0x2b0c], R27 ;  /* 0x002b0c1b01007387 */ /* 0x010fe80000100800 */
[----:B------:R-:W2:Y:S04]  /*1d040*/  LDL R24, [R1+0xac8] ;  /* 0x000ac80001187983 */ /* 0x000ea80000100800 */
[----:B------:R-:W3:Y:S04]  /*1d050*/  LDL R25, [R1+0xad8] ;  /* 0x000ad80001197983 */ /* 0x000ee80000100800 */
[----:B------:R-:W4:Y:S04]  /*1d060*/  LDL R22, [R1+0xae0] ;  /* 0x000ae00001167983 */ /* 0x000f280000100800 */
        /* <DEDUP_REMOVED lines=40> */
[----:B------:R0:W-:Y:S04]  /*1d2f0*/  STL.64 [R1+0xd68], R26 ;  /* 0x000d681a01007387 */ /* 0x0001e80000100a00 */
[----:B------:R1:W-:Y:S04]  /*1d300*/  STL.64 [R1+0xd78], R24 ;  /* 0x000d781801007387 */ /* 0x0003e80000100a00 */
[----:B------:R-:W2:Y:S01]  /*1d310*/  LDL R3, [R1+0x354] ;  /* 0x0003540001037983 */ /* 0x000ea20000100800 */
[----:B0-----:R-:W-:-:S04]  /*1d320*/  IMAD.WIDE R26, R28, 0x2, R16 ;  /* 0x000000021c1a7825 */ /* 0x001fc800078e0210 */
[--C-:B-1----:R-:W-:Y:S01]  /*1d330*/  IMAD.WIDE R24, R29, 0x2, R16.reuse ;  /* 0x000000021d187825 */ /* 0x102fe200078e0210 */
        /* <DEDUP_REMOVED lines=48> */
[----:B------:R-:W3:Y:S04]  /*1d640*/  LDL R24, [R1+0x2e8] ;  /* 0x0002e80001187983 */ /* 0x000ee80000100800 */
[----:B------:R-:W4:Y:S04]  /*1d650*/  LDL R25, [R1+0x2e4] ;  /* 0x0002e40001197983 */ /* 0x000f280000100800 */
[----:B0-----:R-:W3:Y:S04]  /*1d660*/  LDL R7, [R1+0x2e0] ;  /* 0x0002e00001077983 */ /* 0x001ee80000100800 */
[----:B-1----:R-:W3:Y:S04]  /*1d670*/  LDL R4, [R1+0x2dc] ;  /* 0x0002dc0001047983 */ /* 0x002ee80000100800 */
[----:B------:R-:W3:Y:S04]  /*1d680*/  LDL R5, [R1+0x2d8] ;  /* 0x0002d80001057983 */ /* 0x000ee80000100800 */
[----:B------:R-:W3:Y:S04]  /*1d690*/  LDL R2, [R1+0x2d4] ;  /* 0x0002d40001027983 */ /* 0x000ee80000100800 */
[----:B------:R0:W-:Y:S04]  /*1d6a0*/  STL.64 [R1+0x1878], R10 ;  /* 0x0018780a01007387 */ /* 0x0001e80000100a00 */
[----:B------:R-:W3:Y:S01]  /*1d6b0*/  LDL R3, [R1+0x2d0] ;  /* 0x0002d00001037983 */ /* 0x000ee20000100800 */
[----:B--2---:R-:W-:-:S03]  /*1d6c0*/  IMAD.WIDE R26, R26, 0x2, R16 ;  /* 0x000000021a1a7825 */ /* 0x004fc600078e0210 */
        /* <DEDUP_REMOVED lines=27> */
[----:B---3--:R-:W-:-:S05]  /*1d880*/  IMAD.WIDE R26, R24, 0x2, R16 ;  /* 0x00000002181a7825 */ /* 0x008fca00078e0210 */
[----:B------:R4:W-:Y:S02]  /*1d890*/  STL.64 [R1+0x18e8], R26 ;  /* 0x0018e81a01007387 */ /* 0x0009e40000100a00 */
[----:B----4-:R-:W-:-:S04]  /*1d8a0*/  IMAD.WIDE R26, R25, 0x2, R16 ;  /* 0x00000002191a7825 */ /* 0x010fc800078e0210 */
[--C-:B------:R-:W-:Y:S01]  /*1d8b0*/  IMAD.WIDE R24, R7, 0x2, R16.reuse ;  /* 0x0000000207187825 */ /* 0x100fe200078e0210 */
        /* <DEDUP_REMOVED lines=16> */
[----:B-1----:R-:W-:-:S03]  /*1d9c0*/  IMAD.WIDE R24, R23, 0x2, R16 ;  /* 0x0000000217187825 */ /* 0x002fc600078e0210 */
[----:B------:R-:W-:Y:S01]  /*1d9d0*/  STL.64 [R1+0x1958], R26 ;  /* 0x0019581a01007387 */ /* 0x000fe20000100a00 */
[----:B------:R-:W-:-:S03]  /*1d9e0*/  IMAD.WIDE R22, R20, 0x2, R16 ;  /* 0x0000000214167825 */ /* 0x000fc600078e0210 */
[----:B------:R0:W-:Y:S01]  /*1d9f0*/  STL.64 [R1+0x1968], R24 ;  /* 0x0019681801007387 */ /* 0x0001e20000100a00 */
[----:B------:R-:W-:-:S03]  /*1da00*/  IMAD.WIDE R20, R21, 0x2, R16 ;  /* 0x0000000215147825 */ /* 0x000fc600078e0210 */
        /* <DEDUP_REMOVED lines=26> */
[----:B------:R-:W4:Y:S04]  /*1dbb0*/  LDL R26, [R1+0x274] ;  /* 0x00027400011a7983 */ /* 0x000f280000100800 */
[----:B------:R-:W-:Y:S04]  /*1dbc0*/  STL.64 [R1+0x1a48], R10 ;  /* 0x001a480a01007387 */ /* 0x000fe80000100a00 */
[----:B------:R-:W4:Y:S04]  /*1dbd0*/  LDL R28, [R1+0x270] ;  /* 0x00027000011c7983 */ /* 0x000f280000100800 */
[----:B------:R2:W-:Y:S04]  /*1dbe0*/  STL.64 [R1+0x1a58], R8 ;  /* 0x001a580801007387 */ /* 0x0005e80000100a00 */
[----:B------:R-:W4:Y:S01]  /*1dbf0*/  LDL R29, [R1+0x26c] ;  /* 0x00026c00011d7983 */ /* 0x000f220000100800 */
[----:B--2---:R-:W-:-:S04]  /*1dc00*/  IMAD.WIDE R8, R7, 0x2, R16 ;  /* 0x0000000207087825 */ /* 0x004fc800078e0210 */
[--C-:B---3--:R-:W-:Y:S01]  /*1dc10*/  IMAD.WIDE R6, R4, 0x2, R16.reuse ;  /* 0x0000000204067825 */ /* 0x108fe200078e0210 */
[----:B----4-:R-:W-:Y:S04]  /*1dc20*/  STL [R1+0x2b00], R29 ;  /* 0x002b001d01007387 */ /* 0x010fe80000100800 */
[----:B------:R-:W-:Y:S04]  /*1dc30*/  STL [R1+0x2b04], R28 ;  /* 0x002b041c01007387 */ /* 0x000fe80000100800 */
[----:B------:R-:W2:Y:S04]  /*1dc40*/  LDL R15, [R1+0x268] ;  /* 0x00026800010f7983 */ /* 0x000ea80000100800 */
[----:B------:R-:W3:Y:S04]  /*1dc50*/  LDL R14, [R1+0x264] ;  /* 0x00026400010e7983 */ /* 0x000ee80000100800 */
[----:B------:R-:W4:Y:S04]  /*1dc60*/  LDL R27, [R1+0x258] ;  /* 0x00025800011b7983 */ /* 0x000f280000100800 */
[----:B------:R-:W-:Y:S04]  /*1dc70*/  STL.64 [R1+0x1a68], R8 ;  /* 0x001a680801007387 */ /* 0x000fe80000100a00 */
[----:B------:R-:W2:Y:S04]  /*1dc80*/  LDL R24, [R1+0x41c] ;  /* 0x00041c0001187983 */ /* 0x000ea80000100800 */
[----:B------:R0:W-:Y:S02]  /*1dc90*/  STL.64 [R1+0x1a78], R6 ;  /* 0x001a780601007387 */ /* 0x0001e40000100a00 */
[----:B0-----:R-:W-:-:S04]  /*1dca0*/  IMAD.WIDE R6, R5, 0x2, R16 ;  /* 0x0000000205067825 */ /* 0x001fc800078e0210 */
[--C-:B------:R-:W-:Y:S01]  /*1dcb0*/  IMAD.WIDE R4, R2, 0x2, R16.reuse ;  /* 0x0000000202047825 */ /* 0x100fe200078e0210 */
[----:B------:R0:W-:Y:S03]  /*1dcc0*/  STL.64 [R1+0x1a88], R6 ;  /* 0x001a880601007387 */ /* 0x0001e60000100a00 */
[--C-:B------:R-:W-:Y:S01]  /*1dcd0*/  IMAD.WIDE R2, R3, 0x2, R16.reuse ;  /* 0x0000000203027825 */ /* 0x100fe200078e0210 */
[----:B------:R-:W2:Y:S04]  /*1dce0*/  LDL.LU R25, [R1+0x44] ;  /* 0x0000440001197983 */ /* 0x000ea80000300800 */
[----:B------:R1:W-:Y:S04]  /*1dcf0*/  STL.64 [R1+0x1a98], R4 ;  /* 0x001a980401007387 */ /* 0x0003e80000100a00 */
[----:B------:R-:W2:Y:S04]  /*1dd00*/  LDL.LU R22, [R1+0xd0] ;  /* 0x0000d00001167983 */ /* 0x000ea80000300800 */
[----:B------:R0:W-:Y:S04]  /*1dd10*/  STL.64 [R1+0x1aa8], R2 ;  /* 0x001aa80201007387 */ /* 0x0001e80000100a00 */
        /* <DEDUP_REMOVED lines=8> */
[----:B------:R-:W2:Y:S01]  /*1dda0*/  LDL.LU R11, [R1+0x3b0] ;  /* 0x0003b000010b7983 */ /* 0x000ea20000300800 */
[----:B------:R-:W-:-:S03]  /*1ddb0*/  IMAD.WIDE R28, R26, 0x2, R16 ;  /* 0x000000021a1c7825 */ /* 0x000fc600078e0210 */
[----:B------:R-:W2:Y:S04]  /*1ddc0*/  LDL.LU R8, [R1+0x400] ;  /* 0x0004000001087983 */ /* 0x000ea80000300800 */
[----:B------:R-:W2:Y:S04]  /*1ddd0*/  LDL.LU R9, [R1+0x404] ;  /* 0x0004040001097983 */ /* 0x000ea80000300800 */
[----:B0-----:R-:W2:Y:S04]  /*1dde0*/  LDL.LU R6, [R1+0x410] ;  /* 0x0004100001067983 */ /* 0x001ea80000300800 */
[----:B------:R-:W2:Y:S04]  /*1ddf0*/  LDL.LU R7, [R1+0x414] ;  /* 0x0004140001077983 */ /* 0x000ea80000300800 */
[----:B-1----:R-:W2:Y:S04]  /*1de00*/  LDL.LU R4, [R1+0x39c] ;  /* 0x00039c0001047983 */ /* 0x002ea80000300800 */
        /* <DEDUP_REMOVED lines=9> */
[----:B------:R0:W-:Y:S02]  /*1dea0*/  STL.64 [R1+0x1ad8], R28 ;  /* 0x001ad81c01007387 */ /* 0x0001e40000100a00 */
[----:B0-----:R-:W-:-:S04]  /*1deb0*/  IMAD.WIDE R28, R15, 0x2, R16 ;  /* 0x000000020f1c7825 */ /* 0x001fc800078e0210 */
[--C-:B---3--:R-:W-:Y:S01]  /*1dec0*/  IMAD.WIDE R14, R14, 0x2, R16.reuse ;  /* 0x000000020e0e7825 */ /* 0x108fe200078e0210 */
[----:B------:R0:W-:Y:S04]  /*1ded0*/  STL.64 [R1+0x1ae8], R28 ;  /* 0x001ae81c01007387 */ /* 0x0001e80000100a00 */
[----:B0-----:R-:W2:Y:S04]  /*1dee0*/  LDL.LU.64 R28, [R1+0x2af8] ;  /* 0x002af800011c7983 */ /* 0x001ea80000300a00 */
[----:B------:R0:W-:Y:S04]  /*1def0*/  STL.64 [R1+0x1af8], R14 ;  /* 0x001af80e01007387 */ /* 0x0001e80000100a00 */
[----:B0-----:R-:W3:Y:S02]  /*1df00*/  LDL.LU R15, [R1+0x2af4] ;  /* 0x002af400010f7983 */ /* 0x001ee40000300800 */
[----:B---3--:R-:W-:-:S05]  /*1df10*/  IMAD.WIDE R14, R15, 0x2, R16 ;  /* 0x000000020f0e7825 */ /* 0x008fca00078e0210 */
[----:B------:R0:W-:Y:S04]  /*1df20*/  STL.64 [R1+0x1b08], R14 ;  /* 0x001b080e01007387 */ /* 0x0001e80000100a00 */
[----:B0-----:R-:W3:Y:S01]  /*1df30*/  LDL.LU R14, [R1+0x2af0] ;  /* 0x002af000010e7983 */ /* 0x001ee20000300800 */
[----:B----4-:R-:W-:-:S04]  /*1df40*/  IMAD.WIDE R26, R27, 0x2, R16 ;  /* 0x000000021b1a7825 */ /* 0x010fc800078e0210 */
[----:B---3--:R-:W-:-:S05]  /*1df50*/  IMAD.WIDE R14, R14, 0x2, R16 ;  /* 0x000000020e0e7825 */ /* 0x008fca00078e0210 */
[----:B------:R0:W-:Y:S04]  /*1df60*/  STL.64 [R1+0x1b18], R14 ;  /* 0x001b180e01007387 */ /* 0x0001e80000100a00 */
[----:B0-----:R-:W2:Y:S01]  /*1df70*/  LDL.LU.64 R14, [R1+0x2ae8] ;  /* 0x002ae800010e7983 */ /* 0x001ea20000300a00 */
[----:B------:R-:W-:-:S03]  /*1df80*/  IMAD R0, R0, c[0x0][0x190], RZ ;  /* 0x0000640000007a24 */ /* 0x000fc600078e02ff */
[----:B------:R0:W-:Y:S02]  /*1df90*/  STL.64 [R1+0x1b28], R26 ;  /* 0x001b281a01007387 */ /* 0x0001e40000100a00 */
[----:B0-----:R-:W-:-:S05]  /*1dfa0*/  IMAD.WIDE R26, R24, 0x2, R16 ;  /* 0x00000002181a7825 */ /* 0x001fca00078e0210 */
[----:B------:R0:W-:Y:S02]  /*1dfb0*/  STL.64 [R1+0x1b48], R26 ;  /* 0x001b481a01007387 */ /* 0x0001e40000100a00 */
[----:B0-----:R-:W-:Y:S02]  /*1dfc0*/  IMAD.WIDE R26, R0, 0x2, R16 ;  /* 0x00000002001a7825 */ /* 0x001fe400078e0210 */
[----:B------:R-:W3:Y:S04]  /*1dfd0*/  LDL.LU R17, [R1+0x38c] ;  /* 0x00038c0001117983 */ /* 0x000ee80000300800 */
[----:B------:R2:W-:Y:S02]  /*1dfe0*/  STL.64 [R1+0x1b38], R26 ;  /* 0x001b381a01007387 */ /* 0x0005e40000100a00 */
[----:B--2---:R-:W-:-:S04]  /*1dff0*/  IMAD.WIDE R26, R29, 0x2, R14 ;  /* 0x000000021d1a7825 */ /* 0x004fc800078e020e */
[--C-:B------:R-:W-:Y:S01]  /*1e000*/  IMAD.WIDE R24, R25, 0x2, R14.reuse ;  /* 0x0000000219187825 */ /* 0x100fe200078e020e */
[----:B------:R0:W-:Y:S04]  /*1e010*/  STL.64 [R1+0xf0], R26 ;  /* 0x0000f01a01007387 */ /* 0x0001e80000100a00 */
[----:B0-----:R-:W2:Y:S04]  /*1e020*/  LDL.LU.64 R26, [R1+0x2ae0] ;  /* 0x002ae000011a7983 */ /* 0x001ea80000300a00 */
[----:B------:R0:W-:Y:S02]  /*1e030*/  STL.64 [R1+0xe8], R24 ;  /* 0x0000e81801007387 */ /* 0x0001e40000100a00 */
[----:B0-----:R-:W-:-:S04]  /*1e040*/  IMAD.WIDE R24, R22, 0x2, R14 ;  /* 0x0000000216187825 */ /* 0x001fc800078e020e */
[--C-:B------:R-:W-:Y:S01]  /*1e050*/  IMAD.WIDE R22, R23, 0x2, R14.reuse ;  /* 0x0000000217167825 */ /* 0x100fe200078e020e */
[----:B------:R0:W-:Y:S04]  /*1e060*/  STL.64 [R1+0xe0], R24 ;  /* 0x0000e01801007387 */ /* 0x0001e80000100a00 */
[----:B0-----:R-:W4:Y:S04]  /*1e070*/  LDL.LU.64 R24, [R1+0x2ad8] ;  /* 0x002ad80001187983 */ /* 0x001f280000300a00 */
        /* <DEDUP_REMOVED lines=19> */
[----:B0-----:R-:W4:Y:S01]  /*1e1b0*/  LDL.LU.64 R12, [R1+0x2ab8] ;  /* 0x002ab800010c7983 */ /* 0x001f220000300a00 */
        /* <DEDUP_REMOVED lines=20> */
[----:B------:R0:W-:Y:S03]  /*1e300*/  STL.64 [R1+0x58], R2 ;  /* 0x0000580201007387 */ /* 0x0001e60000100a00 */
[----:B0-----:R-:W4:Y:S01]  /*1e310*/  LDL.LU.64 R2, [R1+0x2a90] ;  /* 0x002a900001027983 */ /* 0x001f220000300a00 */
[----:B---3--:R-:W-:-:S04]  /*1e320*/  IMAD.WIDE R16, R17, 0x2, R14 ;  /* 0x0000000211107825 */ /* 0x008fc800078e020e */
[--C-:B------:R-:W-:Y:S01]  /*1e330*/  IMAD.WIDE R28, R28, 0x2, R14.reuse ;  /* 0x000000021c1c7825 */ /* 0x100fe200078e020e */
[----:B------:R2:W-:Y:S04]  /*1e340*/  STL.64 [R1+0x50], R16 ;  /* 0x0000501001007387 */ /* 0x0005e80000100a00 */
[----:B------:R4:W-:Y:S02]  /*1e350*/  STL.64 [R1+0x48], R28 ;  /* 0x0000481c01007387 */ /* 0x0009e40000100a00 */
[----:B--2---:R-:W-:-:S05]  /*1e360*/  IMAD.WIDE R16, R27, 0x2, R14 ;  /* 0x000000021b107825 */ /* 0x004fca00078e020e */
[----:B------:R0:W-:Y:S01]  /*1e370*/  STL.64 [R1+0x40], R16 ;  /* 0x0000401001007387 */ /* 0x0001e20000100a00 */
[----:B----4-:R-:W-:-:S05]  /*1e380*/  IMAD.WIDE R28, R25, 0x2, R14 ;  /* 0x00000002191c7825 */ /* 0x010fca00078e020e */
[----:B------:R1:W-:Y:S01]  /*1e390*/  STL.64 [R1+0x38], R28 ;  /* 0x0000381c01007387 */ /* 0x0003e20000100a00 */
[----:B0-----:R-:W-:-:S05]  /*1e3a0*/  IMAD.WIDE R16, R23, 0x2, R14 ;  /* 0x0000000217107825 */ /* 0x001fca00078e020e */
[----:B------:R0:W-:Y:S01]  /*1e3b0*/  STL.64 [R1+0x30], R16 ;  /* 0x0000301001007387 */ /* 0x0001e20000100a00 */
[----:B-1----:R-:W-:-:S05]  /*1e3c0*/  IMAD.WIDE R28, R21, 0x2, R14 ;  /* 0x00000002151c7825 */ /* 0x002fca00078e020e */
[----:B------:R1:W-:Y:S01]  /*1e3d0*/  STL.64 [R1+0x28], R28 ;  /* 0x0000281c01007387 */ /* 0x0003e20000100a00 */
[----:B------:R-:W-:-:S04]  /*1e3e0*/  IMAD.WIDE R20, R20, 0x2, R14 ;  /* 0x0000000214147825 */ /* 0x000fc800078e020e */
[----:B------:R-:W-:-:S04]  /*1e3f0*/  IMAD.WIDE R22, R22, 0x2, R14 ;  /* 0x0000000216167825 */ /* 0x000fc800078e020e */
[----:B0-----:R-:W-:-:S05]  /*1e400*/  IMAD.WIDE R16, R13, 0x2, R14 ;  /* 0x000000020d107825 */ /* 0x001fca00078e020e */
[----:B------:R0:W-:Y:S01]  /*1e410*/  STL.64 [R1+0x20], R16 ;  /* 0x0000201001007387 */ /* 0x0001e20000100a00 */
[----:B------:R-:W-:-:S04]  /*1e420*/  IMAD.WIDE R12, R12, 0x2, R14 ;  /* 0x000000020c0c7825 */ /* 0x000fc800078e020e */
[----:B-1----:R-:W-:-:S05]  /*1e430*/  IMAD.WIDE R28, R11, 0x2, R14 ;  /* 0x000000020b1c7825 */ /* 0x002fca00078e020e */
[----:B------:R1:W-:Y:S01]  /*1e440*/  STL.64 [R1+0x18], R28 ;  /* 0x0000181c01007387 */ /* 0x0003e20000100a00 */
[----:B------:R-:W-:-:S04]  /*1e450*/  IMAD.WIDE R10, R10, 0x2, R14 ;  /* 0x000000020a0a7825 */ /* 0x000fc800078e020e */
[----:B0-----:R-:W-:-:S05]  /*1e460*/  IMAD.WIDE R16, R9, 0x2, R14 ;  /* 0x0000000209107825 */ /* 0x001fca00078e020e */
[----:B------:R0:W-:Y:S01]  /*1e470*/  STL.64 [R1+0x10], R16 ;  /* 0x0000101001007387 */ /* 0x0001e20000100a00 */
[----:B------:R-:W-:-:S04]  /*1e480*/  IMAD.WIDE R8, R8, 0x2, R14 ;  /* 0x0000000208087825 */ /* 0x000fc800078e020e */
[----:B-1----:R-:W-:-:S05]  /*1e490*/  IMAD.WIDE R28, R7, 0x2, R14 ;  /* 0x00000002071c7825 */ /* 0x002fca00078e020e */
[----:B------:R1:W-:Y:S01]  /*1e4a0*/  STL.64 [R1+0x8], R28 ;  /* 0x0000081c01007387 */ /* 0x0003e20000100a00 */
[----:B------:R-:W-:-:S04]  /*1e4b0*/  IMAD.WIDE R6, R6, 0x2, R14 ;  /* 0x0000000206067825 */ /* 0x000fc800078e020e */
[----:B0-----:R-:W-:-:S04]  /*1e4c0*/  IMAD.WIDE R16, R5, 0x2, R14 ;  /* 0x0000000205107825 */ /* 0x001fc800078e020e */
[----:B------:R-:W-:-:S04]  /*1e4d0*/  IMAD.WIDE R4, R4, 0x2, R14 ;  /* 0x0000000204047825 */ /* 0x000fc800078e020e */
[----:B-1----:R-:W-:-:S04]  /*1e4e0*/  IMAD.WIDE R28, R3, 0x2, R14 ;  /* 0x00000002031c7825 */ /* 0x002fc800078e020e */
[--C-:B------:R-:W-:Y:S01]  /*1e4f0*/  IMAD.WIDE R2, R2, 0x2, R14.reuse ;  /* 0x0000000202027825 */ /* 0x100fe200078e020e */
[----:B------:R0:W-:Y:S03]  /*1e500*/  STL.64 [R1+0x2a30], R28 ;  /* 0x002a301c01007387 */ /* 0x0001e60000100a00 */
[----:B------:R1:W-:Y:S02]  /*1e510*/  STL.64 [R1], R16 ;  /* 0x0000001001007387 */ /* 0x0003e40000100a00 */
[----:B------:R-:W-:Y:S02]  /*1e520*/  STL.64 [R1+0x2a38], R2 ;  /* 0x002a380201007387 */ /* 0x000fe40000100a00 */
[----:B------:R-:W-:Y:S01]  /*1e530*/  STL.64 [R1+0x2a28], R4 ;  /* 0x002a280401007387 */ /* 0x000fe20000100a00 */
[----:B------:R-:W-:Y:S01]  /*1e540*/  STL.64 [R1+0x2a40], R6 ;  /* 0x002a400601007387 */ /* 0x000fe20000100a00 */
[----:B------:R2:W-:Y:S02]  /*1e550*/  STL.64 [R1+0x2a20], R8 ;  /* 0x002a200801007387 */ /* 0x0005e40000100a00 */
[----:B------:R-:W-:Y:S01]  /*1e560*/  STL.64 [R1+0x2a48], R10 ;  /* 0x002a480a01007387 */ /* 0x000fe20000100a00 */
[----:B0-----:R-:W3:Y:S01]  /*1e570*/  LDL.LU R29, [R1+0x4c8] ;  /* 0x0004c800011d7983 */ /* 0x001ee20000300800 */
[----:B------:R-:W-:Y:S02]  /*1e580*/  STL.64 [R1+0x2a50], R12 ;  /* 0x002a500c01007387 */ /* 0x000fe40000100a00 */
[----:B-1----:R-:W-:-:S04]  /*1e590*/  IMAD.WIDE R16, R19, 0x2, R14 ;  /* 0x0000000213107825 */ /* 0x002fc800078e020e */
[--C-:B------:R-:W-:Y:S01]  /*1e5a0*/  IMAD.WIDE R18, R18, 0x2, R14.reuse ;  /* 0x0000000212127825 */ /* 0x100fe200078e020e */
[----:B--2---:R-:W2:Y:S03]  /*1e5b0*/  LDL.LU R8, [R1+0x4cc] ;  /* 0x0004cc0001087983 */ /* 0x004ea60000300800 */
[----:B------:R-:W-:Y:S02]  /*1e5c0*/  STL.64 [R1+0x2a58], R16 ;  /* 0x002a581001007387 */ /* 0x000fe40000100a00 */
[----:B------:R-:W4:Y:S02]  /*1e5d0*/  LDL.LU R9, [R1+0x324] ;  /* 0x0003240001097983 */ /* 0x000f240000300800 */
[----:B------:R-:W-:Y:S01]  /*1e5e0*/  STL.64 [R1+0x2a60], R18 ;  /* 0x002a601201007387 */ /* 0x000fe20000100a00 */
[----:B------:R-:W4:Y:S01]  /*1e5f0*/  LDL.LU R4, [R1+0x4ec] ;  /* 0x0004ec0001047983 */ /* 0x000f220000300800 */
[----:B------:R0:W-:Y:S03]  /*1e600*/  STL.64 [R1+0x2a68], R20 ;  /* 0x002a681401007387 */ /* 0x0001e60000100a00 */
[----:B0-----:R-:W4:Y:S01]  /*1e610*/  LDL.LU R20, [R1+0x4e8] ;  /* 0x0004e80001147983 */ /* 0x001f220000300800 */
[----:B------:R-:W4:Y:S02]  /*1e620*/  LDL.LU R21, [R1+0x4f8] ;  /* 0x0004f80001157983 */ /* 0x000f240000300800 */
[----:B------:R-:W4:Y:S02]  /*1e630*/  LDL.LU R5, [R1+0x4fc] ;  /* 0x0004fc0001057983 */ /* 0x000f240000300800 */
[----:B------:R-:W4:Y:S01]  /*1e640*/  LDL.LU R18, [R1+0x508] ;  /* 0x0005080001127983 */ /* 0x000f220000300800 */
[----:B------:R-:W4:Y:S01]  /*1e650*/  LDL.LU R6, [R1+0x50c] ;  /* 0x00050c0001067983 */ /* 0x000f220000300800 */
[----:B------:R0:W-:Y:S03]  /*1e660*/  STL.64 [R1+0x2a70], R22 ;  /* 0x002a701601007387 */ /* 0x0001e60000100a00 */
[----:B0-----:R-:W4:Y:S01]  /*1e670*/  LDL.LU R22, [R1+0x4d8] ;  /* 0x0004d80001167983 */ /* 0x001f220000300800 */
[----:B------:R-:W4:Y:S02]  /*1e680*/  LDL.LU R23, [R1+0x4dc] ;  /* 0x0004dc0001177983 */ /* 0x000f240000300800 */
[----:B------:R-:W4:Y:S02]  /*1e690*/  LDL.LU R19, [R1+0x518] ;  /* 0x0005180001137983 */ /* 0x000f240000300800 */
[----:B------:R-:W4:Y:S02]  /*1e6a0*/  LDL.LU R7, [R1+0x51c] ;  /* 0x00051c0001077983 */ /* 0x000f240000300800 */
[--C-:B------:R-:W-:Y:S01]  /*1e6b0*/  IMAD.WIDE R24, R24, 0x2, R14.reuse ;  /* 0x0000000218187825 */ /* 0x100fe200078e020e */
[----:B------:R-:W4:Y:S03]  /*1e6c0*/  LDL.LU R16, [R1+0x528] ;  /* 0x0005280001107983 */ /* 0x000f260000300800 */
[----:B------:R-:W4:Y:S01]  /*1e6d0*/  LDL.LU R2, [R1+0x52c] ;  /* 0x00052c0001027983 */ /* 0x000f220000300800 */
[----:B------:R2:W-:Y:S01]  /*1e6e0*/  STL.64 [R1+0x2a78], R24 ;  /* 0x002a781801007387 */ /* 0x0005e20000100a00 */
[----:B------:R-:W4:Y:S02]  /*1e6f0*/  LDL.LU R17, [R1+0x538] ;  /* 0x0005380001117983 */ /* 0x000f240000300800 */
[----:B------:R-:W4:Y:S02]  /*1e700*/  LDL.LU R3, [R1+0x53c] ;  /* 0x00053c0001037983 */ /* 0x000f240000300800 */
[--C-:B------:R-:W-:Y:S01]  /*1e710*/  IMAD.WIDE R26, R26, 0x2, R14.reuse ;  /* 0x000000021a1a7825 */ /* 0x100fe200078e020e */
[----:B------:R-:W4:Y:S03]  /*1e720*/  LDL.LU R12, [R1+0x548] ;  /* 0x00054800010c7983 */ /* 0x000f260000300800 */
[----:B------:R-:W4:Y:S01]  /*1e730*/  LDL.LU R28, [R1+0x54c] ;  /* 0x00054c00011c7983 */ /* 0x000f220000300800 */
[----:B------:R-:W-:Y:S01]  /*1e740*/  STL.64 [R1+0x2a80], R26 ;  /* 0x002a801a01007387 */ /* 0x000fe20000100a00 */
[----:B------:R-:W4:Y:S02]  /*1e750*/  LDL.LU R13, [R1+0x558] ;  /* 0x00055800010d7983 */ /* 0x000f240000300800 */
[----:B---3--:R-:W-:-:S02]  /*1e760*/  IMAD.WIDE R10, R29, 0x2, R14 ;  /* 0x000000021d0a7825 */ /* 0x008fc400078e020e */
[----:B------:R-:W3:Y:S03]  /*1e770*/  LDL.LU R29, [R1+0x55c] ;  /* 0x00055c00011d7983 */ /* 0x000ee60000300800 */
[----:B------:R0:W-:Y:S02]  /*1e780*/  STL.64 [R1+0x300], R10 ;  /* 0x0003000a01007387 */ /* 0x0001e40000100a00 */
[--C-:B--2---:R-:W-:Y:S01]  /*1e790*/  IMAD.WIDE R24, R8, 0x2, R14.reuse ;  /* 0x0000000208187825 */ /* 0x104fe200078e020e */
[----:B0-----:R-:W2:Y:S03]  /*1e7a0*/  LDL.LU R10, [R1+0x568] ;  /* 0x00056800010a7983 */ /* 0x001ea60000300800 */
[----:B------:R-:W2:Y:S02]  /*1e7b0*/  LDL.LU R8, [R1+0x56c] ;  /* 0x00056c0001087983 */ /* 0x000ea40000300800 */
[----:B------:R4:W-:Y:S02]  /*1e7c0*/  STL.64 [R1+0x310], R24 ;  /* 0x0003101801007387 */ /* 0x0009e40000100a00 */
[----:B------:R-:W2:Y:S02]  /*1e7d0*/  LDL.LU R11, [R1+0x578] ;  /* 0x00057800010b7983 */ /* 0x000ea40000300800 */
[----:B----4-:R-:W-:-:S02]  /*1e7e0*/  IMAD.WIDE R24, R9, 0x2, R14 ;  /* 0x0000000209187825 */ /* 0x010fc400078e020e */
[----:B------:R-:W4:Y:S03]  /*1e7f0*/  LDL.LU R9, [R1+0x57c] ;  /* 0x00057c0001097983 */ /* 0x000f260000300800 */
[----:B------:R0:W-:Y:S02]  /*1e800*/  STL.64 [R1+0x320], R24 ;  /* 0x0003201801007387 */ /* 0x0001e40000100a00 */
[----:B------:R-:W-:-:S04]  /*1e810*/  IMAD.WIDE R26, R23, 0x2, R14 ;  /* 0x00000002171a7825 */ /* 0x000fc800078e020e */
[----:B0-----:R-:W-:-:S04]  /*1e820*/  IMAD.WIDE R24, R22, 0x2, R14 ;  /* 0x0000000216187825 */ /* 0x001fc800078e020e */
[--C-:B------:R-:W-:Y:S01]  /*1e830*/  IMAD.WIDE R22, R20, 0x2, R14.reuse ;  /* 0x0000000214167825 */ /* 0x100fe200078e020e */
[----:B------:R0:W-:Y:S03]  /*1e840*/  STL.64 [R1+0x338], R24 ;  /* 0x0003381801007387 */ /* 0x0001e60000100a00 */
[----:B------:R-:W-:Y:S02]  /*1e850*/  STL.64 [R1+0x348], R26 ;  /* 0x0003481a01007387 */ /* 0x000fe40000100a00 */
[--C-:B0-----:R-:W-:Y:S02]  /*1e860*/  IMAD.WIDE R24, R4, 0x2, R14.reuse ;  /* 0x0000000204187825 */ /* 0x101fe400078e020e */
[----:B------:R-:W4:Y:S02]  /*1e870*/  LDL.LU R4, [R1+0x588] ;  /* 0x0005880001047983 */ /* 0x000f240000300800 */
[----:B------:R0:W-:Y:S02]  /*1e880*/  STL.64 [R1+0x360], R22 ;  /* 0x0003601601007387 */ /* 0x0001e40000100a00 */
[----:B------:R-:W-:Y:S02]  /*1e890*/  STL.64 [R1+0x370], R24 ;  /* 0x0003701801007387 */ /* 0x000fe40000100a00 */
[----:B0-----:R-:W-:-:S04]  /*1e8a0*/  IMAD.WIDE R22, R21, 0x2, R14 ;  /* 0x0000000215167825 */ /* 0x001fc800078e020e */
[--C-:B------:R-:W-:Y:S02]  /*1e8b0*/  IMAD.WIDE R20, R5, 0x2, R14.reuse ;  /* 0x0000000205147825 */ /* 0x100fe400078e020e */
[----:B------:R-:W4:Y:S02]  /*1e8c0*/  LDL.LU R5, [R1+0x58c] ;  /* 0x00058c0001057983 */ /* 0x000f240000300800 */
[----:B------:R0:W-:Y:S02]  /*1e8d0*/  STL.64 [R1+0x388], R22 ;  /* 0x0003881601007387 */ /* 0x0001e40000100a00 */
[----:B------:R1:W-:Y:S02]  /*1e8e0*/  STL.64 [R1+0x398], R20 ;  /* 0x0003981401007387 */ /* 0x0003e40000100a00 */
[----:B0-----:R-:W-:-:S04]  /*1e8f0*/  IMAD.WIDE R22, R18, 0x2, R14 ;  /* 0x0000000212167825 */ /* 0x001fc800078e020e */
[--C-:B-1----:R-:W-:Y:S02]  /*1e900*/  IMAD.WIDE R20, R6, 0x2, R14.reuse ;  /* 0x0000000206147825 */ /* 0x102fe400078e020e */
[----:B------:R-:W4:Y:S02]  /*1e910*/  LDL.LU R6, [R1+0x598] ;  /* 0x0005980001067983 */ /* 0x000f240000300800 */
[----:B------:R-:W-:Y:S02]  /*1e920*/  STL.64 [R1+0x3b0], R22 ;  /* 0x0003b01601007387 */ /* 0x000fe40000100a00 */
[----:B------:R-:W-:-:S04]  /*1e930*/  IMAD.WIDE R18, R19, 0x2, R14 ;  /* 0x0000000213127825 */ /* 0x000fc800078e020e */
[----:B------:R0:W-:Y:S02]  /*1e940*/  STL.64 [R1+0x3c0], R20 ;  /* 0x0003c01401007387 */ /* 0x0001e40000100a00 */
[--C-:B0-----:R-:W-:Y:S02]  /*1e950*/  IMAD.WIDE R20, R7, 0x2, R14.reuse ;  /* 0x0000000207147825 */ /* 0x101fe400078e020e */
[----:B------:R-:W4:Y:S02]  /*1e960*/  LDL.LU R7, [R1+0x59c] ;  /* 0x00059c0001077983 */ /* 0x000f240000300800 */
[----:B------:R0:W-:Y:S02]  /*1e970*/  STL.64 [R1+0x3d8], R18 ;  /* 0x0003d81201007387 */ /* 0x0001e40000100a00 */
[----:B------:R1:W-:Y:S02]  /*1e980*/  STL.64 [R1+0x3e8], R20 ;  /* 0x0003e81401007387 */ /* 0x0003e40000100a00 */
[----:B0-----:R-:W-:-:S04]  /*1e990*/  IMAD.WIDE R18, R16, 0x2, R14 ;  /* 0x0000000210127825 */ /* 0x001fc800078e020e */
[--C-:B-1----:R-:W-:Y:S02]  /*1e9a0*/  IMAD.WIDE R20, R2, 0x2, R14.reuse ;  /* 0x0000000202147825 */ /* 0x102fe400078e020e */
        /* <DEDUP_REMOVED lines=14> */
[--C-:B---3--:R-:W-:Y:S02]  /*1ea90*/  IMAD.WIDE R16, R29, 0x2, R14.reuse ;  /* 0x000000021d107825 */ /* 0x108fe400078e020e */
[----:B------:R-:W3:Y:S02]  /*1eaa0*/  LDL.LU R29, [R1+0x5bc] ;  /* 0x0005bc00011d7983 */ /* 0x000ee40000300800 */
[----:B------:R2:W-:Y:S02]  /*1eab0*/  STL.64 [R1+0x478], R12 ;  /* 0x0004780c01007387 */ /* 0x0005e40000100a00 */
[----:B------:R0:W-:Y:S02]  /*1eac0*/  STL.64 [R1+0x488], R16 ;  /* 0x0004881001007387 */ /* 0x0001e40000100a00 */
[----:B--2---:R-:W-:-:S04]  /*1ead0*/  IMAD.WIDE R12, R10, 0x2, R14 ;  /* 0x000000020a0c7825 */ /* 0x004fc800078e020e */
[--C-:B0-----:R-:W-:Y:S02]  /*1eae0*/  IMAD.WIDE R16, R8, 0x2, R14.reuse ;  /* 0x0000000208107825 */ /* 0x101fe400078e020e */
[----:B------:R-:W2:Y:S02]  /*1eaf0*/  LDL.LU R8, [R1+0x5c8] ;  /* 0x0005c80001087983 */ /* 0x000ea40000300800 */
[----:B------:R0:W-:Y:S02]  /*1eb00*/  STL.64 [R1+0x4a0], R12 ;  /* 0x0004a00c01007387 */ /* 0x0001e40000100a00 */
[----:B------:R-:W-:Y:S02]  /*1eb10*/  STL.64 [R1+0x4b0], R16 ;  /* 0x0004b01001007387 */ /* 0x000fe40000100a00 */
[----:B------:R-:W2:Y:S02]  /*1eb20*/  LDL.LU R22, [R1+0x5cc] ;  /* 0x0005cc0001167983 */ /* 0x000ea40000300800 */
[----:B0-----:R-:W-:-:S04]  /*1eb30*/  IMAD.WIDE R12, R11, 0x2, R14 ;  /* 0x000000020b0c7825 */ /* 0x001fc800078e020e */
[--C-:B----4-:R-:W-:Y:S01]  /*1eb40*/  IMAD.WIDE R10, R9, 0x2, R14.reuse ;  /* 0x00000002090a7825 */ /* 0x110fe200078e020e */
[----:B------:R-:W-:Y:S03]  /*1eb50*/  STL.64 [R1+0x4c8], R12 ;  /* 0x0004c80c01007387 */ /* 0x000fe60000100a00 */
[----:B------:R-:W4:Y:S01]  /*1eb60*/  LDL.LU R23, [R1+0x5d8] ;  /* 0x0005d80001177983 */ /* 0x000f220000300800 */
[----:B------:R0:W-:Y:S01]  /*1eb70*/  STL.64 [R1+0x4d8], R10 ;  /* 0x0004d80a01007387 */ /* 0x0001e20000100a00 */
[----:B------:R-:W4:Y:S03]  /*1eb80*/  LDL.LU R20, [R1+0x5dc] ;  /* 0x0005dc0001147983 */ /* 0x000f260000300800 */
[----:B------:R-:W4:Y:S01]  /*1eb90*/  LDL.LU R9, [R1+0x5e8] ;  /* 0x0005e80001097983 */ /* 0x000f220000300800 */
[----:B------:R-:W4:Y:S02]  /*1eba0*/  LDL.LU R21, [R1+0x5ec] ;  /* 0x0005ec0001157983 */ /* 0x000f240000300800 */
[----:B0-----:R-:W-:-:S02]  /*1ebb0*/  IMAD.WIDE R10, R4, 0x2, R14 ;  /* 0x00000002040a7825 */ /* 0x001fc400078e020e */
[----:B------:R-:W4:Y:S03]  /*1ebc0*/  LDL.LU R4, [R1+0x5f0] ;  /* 0x0005f00001047983 */ /* 0x000f260000300800 */
[----:B------:R0:W-:Y:S02]  /*1ebd0*/  STL.64 [R1+0x4e8], R10 ;  /* 0x0004e80a01007387 */ /* 0x0001e40000100a00 */
[----:B------:R-:W4:Y:S02]  /*1ebe0*/  LDL.LU R18, [R1+0x5f4] ;  /* 0x0005f40001127983 */ /* 0x000f240000300800 */
[--C-:B0-----:R-:W-:Y:S02]  /*1ebf0*/  IMAD.WIDE R10, R5, 0x2, R14.reuse ;  /* 0x00000002050a7825 */ /* 0x101fe400078e020e */
[----:B------:R-:W4:Y:S03]  /*1ec00*/  LDL.LU R5, [R1+0x600] ;  /* 0x0006000001057983 */ /* 0x000f260000300800 */
[----:B------:R0:W-:Y:S02]  /*1ec10*/  STL.64 [R1+0x4f8], R10 ;  /* 0x0004f80a01007387 */ /* 0x0001e40000100a00 */
        /* <DEDUP_REMOVED lines=20> */
[----:B0-----:R-:W4:Y:S01]  /*1ed60*/  LDL.LU R10, [R1+0x670] ;  /* 0x00067000010a7983 */ /* 0x001f220000300800 */
[----:B---3--:R-:W-:-:S03]  /*1ed70*/  IMAD.WIDE R24, R29, 0x2, R14 ;  /* 0x000000021d187825 */ /* 0x008fc600078e020e */
[----:B------:R-:W3:Y:S04]  /*1ed80*/  LDL.LU R29, [R1+0x678] ;  /* 0x00067800011d7983 */ /* 0x000ee80000300800 */
[----:B------:R2:W-:Y:S01]  /*1ed90*/  STL.64 [R1+0x558], R24 ;  /* 0x0005581801007387 */ /* 0x0005e20000100a00 */
[----:B------:R-:W3:Y:S02]  /*1eda0*/  LDL.LU R11, [R1+0x688] ;  /* 0x00068800010b7983 */ /* 0x000ee40000300800 */
[--C-:B--2---:R-:W-:Y:S02]  /*1edb0*/  IMAD.WIDE R24, R8, 0x2, R14.reuse ;  /* 0x0000000208187825 */ /* 0x104fe400078e020e */
[----:B------:R-:W2:Y:S03]  /*1edc0*/  LDL.LU R8, [R1+0x698] ;  /* 0x0006980001087983 */ /* 0x000ea60000300800 */
[----:B------:R0:W-:Y:S02]  /*1edd0*/  STL.64 [R1+0x568], R24 ;  /* 0x0005681801007387 */ /* 0x0001e40000100a00 */
[----:B0-----:R-:W-:-:S04]  /*1ede0*/  IMAD.WIDE R24, R22, 0x2, R14 ;  /* 0x0000000216187825 */ /* 0x001fc800078e020e */
[----:B----4-:R-:W-:-:S04]  /*1edf0*/  IMAD.WIDE R26, R23, 0x2, R14 ;  /* 0x00000002171a7825 */ /* 0x010fc800078e020e */
        /* <DEDUP_REMOVED lines=10> */
[----:B------:R-:W-:Y:S02]  /*1eea0*/  STL.64 [R1+0x5b8], R22 ;  /* 0x0005b81601007387 */ /* 0x000fe40000100a00 */
[----:B------:R0:W-:Y:S02]  /*1eeb0*/  STL.64 [R1+0x5c8], R20 ;  /* 0x0005c81401007387 */ /* 0x0001e40000100a00 */
[--C-:B0-----:R-:W-:Y:S02]  /*1eec0*/  IMAD.WIDE R20, R5, 0x2, R14.reuse ;  /* 0x0000000205147825 */ /* 0x101fe400078e020e */
[----:B------:R-:W4:Y:S02]  /*1eed0*/  LDL.LU R5, [R1+0x6b8] ;  /* 0x0006b80001057983 */ /* 0x000f240000300800 */
[----:B------:R-:W-:-:S04]  /*1eee0*/  IMAD.WIDE R22, R18, 0x2, R14 ;  /* 0x0000000212167825 */ /* 0x000fc800078e020e */
[--C-:B------:R-:W-:Y:S01]  /*1eef0*/  IMAD.WIDE R18, R19, 0x2, R14.reuse ;  /* 0x0000000213127825 */ /* 0x100fe200078e020e */
[----:B------:R-:W-:Y:S03]  /*1ef00*/  STL.64 [R1+0x5d8], R22 ;  /* 0x0005d81601007387 */ /* 0x000fe60000100a00 */
        /* <DEDUP_REMOVED lines=26> */
[--C-:B---3--:R-:W-:Y:S02]  /*1f0b0*/  IMAD.WIDE R16, R29, 0x2, R14.reuse ;  /* 0x000000021d107825 */ /* 0x108fe400078e020e */
[----:B------:R-:W3:Y:S02]  /*1f0c0*/  LDL.LU R29, [R1+0x700] ;  /* 0x00070000011d7983 */ /* 0x000ee40000300800 */
[----:B------:R0:W-:Y:S02]  /*1f0d0*/  STL.64 [R1+0x670], R12 ;  /* 0x0006700c01007387 */ /* 0x0001e40000100a00 */
[----:B------:R-:W-:Y:S02]  /*1f0e0*/  STL.64 [R1+0x678], R16 ;  /* 0x0006781001007387 */ /* 0x000fe40000100a00 */
[----:B------:R-:W3:Y:S02]  /*1f0f0*/  LDL.LU R22, [R1+0x710] ;  /* 0x0007100001167983 */ /* 0x000ee40000300800 */
[----:B0-----:R-:W-:-:S04]  /*1f100*/  IMAD.WIDE R12, R11, 0x2, R14 ;  /* 0x000000020b0c7825 */ /* 0x001fc800078e020e */
[--C-:B--2---:R-:W-:Y:S01]  /*1f110*/  IMAD.WIDE R10, R8, 0x2, R14.reuse ;  /* 0x00000002080a7825 */ /* 0x104fe200078e020e */
[----:B------:R-:W-:Y:S03]  /*1f120*/  STL.64 [R1+0x688], R12 ;  /* 0x0006880c01007387 */ /* 0x000fe60000100a00 */
[----:B------:R-:W2:Y:S02]  /*1f130*/  LDL.LU R23, [R1+0x720] ;  /* 0x0007200001177983 */ /* 0x000ea40000300800 */
[----:B------:R4:W-:Y:S02]  /*1f140*/  STL.64 [R1+0x698], R10 ;  /* 0x0006980a01007387 */ /* 0x0009e40000100a00 */
[----:B------:R-:W2:Y:S01]  /*1f150*/  LDL.LU R20, [R1+0x728] ;  /* 0x0007280001147983 */ /* 0x000ea20000300800 */
[----:B------:R-:W2:Y:S01]  /*1f160*/  LDL.LU R8, [R1+0x738] ;  /* 0x0007380001087983 */ /* 0x000ea20000300800 */
[----:B------:R-:W2:Y:S02]  /*1f170*/  LDL.LU R21, [R1+0x740] ;  /* 0x0007400001157983 */ /* 0x000ea40000300800 */
[----:B----4-:R-:W-:-:S02]  /*1f180*/  IMAD.WIDE R10, R9, 0x2, R14 ;  /* 0x00000002090a7825 */ /* 0x010fc400078e020e */
        /* <DEDUP_REMOVED lines=27> */
[----:B------:R-:W-:-:S03]  /*1f340*/  IMAD.WIDE R24, R28, 0x2, R14 ;  /* 0x000000021c187825 */ /* 0x000fc600078e020e */
[----:B------:R-:W4:Y:S04]  /*1f350*/  LDL.LU R28, [R1+0x7f8] ;  /* 0x0007f800011c7983 */ /* 0x000f280000300800 */
[----:B------:R3:W-:Y:S01]  /*1f360*/  STL.64 [R1+0x6f8], R24 ;  /* 0x0006f81801007387 */ /* 0x0007e20000100a00 */
[----:B------:R-:W4:Y:S02]  /*1f370*/  LDL.LU R11, [R1+0x808] ;  /* 0x00080800010b7983 */ /* 0x000f240000300800 */
[--C-:B---3--:R-:W-:Y:S02]  /*1f380*/  IMAD.WIDE R24, R29, 0x2, R14.reuse ;  /* 0x000000021d187825 */ /* 0x108fe400078e020e */
[----:B------:R-:W3:Y:S03]  /*1f390*/  LDL.LU R29, [R1+0x810] ;  /* 0x00081000011d7983 */ /* 0x000ee60000300800 */
[----:B------:R0:W-:Y:S02]  /*1f3a0*/  STL.64 [R1+0x700], R24 ;  /* 0x0007001801007387 */ /* 0x0001e40000100a00 */
[----:B0-----:R-:W-:-:S04]  /*1f3b0*/  IMAD.WIDE R24, R22, 0x2, R14 ;  /* 0x0000000216187825 */ /* 0x001fc800078e020e */
[----:B--2---:R-:W-:-:S04]  /*1f3c0*/  IMAD.WIDE R26, R23, 0x2, R14 ;  /* 0x00000002171a7825 */ /* 0x004fc800078e020e */
[--C-:B------:R-:W-:Y:S01]  /*1f3d0*/  IMAD.WIDE R22, R20, 0x2, R14.reuse ;  /* 0x0000000214167825 */ /* 0x100fe200078e020e */
[----:B------:R0:W-:Y:S03]  /*1f3e0*/  STL.64 [R1+0x710], R24 ;  /* 0x0007101801007387 */ /* 0x0001e60000100a00 */
[----:B------:R-:W-:Y:S02]  /*1f3f0*/  STL.64 [R1+0x720], R26 ;  /* 0x0007201a01007387 */ /* 0x000fe40000100a00 */
[--C-:B0-----:R-:W-:Y:S02]  /*1f400*/  IMAD.WIDE R24, R8, 0x2, R14.reuse ;  /* 0x0000000208187825 */ /* 0x101fe400078e020e */
[----:B------:R-:W2:Y:S02]  /*1f410*/  LDL.LU R8, [R1+0x820] ;  /* 0x0008200001087983 */ /* 0x000ea40000300800 */
[----:B------:R0:W-:Y:S02]  /*1f420*/  STL.64 [R1+0x728], R22 ;  /* 0x0007281601007387 */ /* 0x0001e40000100a00 */
[----:B------:R-:W-:Y:S02]  /*1f430*/  STL.64 [R1+0x738], R24 ;  /* 0x0007381801007387 */ /* 0x000fe40000100a00 */
[----:B0-----:R-:W-:-:S04]  /*1f440*/  IMAD.WIDE R22, R21, 0x2, R14 ;  /* 0x0000000215167825 */ /* 0x001fc800078e020e */
[--C-:B----4-:R-:W-:Y:S02]  /*1f450*/  IMAD.WIDE R20, R9, 0x2, R14.reuse ;  /* 0x0000000209147825 */ /* 0x110fe400078e020e */
[----:B------:R-:W4:Y:S02]  /*1f460*/  LDL.LU R9, [R1+0x830] ;  /* 0x0008300001097983 */ /* 0x000f240000300800 */
[----:B------:R0:W-:Y:S02]  /*1f470*/  STL.64 [R1+0x740], R22 ;  /* 0x0007401601007387 */ /* 0x0001e40000100a00 */
[----:B------:R1:W-:Y:S02]  /*1f480*/  STL.64 [R1+0x750], R20 ;  /* 0x0007501401007387 */ /* 0x0003e40000100a00 */
[----:B0-----:R-:W-:-:S04]  /*1f490*/  IMAD.WIDE R22, R18, 0x2, R14 ;  /* 0x0000000212167825 */ /* 0x001fc800078e020e */
[--C-:B-1----:R-:W-:Y:S02]  /*1f4a0*/  IMAD.WIDE R20, R4, 0x2, R14.reuse ;  /* 0x0000000204147825 */ /* 0x102fe400078e020e */
[----:B------:R-:W4:Y:S02]  /*1f4b0*/  LDL.LU R4, [R1+0x838] ;  /* 0x0008380001047983 */ /* 0x000f240000300800 */
[----:B------:R-:W-:Y:S02]  /*1f4c0*/  STL.64 [R1+0x758], R22 ;  /* 0x0007581601007387 */ /* 0x000fe40000100a00 */
[----:B------:R0:W-:Y:S02]  /*1f4d0*/  STL.64 [R1+0x768], R20 ;  /* 0x0007681401007387 */ /* 0x0001e40000100a00 */
[--C-:B0-----:R-:W-:Y:S02]  /*1f4e0*/  IMAD.WIDE R20, R5, 0x2, R14.reuse ;  /* 0x0000000205147825 */ /* 0x101fe400078e020e */
[----:B------:R-:W4:Y:S02]  /*1f4f0*/  LDL.LU R5, [R1+0x848] ;  /* 0x0008480001057983 */ /* 0x000f240000300800 */
[----:B------:R-:W-:-:S05]  /*1f500*/  IMAD.WIDE R18, R19, 0x2, R14 ;  /* 0x0000000213127825 */ /* 0x000fca00078e020e */
[----:B------:R0:W-:Y:S01]  /*1f510*/  STL.64 [R1+0x770], R18 ;  /* 0x0007701201007387 */ /* 0x0001e20000100a00 */
        /* <DEDUP_REMOVED lines=26> */
[----:B------:R-:W4:Y:S02]  /*1f6c0*/  LDL.LU R22, [R1+0x890] ;  /* 0x0008900001167983 */ /* 0x000f240000300800 */
[----:B0-----:R-:W-:-:S05]  /*1f6d0*/  IMAD.WIDE R12, R11, 0x2, R14 ;  /* 0x000000020b0c7825 */ /* 0x001fca00078e020e */
[----:B------:R-:W-:Y:S01]  /*1f6e0*/  STL.64 [R1+0x808], R12 ;  /* 0x0008080c01007387 */ /* 0x000fe20000100a00 */
[----:B------:R-:W4:Y:S02]  /*1f6f0*/  LDL.LU R23, [R1+0x898] ;  /* 0x0008980001177983 */ /* 0x000f240000300800 */
[----:B---3--:R-:W-:-:S05]  /*1f700*/  IMAD.WIDE R10, R29, 0x2, R14 ;  /* 0x000000021d0a7825 */ /* 0x008fca00078e020e */
[----:B------:R2:W-:Y:S01]  /*1f710*/  STL.64 [R1+0x810], R10 ;  /* 0x0008100a01007387 */ /* 0x0005e20000100a00 */
[----:B------:R-:W3:Y:S02]  /*1f720*/  LDL.LU R20, [R1+0x8a8] ;  /* 0x0008a80001147983 */ /* 0x000ee40000300800 */
[----:B------:R-:W3:Y:S02]  /*1f730*/  LDL.LU R29, [R1+0x8b8] ;  /* 0x0008b800011d7983 */ /* 0x000ee40000300800 */
[----:B------:R-:W3:Y:S02]  /*1f740*/  LDL.LU R21, [R1+0x8c0] ;  /* 0x0008c00001157983 */ /* 0x000ee40000300800 */
[--C-:B--2---:R-:W-:Y:S02]  /*1f750*/  IMAD.WIDE R10, R8, 0x2, R14.reuse ;  /* 0x00000002080a7825 */ /* 0x104fe400078e020e */
[----:B------:R-:W2:Y:S03]  /*1f760*/  LDL.LU R8, [R1+0x8d0] ;  /* 0x0008d00001087983 */ /* 0x000ea60000300800 */
[----:B------:R4:W-:Y:S02]  /*1f770*/  STL.64 [R1+0x820], R10 ;  /* 0x0008200a01007387 */ /* 0x0009e40000100a00 */
        /* <DEDUP_REMOVED lines=24> */
[----:B0-----:R-:W4:Y:S01]  /*1f900*/  LDL.LU R10, [R1+0x970] ;  /* 0x00097000010a7983 */ /* 0x001f220000300800 */
[----:B------:R-:W-:-:S03]  /*1f910*/  IMAD.WIDE R24, R3, 0x2, R14 ;  /* 0x0000000203187825 */ /* 0x000fc600078e020e */
[----:B------:R-:W4:Y:S04]  /*1f920*/  LDL.LU R3, [R1+0x978] ;  /* 0x0009780001037983 */ /* 0x000f280000300800 */
[----:B------:R0:W-:Y:S01]  /*1f930*/  STL.64 [R1+0x878], R24 ;  /* 0x0008781801007387 */ /* 0x0001e20000100a00 */
[----:B------:R-:W4:Y:S02]  /*1f940*/  LDL.LU R11, [R1+0x988] ;  /* 0x00098800010b7983 */ /* 0x000f240000300800 */
[--C-:B0-----:R-:W-:Y:S02]  /*1f950*/  IMAD.WIDE R24, R28, 0x2, R14.reuse ;  /* 0x000000021c187825 */ /* 0x101fe400078e020e */
[----:B------:R-:W4:Y:S03]  /*1f960*/  LDL.LU R28, [R1+0x990] ;  /* 0x00099000011c7983 */ /* 0x000f260000300800 */
[----:B------:R0:W-:Y:S02]  /*1f970*/  STL.64 [R1+0x880], R24 ;  /* 0x0008801801007387 */ /* 0x0001e40000100a00 */
[----:B0-----:R-:W-:-:S04]  /*1f980*/  IMAD.WIDE R24, R22, 0x2, R14 ;  /* 0x0000000216187825 */ /* 0x001fc800078e020e */
[--C-:B------:R-:W-:Y:S01]  /*1f990*/  IMAD.WIDE R26, R23, 0x2, R14.reuse ;  /* 0x00000002171a7825 */ /* 0x100fe200078e020e */
[----:B------:R0:W-:Y:S04]  /*1f9a0*/  STL.64 [R1+0x890], R24 ;  /* 0x0008901801007387 */ /* 0x0001e80000100a00 */
[----:B------:R-:W-:Y:S01]  /*1f9b0*/  STL.64 [R1+0x898], R26 ;  /* 0x0008981a01007387 */ /* 0x000fe20000100a00 */
[----:B---3--:R-:W-:-:S04]  /*1f9c0*/  IMAD.WIDE R22, R20, 0x2, R14 ;  /* 0x0000000214167825 */ /* 0x008fc800078e020e */
[--C-:B0-----:R-:W-:Y:S02]  /*1f9d0*/  IMAD.WIDE R24, R29, 0x2, R14.reuse ;  /* 0x000000021d187825 */ /* 0x101fe400078e020e */
[----:B------:R-:W3:Y:S02]  /*1f9e0*/  LDL.LU R29, [R1+0x9a0] ;  /* 0x0009a000011d7983 */ /* 0x000ee40000300800 */
[----:B------:R0:W-:Y:S02]  /*1f9f0*/  STL.64 [R1+0x8a8], R22 ;  /* 0x0008a81601007387 */ /* 0x0001e40000100a00 */
[----:B------:R-:W-:Y:S02]  /*1fa00*/  STL.64 [R1+0x8b8], R24 ;  /* 0x0008b81801007387 */ /* 0x000fe40000100a00 */
[----:B0-----:R-:W-:-:S04]  /*1fa10*/  IMAD.WIDE R22, R21, 0x2, R14 ;  /* 0x0000000215167825 */ /* 0x001fc800078e020e */
[--C-:B--2---:R-:W-:Y:S02]  /*1fa20*/  IMAD.WIDE R20, R8, 0x2, R14.reuse ;  /* 0x0000000208147825 */ /* 0x104fe400078e020e */
[----:B------:R-:W2:Y:S02]  /*1fa30*/  LDL.LU R8, [R1+0x9a8] ;  /* 0x0009a80001087983 */ /* 0x000ea40000300800 */
[----:B------:R0:W-:Y:S02]  /*1fa40*/  STL.64 [R1+0x8c0], R22 ;  /* 0x0008c01601007387 */ /* 0x0001e40000100a00 */
[----:B------:R4:W-:Y:S02]  /*1fa50*/  STL.64 [R1+0x8d0], R20 ;  /* 0x0008d01401007387 */ /* 0x0009e40000100a00 */
[----:B0-----:R-:W-:-:S04]  /*1fa60*/  IMAD.WIDE R22, R18, 0x2, R14 ;  /* 0x0000000212167825 */ /* 0x001fc800078e020e */
[--C-:B----4-:R-:W-:Y:S02]  /*1fa70*/  IMAD.WIDE R20, R9, 0x2, R14.reuse ;  /* 0x0000000209147825 */ /* 0x110fe400078e020e */
[----:B------:R-:W4:Y:S02]  /*1fa80*/  LDL.LU R9, [R1+0x9b8] ;  /* 0x0009b80001097983 */ /* 0x000f240000300800 */
[----:B------:R-:W-:Y:S02]  /*1fa90*/  STL.64 [R1+0x8d8], R22 ;  /* 0x0008d81601007387 */ /* 0x000fe40000100a00 */
[----:B------:R-:W-:-:S04]  /*1faa0*/  IMAD.WIDE R18, R19, 0x2, R14 ;  /* 0x0000000213127825 */ /* 0x000fc800078e020e */
[----:B------:R0:W-:Y:S02]  /*1fab0*/  STL.64 [R1+0x8e8], R20 ;  /* 0x0008e81401007387 */ /* 0x0001e40000100a00 */
[--C-:B0-----:R-:W-:Y:S02]  /*1fac0*/  IMAD.WIDE R20, R4, 0x2, R14.reuse ;  /* 0x0000000204147825 */ /* 0x101fe400078e020e */
[----:B------:R-:W4:Y:S02]  /*1fad0*/  LDL.LU R4, [R1+0x9c8] ;  /* 0x0009c80001047983 */ /* 0x000f240000300800 */
[----:B------:R-:W-:Y:S02]  /*1fae0*/  STL.64 [R1+0x8f0], R18 ;  /* 0x0008f01201007387 */ /* 0x000fe40000100a00 */
[----:B------:R0:W-:Y:S02]  /*1faf0*/  STL.64 [R1+0x900], R20 ;  /* 0x0009001401007387 */ /* 0x0001e40000100a00 */
[----:B0-----:R-:W-:-:S02]  /*1fb00*/  IMAD.WIDE R20, R5, 0x2, R14 ;  /* 0x0000000205147825 */ /* 0x001fc400078e020e */
[----:B------:R-:W4:Y:S02]  /*1fb10*/  LDL.LU R5, [R1+0x9d0] ;  /* 0x0009d00001057983 */ /* 0x000f240000300800 */
[----:B------:R-:W-:-:S05]  /*1fb20*/  IMAD.WIDE R18, R16, 0x2, R14 ;  /* 0x0000000210127825 */ /* 0x000fca00078e020e */
[----:B------:R0:W-:Y:S01]  /*1fb30*/  STL.64 [R1+0x908], R18 ;  /* 0x0009081201007387 */ /* 0x0001e20000100a00 */
        /* <DEDUP_REMOVED lines=22> */
[----:B0-----:R-:W-:-:S04]  /*1fca0*/  IMAD.WIDE R12, R11, 0x2, R14 ;  /* 0x000000020b0c7825 */ /* 0x001fc800078e020e */
[--C-:B------:R-:W-:Y:S01]  /*1fcb0*/  IMAD.WIDE R10, R28, 0x2, R14.reuse ;  /* 0x000000021c0a7825 */ /* 0x100fe200078e020e */
[----:B------:R-:W-:Y:S03]  /*1fcc0*/  STL.64 [R1+0x988], R12 ;  /* 0x0009880c01007387 */ /* 0x000fe60000100a00 */
[----:B------:R-:W4:Y:S02]  /*1fcd0*/  LDL.LU R23, [R1+0xa18] ;  /* 0x000a180001177983 */ /* 0x000f240000300800 */
[----:B------:R3:W-:Y:S02]  /*1fce0*/  STL.64 [R1+0x990], R10 ;  /* 0x0009900a01007387 */ /* 0x0007e40000100a00 */
[----:B------:R-:W4:Y:S01]  /*1fcf0*/  LDL.LU R20, [R1+0xa28] ;  /* 0x000a280001147983 */ /* 0x000f220000300800 */
[----:B------:R-:W4:Y:S01]  /*1fd00*/  LDL.LU R28, [R1+0xa30] ;  /* 0x000a3000011c7983 */ /* 0x000f220000300800 */
[----:B------:R-:W4:Y:S02]  /*1fd10*/  LDL.LU R21, [R1+0xa40] ;  /* 0x000a400001157983 */ /* 0x000f240000300800 */
[----:B---3--:R-:W-:-:S02]  /*1fd20*/  IMAD.WIDE R10, R29, 0x2, R14 ;  /* 0x000000021d0a7825 */ /* 0x008fc400078e020e */
[----:B------:R-:W3:Y:S03]  /*1fd30*/  LDL.LU R29, [R1+0xa50] ;  /* 0x000a5000011d7983 */ /* 0x000ee60000300800 */
[----:B------:R2:W-:Y:S02]  /*1fd40*/  STL.64 [R1+0x9a0], R10 ;  /* 0x0009a00a01007387 */ /* 0x0005e40000100a00 */
        /* <DEDUP_REMOVED lines=33> */
[----:B------:R-:W-:-:S04]  /*1ff60*/  IMAD.WIDE R26, R23, 0x2, R14 ;  /* 0x00000002171a7825 */ /* 0x000fc800078e020e */
        /* <DEDUP_REMOVED lines=8> */
[--C-:B---3--:R-:W-:Y:S02]  /*1fff0*/  IMAD.WIDE R20, R29, 0x2, R14.reuse ;  /* 0x000000021d147825 */ /* 0x108fe400078e020e */
[----:B------:R-:W3:Y:S02]  /*20000*/  LDL.LU R29, [R1+0x4b8] ;  /* 0x0004b800011d7983 */ /* 0x000ee40000300800 */
[----:B------:R0:W-:Y:S02]  /*20010*/  STL.64 [R1+0xa40], R22 ;  /* 0x000a401601007387 */ /* 0x0001e40000100a00 */
[----:B------:R2:W-:Y:S02]  /*20020*/  STL.64 [R1+0xa50], R20 ;  /* 0x000a501401007387 */ /* 0x0005e40000100a00 */
[----:B0-----:R-:W-:-:S04]  /*20030*/  IMAD.WIDE R22, R18, 0x2, R14 ;  /* 0x0000000212167825 */ /* 0x001fc800078e020e */
[--C-:B--2---:R-:W-:Y:S02]  /*20040*/  IMAD.WIDE R20, R8, 0x2, R14.reuse ;  /* 0x0000000208147825 */ /* 0x104fe400078e020e */
[----:B------:R-:W2:Y:S02]  /*20050*/  LDL.LU R8, [R1+0x494] ;  /* 0x0004940001087983 */ /* 0x000ea40000300800 */
[----:B------:R-:W-:Y:S02]  /*20060*/  STL.64 [R1+0xa58], R22 ;  /* 0x000a581601007387 */ /* 0x000fe40000100a00 */
[----:B------:R-:W-:-:S04]  /*20070*/  IMAD.WIDE R18, R19, 0x2, R14 ;  /* 0x0000000213127825 */ /* 0x000fc800078e020e */
[----:B------:R4:W-:Y:S02]  /*20080*/  STL.64 [R1+0xa68], R20 ;  /* 0x000a681401007387 */ /* 0x0009e40000100a00 */
[--C-:B----4-:R-:W-:Y:S02]  /*20090*/  IMAD.WIDE R20, R9, 0x2, R14.reuse ;  /* 0x0000000209147825 */ /* 0x110fe400078e020e */
        /* <DEDUP_REMOVED lines=37> */
[----:B0-----:R-:W-:-:S02]  /*202f0*/  IMAD.WIDE R10, R28, 0x2, R14 ;  /* 0x000000021c0a7825 */ /* 0x001fc400078e020e */
[----:B------:R-:W4:Y:S03]  /*20300*/  LDL.LU R28, [R1+0x3a0] ;  /* 0x0003a000011c7983 */ /* 0x000f260000300800 */
[----:B------:R3:W-:Y:S02]  /*20310*/  STL.64 [R1+0xb20], R10 ;  /* 0x000b200a01007387 */ /* 0x0007e40000100a00 */
[----:B------:R-:W4:Y:S02]  /*20320*/  LDL.LU R18, [R1+0x37c] ;  /* 0x00037c0001127983 */ /* 0x000f240000300800 */
[--C-:B---3--:R-:W-:Y:S02]  /*20330*/  IMAD.WIDE R10, R29, 0x2, R14.reuse ;  /* 0x000000021d0a7825 */ /* 0x108fe400078e020e */
[----:B------:R-:W3:Y:S03]  /*20340*/  LDL.LU R29, [R1+0x378] ;  /* 0x00037800011d7983 */ /* 0x000ee60000300800 */
[----:B------:R2:W-:Y:S02]  /*20350*/  STL.64 [R1+0x4b8], R10 ;  /* 0x0004b80a01007387 */ /* 0x0005e40000100a00 */
[----:B------:R-:W3:Y:S02]  /*20360*/  LDL.LU R19, [R1+0x354] ;  /* 0x0003540001137983 */ /* 0x000ee40000300800 */
[----:B------:R-:W3:Y:S02]  /*20370*/  LDL.LU R12, [R1+0x350] ;  /* 0x00035000010c7983 */ /* 0x000ee40000300800 */
[----:B--2---:R-:W-:-:S05]  /*20380*/  IMAD.WIDE R10, R8, 0x2, R14 ;  /* 0x00000002080a7825 */ /* 0x004fca00078e020e */
[----:B------:R-:W-:Y:S01]  /*20390*/  STL.64 [R1+0xb38], R10 ;  /* 0x000b380a01007387 */ /* 0x000fe20000100a00 */
[----:B------:R-:W2:Y:S02]  /*203a0*/  LDL.LU R16, [R1+0x32c] ;  /* 0x00032c0001107983 */ /* 0x000ea40000300800 */
[----:B------:R-:W2:Y:S02]  /*203b0*/  LDL.LU R13, [R1+0x328] ;  /* 0x00032800010d7983 */ /* 0x000ea40000300800 */
[----:B----4-:R-:W-:-:S05]  /*203c0*/  IMAD.WIDE R8, R9, 0x2, R14 ;  /* 0x0000000209087825 */ /* 0x010fca00078e020e */
[----:B------:R0:W-:Y:S01]  /*203d0*/  STL.64 [R1+0x490], R8 ;  /* 0x0004900801007387 */ /* 0x0001e20000100a00 */
        /* <DEDUP_REMOVED lines=8> */
[----:B------:R-:W4:Y:S01]  /*20460*/  LDL.LU R11, [R1+0x2e4] ;  /* 0x0002e400010b7983 */ /* 0x000f220000300800 */
[----:B0-----:R-:W4:Y:S01]  /*20470*/  LDL.LU R8, [R1+0x2e0] ;  /* 0x0002e00001087983 */ /* 0x001f220000300800 */
[----:B------:R-:W-:-:S05]  /*20480*/  IMAD.WIDE R24, R6, 0x2, R14 ;  /* 0x0000000206187825 */ /* 0x000fca00078e020e */
[----:B------:R0:W-:Y:S01]  /*20490*/  STL.64 [R1+0xb60], R24 ;  /* 0x000b601801007387 */ /* 0x0001e20000100a00 */
[----:B------:R-:W4:Y:S02]  /*204a0*/  LDL.LU R9, [R1+0x2dc] ;  /* 0x0002dc0001097983 */ /* 0x000f240000300800 */
[----:B------:R-:W4:Y:S02]  /*204b0*/  LDL.LU R6, [R1+0x2d8] ;  /* 0x0002d80001067983 */ /* 0x000f240000300800 */
[----:B0-----:R-:W-:-:S05]  /*204c0*/  IMAD.WIDE R24, R7, 0x2, R14 ;  /* 0x0000000207187825 */ /* 0x001fca00078e020e */
        /* <DEDUP_REMOVED lines=20> */
[--C-:B---3--:R-:W-:Y:S02]  /*20610*/  IMAD.WIDE R20, R29, 0x2, R14.reuse ;  /* 0x000000021d147825 */ /* 0x108fe400078e020e */
[----:B------:R-:W3:Y:S02]  /*20620*/  LDL.LU R29, [R1+0x2c4] ;  /* 0x0002c400011d7983 */ /* 0x000ee40000300800 */
[----:B------:R-:W-:Y:S02]  /*20630*/  STL.64 [R1+0xbb8], R22 ;  /* 0x000bb81601007387 */ /* 0x000fe40000100a00 */
[----:B------:R-:W-:-:S04]  /*20640*/  IMAD.WIDE R18, R19, 0x2, R14 ;  /* 0x0000000213127825 */ /* 0x000fc800078e020e */
[----:B------:R0:W-:Y:S02]  /*20650*/  STL.64 [R1+0x378], R20 ;  /* 0x0003781401007387 */ /* 0x0001e40000100a00 */
[--C-:B0-----:R-:W-:Y:S02]  /*20660*/  IMAD.WIDE R20, R12, 0x2, R14.reuse ;  /* 0x000000020c147825 */ /* 0x101fe400078e020e */
        /* <DEDUP_REMOVED lines=8> */
[----:B----4-:R-:W-:-:S04]  /*206f0*/  IMAD.WIDE R18, R17, 0x2, R14 ;  /* 0x0000000211127825 */ /* 0x010fc800078e020e */
[--C-:B------:R-:W-:Y:S02]  /*20700*/  IMAD.WIDE R16, R4, 0x2, R14.reuse ;  /* 0x0000000204107825 */ /* 0x100fe400078e020e */
        /* <DEDUP_REMOVED lines=8> */
[----:B------:R-:W4:Y:S02]  /*20790*/  LDL.LU R10, [R1+0x2b0] ;  /* 0x0002b000010a7983 */ /* 0x000f240000300800 */
[----:B0-----:R-:W-:-:S04]  /*207a0*/  IMAD.WIDE R18, R11, 0x2, R14 ;  /* 0x000000020b127825 */ /* 0x001fc800078e020e */
[----:B-1----:R-:W-:-:S04]  /*207b0*/  IMAD.WIDE R16, R8, 0x2, R14 ;  /* 0x0000000208107825 */ /* 0x002fc800078e020e */
[--C-:B------:R-:W-:Y:S01]  /*207c0*/  IMAD.WIDE R8, R9, 0x2, R14.reuse ;  /* 0x0000000209087825 */ /* 0x100fe200078e020e */
[----:B------:R-:W-:Y:S03]  /*207d0*/  STL.64 [R1+0xc20], R18 ;  /* 0x000c201201007387 */ /* 0x000fe60000100a00 */
[----:B------:R0:W-:Y:S02]  /*207e0*/  STL.64 [R1+0x2e0], R16 ;  /* 0x0002e01001007387 */ /* 0x0001e40000100a00 */
[----:B------:R-:W4:Y:S02]  /*207f0*/  LDL.LU R11, [R1+0x2ac] ;  /* 0x0002ac00010b7983 */ /* 0x000f240000300800 */
[----:B------:R1:W-:Y:S02]  /*20800*/  STL.64 [R1+0xc30], R8 ;  /* 0x000c300801007387 */ /* 0x0003e40000100a00 */
[----:B0-----:R-:W-:-:S04]  /*20810*/  IMAD.WIDE R16, R6, 0x2, R14 ;  /* 0x0000000206107825 */ /* 0x001fc800078e020e */
[--C-:B-1----:R-:W-:Y:S01]  /*20820*/  IMAD.WIDE R8, R7, 0x2, R14.reuse ;  /* 0x0000000207087825 */ /* 0x102fe200078e020e */
[----:B------:R-:W-:Y:S03]  /*20830*/  STL.64 [R1+0x2d8], R16 ;  /* 0x0002d81001007387 */ /* 0x000fe60000100a00 */
[----:B------:R-:W4:Y:S02]  /*20840*/  LDL.LU R22, [R1+0x2a8] ;  /* 0x0002a80001167983 */ /* 0x000f240000300800 */
[----:B------:R0:W-:Y:S02]  /*20850*/  STL.64 [R1+0xc48], R8 ;  /* 0x000c480801007387 */ /* 0x0001e40000100a00 */
[----:B------:R-:W4:Y:S02]  /*20860*/  LDL.LU R23, [R1+0x2a4] ;  /* 0x0002a40001177983 */ /* 0x000f240000300800 */
[----:B------:R-:W-:-:S05]  /*20870*/  IMAD.WIDE R6, R2, 0x2, R14 ;  /* 0x0000000202067825 */ /* 0x000fca00078e020e */
[----:B------:R1:W-:Y:S04]  /*20880*/  STL.64 [R1+0x2d0], R6 ;  /* 0x0002d00601007387 */ /* 0x0003e80000100a00 */
[----:B0-----:R-:W4:Y:S01]  /*20890*/  LDL.LU R8, [R1+0x2a0] ;  /* 0x0002a00001087983 */ /* 0x001f220000300800 */
[----:B------:R-:W4:Y:S03]  /*208a0*/  LDL.LU R9, [R1+0x29c] ;  /* 0x00029c0001097983 */ /* 0x000f260000300800 */
[----:B-1----:R-:W4:Y:S01]  /*208b0*/  LDL.LU R6, [R1+0x298] ;  /* 0x0002980001067983 */ /* 0x002f220000300800 */
[----:B------:R-:W4:Y:S02]  /*208c0*/  LDL.LU R7, [R1+0x294] ;  /* 0x0002940001077983 */ /* 0x000f240000300800 */
[----:B------:R-:W-:-:S05]  /*208d0*/  IMAD.WIDE R2, R3, 0x2, R14 ;  /* 0x0000000203027825 */ /* 0x000fca00078e020e */
[----:B------:R0:W-:Y:S01]  /*208e0*/  STL.64 [R1+0xc58], R2 ;  /* 0x000c580201007387 */ /* 0x0001e20000100a00 */
[----:B------:R-:W-:-:S03]  /*208f0*/  IMAD.WIDE R16, R28, 0x2, R14 ;  /* 0x000000021c107825 */ /* 0x000fc600078e020e */
[----:B0-----:R-:W4:Y:S01]  /*20900*/  LDL.LU R2, [R1+0x290] ;  /* 0x0002900001027983 */ /* 0x001f220000300800 */
[----:B------:R-:W4:Y:S03]  /*20910*/  LDL.LU R3, [R1+0x28c] ;  /* 0x00028c0001037983 */ /* 0x000f260000300800 */
[----:B------:R3:W-:Y:S01]  /*20920*/  STL.64 [R1+0x2c8], R16 ;  /* 0x0002c81001007387 */ /* 0x0007e20000100a00 */
[----:B------:R-:W4:Y:S02]  /*20930*/  LDL.LU R28, [R1+0x288] ;  /* 0x00028800011c7983 */ /* 0x000f240000300800 */
[--C-:B---3--:R-:W-:Y:S02]  /*20940*/  IMAD.WIDE R16, R29, 0x2, R14.reuse ;  /* 0x000000021d107825 */ /* 0x108fe400078e020e */
[----:B------:R-:W3:Y:S03]  /*20950*/  LDL.LU R29, [R1+0x284] ;  /* 0x00028400011d7983 */ /* 0x000ee60000300800 */
[----:B------:R0:W-:Y:S02]  /*20960*/  STL.64 [R1+0xc70], R16 ;  /* 0x000c701001007387 */ /* 0x0001e40000100a00 */
[----:B------:R-:W3:Y:S02]  /*20970*/  LDL.LU R18, [R1+0x280] ;  /* 0x0002800001127983 */ /* 0x000ee40000300800 */
[----:B------:R-:W3:Y:S02]  /*20980*/  LDL.LU R19, [R1+0x27c] ;  /* 0x00027c0001137983 */ /* 0x000ee40000300800 */
[----:B0-----:R-:W-:-:S05]  /*20990*/  IMAD.WIDE R16, R12, 0x2, R14 ;  /* 0x000000020c107825 */ /* 0x001fca00078e020e */
[----:B------:R0:W-:Y:S01]  /*209a0*/  STL.64 [R1+0x2c0], R16 ;  /* 0x0002c01001007387 */ /* 0x0001e20000100a00 */
[----:B--2---:R-:W-:-:S03]  /*209b0*/  IMAD.WIDE R12, R13, 0x2, R14 ;  /* 0x000000020d0c7825 */ /* 0x004fc600078e020e */
[----:B0-----:R-:W2:Y:S01]  /*209c0*/  LDL.LU R16, [R1+0x278] ;  /* 0x0002780001107983 */ /* 0x001ea20000300800 */
[----:B------:R-:W2:Y:S03]  /*209d0*/  LDL.LU R17, [R1+0x274] ;  /* 0x0002740001117983 */ /* 0x000ea60000300800 */
[----:B------:R4:W-:Y:S01]  /*209e0*/  STL.64 [R1+0xc80], R12 ;  /* 0x000c800c01007387 */ /* 0x0009e20000100a00 */
        /* <DEDUP_REMOVED lines=8> */
[--C-:B------:R-:W-:Y:S01]  /*20a70*/  IMAD.WIDE R24, R10, 0x2, R14.reuse ;  /* 0x000000020a187825 */ /* 0x100fe200078e020e */
[----:B0-----:R-:W4:Y:S03]  /*20a80*/  LDL.LU R12, [R1+0x260] ;  /* 0x00026000010c7983 */ /* 0x001f260000300800 */
[----:B------:R-:W4:Y:S02]  /*20a90*/  LDL.LU R13, [R1+0x25c] ;  /* 0x00025c00010d7983 */ /* 0x000f240000300800 */
[----:B------:R0:W-:Y:S02]  /*20aa0*/  STL.64 [R1+0x2b0], R24 ;  /* 0x0002b01801007387 */ /* 0x0001e40000100a00 */
[----:B------:R-:W4:Y:S02]  /*20ab0*/  LDL.LU R10, [R1+0x258] ;  /* 0x00025800010a7983 */ /* 0x000f240000300800 */
[----:B0-----:R-:W-:-:S02]  /*20ac0*/  IMAD.WIDE R24, R11, 0x2, R14 ;  /* 0x000000020b187825 */ /* 0x001fc400078e020e */
[----:B------:R-:W4:Y:S03]  /*20ad0*/  LDL.LU R11, [R1+0x41c] ;  /* 0x00041c00010b7983 */ /* 0x000f260000300800 */
[----:B------:R0:W-:Y:S02]  /*20ae0*/  STL.64 [R1+0xca8], R24 ;  /* 0x000ca81801007387 */ /* 0x0001e40000100a00 */
[----:B0-----:R-:W-:-:S04]  /*20af0*/  IMAD.WIDE R24, R22, 0x2, R14 ;  /* 0x0000000216187825 */ /* 0x001fc800078e020e */
[--C-:B------:R-:W-:Y:S01]  /*20b00*/  IMAD.WIDE R26, R23, 0x2, R14.reuse ;  /* 0x00000002171a7825 */ /* 0x100fe200078e020e */
[----:B------:R0:W-:Y:S04]  /*20b10*/  STL.64 [R1+0x2a8], R24 ;  /* 0x0002a81801007387 */ /* 0x0001e80000100a00 */
[----:B------:R-:W-:Y:S02]  /*20b20*/  STL.64 [R1+0xcc0], R26 ;  /* 0x000cc01a01007387 */ /* 0x000fe40000100a00 */
[----:B------:R-:W-:-:S04]  /*20b30*/  IMAD.WIDE R22, R8, 0x2, R14 ;  /* 0x0000000208167825 */ /* 0x000fc800078e020e */
[--C-:B0-----:R-:W-:Y:S02]  /*20b40*/  IMAD.WIDE R24, R9, 0x2, R14.reuse ;  /* 0x0000000209187825 */ /* 0x101fe400078e020e */
[----:B------:R-:W4:Y:S02]  /*20b50*/  LDL.LU.64 R8, [R1+0x250] ;  /* 0x0002500001087983 */ /* 0x000f240000300a00 */
[----:B------:R0:W-:Y:S02]  /*20b60*/  STL.64 [R1+0x2a0], R22 ;  /* 0x0002a01601007387 */ /* 0x0001e40000100a00 */
[----:B------:R1:W-:Y:S02]  /*20b70*/  STL.64 [R1+0xcd0], R24 ;  /* 0x000cd01801007387 */ /* 0x0003e40000100a00 */
[----:B0-----:R-:W-:-:S04]  /*20b80*/  IMAD.WIDE R22, R6, 0x2, R14 ;  /* 0x0000000206167825 */ /* 0x001fc800078e020e */
[--C-:B-1----:R-:W-:Y:S02]  /*20b90*/  IMAD.WIDE R24, R7, 0x2, R14.reuse ;  /* 0x0000000207187825 */ /* 0x102fe400078e020e */
        /* <DEDUP_REMOVED lines=9> */
[--C-:B---3--:R-:W-:Y:S02]  /*20c30*/  IMAD.WIDE R24, R29, 0x2, R14.reuse ;  /* 0x000000021d187825 */ /* 0x108fe400078e020e */
[----:B------:R-:W3:Y:S02]  /*20c40*/  LDL.LU.64 R28, [R1+0xe8] ;  /* 0x0000e800011c7983 */ /* 0x000ee40000300a00 */
[----:B------:R0:W-:Y:S02]  /*20c50*/  STL.64 [R1+0x288], R22 ;  /* 0x0002881601007387 */ /* 0x0001e40000100a00 */
[----:B------:R1:W-:Y:S02]  /*20c60*/  STL.64 [R1+0xd10], R24 ;  /* 0x000d101801007387 */ /* 0x0003e40000100a00 */
[----:B0-----:R-:W-:-:S04]  /*20c70*/  IMAD.WIDE R22, R18, 0x2, R14 ;  /* 0x0000000212167825 */ /* 0x001fc800078e020e */
[--C-:B-1----:R-:W-:Y:S02]  /*20c80*/  IMAD.WIDE R24, R19, 0x2, R14.reuse ;  /* 0x0000000213187825 */ /* 0x102fe400078e020e */
[----:B------:R-:W3:Y:S02]  /*20c90*/  LDL.LU.64 R18, [R1+0x240] ;  /* 0x0002400001127983 */ /* 0x000ee40000300a00 */
[----:B------:R2:W-:Y:S02]  /*20ca0*/  STL.64 [R1+0x280], R22 ;  /* 0x0002801601007387 */ /* 0x0005e40000100a00 */
[----:B------:R0:W-:Y:S02]  /*20cb0*/  STL.64 [R1+0xd20], R24 ;  /* 0x000d201801007387 */ /* 0x0001e40000100a00 */
[----:B--2---:R-:W-:-:S04]  /*20cc0*/  IMAD.WIDE R22, R16, 0x2, R14 ;  /* 0x0000000210167825 */ /* 0x004fc800078e020e */
[--C-:B0-----:R-:W-:Y:S02]  /*20cd0*/  IMAD.WIDE R24, R17, 0x2, R14.reuse ;  /* 0x0000000211187825 */ /* 0x101fe400078e020e */
[----:B------:R-:W2:Y:S02]  /*20ce0*/  LDL.LU.64 R16, [R1+0xe0] ;  /* 0x0000e00001107983 */ /* 0x000ea40000300a00 */
[----:B------:R0:W-:Y:S02]  /*20cf0*/  STL.64 [R1+0x278], R22 ;  /* 0x0002781601007387 */ /* 0x0001e40000100a00 */
[----:B------:R1:W-:Y:S02]  /*20d00*/  STL.64 [R1+0xd38], R24 ;  /* 0x000d381801007387 */ /* 0x0003e40000100a00 */
[----:B0-----:R-:W-:-:S04]  /*20d10*/  IMAD.WIDE R22, R20, 0x2, R14 ;  /* 0x0000000214167825 */ /* 0x001fc800078e020e */
[--C-:B-1----:R-:W-:Y:S02]  /*20d20*/  IMAD.WIDE R24, R21, 0x2, R14.reuse ;  /* 0x0000000215187825 */ /* 0x102fe400078e020e */
[----:B------:R-:W2:Y:S02]  /*20d30*/  LDL.LU.64 R20, [R1+0x238] ;  /* 0x0002380001147983 */ /* 0x000ea40000300a00 */
[----:B------:R4:W-:Y:S02]  /*20d40*/  STL.64 [R1+0x270], R22 ;  /* 0x0002701601007387 */ /* 0x0009e40000100a00 */
[----:B------:R0:W-:Y:S02]  /*20d50*/  STL.64 [R1+0xd48], R24 ;  /* 0x000d481801007387 */ /* 0x0001e40000100a00 */
[----:B----4-:R-:W-:-:S04]  /*20d60*/  IMAD.WIDE R22, R4, 0x2, R14 ;  /* 0x0000000204167825 */ /* 0x010fc800078e020e */
[--C-:B0-----:R-:W-:Y:S02]  /*20d70*/  IMAD.WIDE R24, R5, 0x2, R14.reuse ;  /* 0x0000000205187825 */ /* 0x101fe400078e020e */
[----:B------:R-:W4:Y:S02]  /*20d80*/  LDL.LU.64 R4, [R1+0xd8] ;  /* 0x0000d80001047983 */ /* 0x000f240000300a00 */
[----:B------:R-:W-:Y:S02]  /*20d90*/  STL.64 [R1+0x268], R22 ;  /* 0x0002681601007387 */ /* 0x000fe40000100a00 */
[----:B------:R0:W-:Y:S02]  /*20da0*/  STL.64 [R1+0xd60], R24 ;  /* 0x000d601801007387 */ /* 0x0001e40000100a00 */
[----:B0-----:R-:W4:Y:S01]  /*20db0*/  LDL.LU.64 R24, [R1+0x230] ;  /* 0x0002300001187983 */ /* 0x001f220000300a00 */
[----:B------:R-:W-:-:S04]  /*20dc0*/  IMAD.WIDE R22, R12, 0x2, R14 ;  /* 0x000000020c167825 */ /* 0x000fc800078e020e */
[--C-:B------:R-:W-:Y:S01]  /*20dd0*/  IMAD.WIDE R12, R13, 0x2, R14.reuse ;  /* 0x000000020d0c7825 */ /* 0x100fe200078e020e */
[----:B------:R-:W-:Y:S04]  /*20de0*/  STL.64 [R1+0x260], R22 ;  /* 0x0002601601007387 */ /* 0x000fe80000100a00 */
[----:B------:R0:W-:Y:S02]  /*20df0*/  STL.64 [R1+0xd70], R12 ;  /* 0x000d700c01007387 */ /* 0x0001e40000100a00 */
[--C-:B------:R-:W-:Y:S01]  /*20e00*/  IMAD.WIDE R26, R10, 0x2, R14.reuse ;  /* 0x000000020a1a7825 */ /* 0x100fe200078e020e */
[----:B0-----:R-:W4:Y:S03]  /*20e10*/  LDL.LU.64 R12, [R1+0xd0] ;  /* 0x0000d000010c7983 */ /* 0x001f260000300a00 */
[----:B------:R-:W-:-:S04]  /*20e20*/  IMAD.WIDE R22, R11, 0x2, R14 ;  /* 0x000000020b167825 */ /* 0x000fc800078e020e */
[----:B------:R-:W-:Y:S02]  /*20e30*/  STL.64 [R1+0x258], R26 ;  /* 0x0002581a01007387 */ /* 0x000fe40000100a00 */
[----:B------:R-:W-:Y:S01]  /*20e40*/  IMAD.WIDE R14, R0, 0x2, R14 ;  /* 0x00000002000e7825 */ /* 0x000fe200078e020e */
[----:B------:R-:W4:Y:S03]  /*20e50*/  LDL.LU.64 R10, [R1+0x228] ;  /* 0x00022800010a7983 */ /* 0x000f260000300a00 */
[----:B------:R-:W-:Y:S01]  /*20e60*/  STL.64 [R1+0x418], R22 ;  /* 0x0004181601007387 */ /* 0x000fe20000100a00 */
[----:B------:R-:W-:Y:S04]  /*20e70*/  STL.64 [R1+0x2a10], R14 ;  /* 0x002a100e01007387 */ /* 0x000fe80000100a00 */
[----:B------:R0:W-:Y:S01]  /*20e80*/  STL [R1+0x25f8], R8 ;  /* 0x0025f80801007387 */ /* 0x0001e20000100800 */
[----:B------:R-:W-:-:S03]  /*20e90*/  IMAD.MOV.U32 R0, RZ, RZ, R9 ;  /* 0x000000ffff007224 */ /* 0x000fc600078e0009 */
[----:B0-----:R-:W4:Y:S02]  /*20ea0*/  LDL.LU.64 R8, [R1+0xc8] ;  /* 0x0000c80001087983 */ /* 0x001f240000300a00 */
[----:B------:R0:W-:Y:S02]  /*20eb0*/  STL [R1+0x25f0], R0 ;  /* 0x0025f00001007387 */ /* 0x0001e40000100800 */
[----:B------:R1:W-:Y:S01]  /*20ec0*/  STL [R1+0x25f4], R6 ;  /* 0x0025f40601007387 */ /* 0x0003e20000100800 */
[----:B0-----:R-:W-:-:S03]  /*20ed0*/  IMAD.MOV.U32 R0, RZ, RZ, R7 ;  /* 0x000000ffff007224 */ /* 0x001fc600078e0007 */
[----:B-1----:R-:W4:Y:S02]  /*20ee0*/  LDL.LU.64 R6, [R1+0x220] ;  /* 0x0002200001067983 */ /* 0x002f240000300a00 */
[----:B------:R0:W-:Y:S02]  /*20ef0*/  STL [R1+0x25e8], R0 ;  /* 0x0025e80001007387 */ /* 0x0001e40000100800 */
[----:B------:R1:W-:Y:S01]  /*20f00*/  STL [R1+0x25ec], R2 ;  /* 0x0025ec0201007387 */ /* 0x0003e20000100800 */
[----:B0-----:R-:W-:-:S03]  /*20f10*/  IMAD.MOV.U32 R0, RZ, RZ, R3 ;  /* 0x000000ffff007224 */ /* 0x001fc600078e0003 */
[----:B-1----:R-:W4:Y:S02]  /*20f20*/  LDL.LU.64 R2, [R1+0xc0] ;  /* 0x0000c00001027983 */ /* 0x002f240000300a00 */
[----:B------:R3:W-:Y:S02]  /*20f30*/  STL [R1+0x25e0], R0 ;  /* 0x0025e00001007387 */ /* 0x0007e40000100800 */
[----:B---3--:R-:W-:Y:S01]  /*20f40*/  IMAD.MOV.U32 R0, RZ, RZ, R29 ;  /* 0x000000ffff007224 */ /* 0x008fe200078e001d */
[----:B------:R0:W-:Y:S04]  /*20f50*/  STL [R1+0x25e4], R28 ;  /* 0x0025e41c01007387 */ /* 0x0001e80000100800 */
[----:B0-----:R-:W3:Y:S01]  /*20f60*/  LDL.LU.64 R28, [R1+0x218] ;  /* 0x00021800011c7983 */ /* 0x001ee20000300a00 */
[----:B------:R0:W-:Y:S02]  /*20f70*/  STL [R1+0x25d8], R0 ;  /* 0x0025d80001007387 */ /* 0x0001e40000100800 */
[----:B------:R1:W-:Y:S02]  /*20f80*/  STL [R1+0x25dc], R18 ;  /* 0x0025dc1201007387 */ /* 0x0003e40000100800 */
[----:B0-----:R-:W-:-:S02]  /*20f90*/  IMAD.MOV.U32 R0, RZ, RZ, R19 ;  /* 0x000000ffff007224 */ /* 0x001fc400078e0013 */
[----:B-1----:R-:W3:Y:S03]  /*20fa0*/  LDL.LU.64 R18, [R1+0xb8] ;  /* 0x0000b80001127983 */ /* 0x002ee60000300a00 */
[----:B------:R0:W-:Y:S01]  /*20fb0*/  STL [R1+0x25d0], R0 ;  /* 0x0025d00001007387 */ /* 0x0001e20000100800 */
[----:B--2---:R1:W-:Y:S01]  /*20fc0*/  STL [R1+0x25d4], R16 ;  /* 0x0025d41001007387 */ /* 0x0043e20000100800 */
[----:B0-----:R-:W-:-:S03]  /*20fd0*/  IMAD.MOV.U32 R0, RZ, RZ, R17 ;  /* 0x000000ffff007224 */ /* 0x001fc600078e0011 */
[----:B-1----:R-:W2:Y:S02]  /*20fe0*/  LDL.LU.64 R16, [R1+0x210] ;  /* 0x0002100001107983 */ /* 0x002ea40000300a00 */
[----:B------:R0:W-:Y:S02]  /*20ff0*/  STL [R1+0x25c8], R0 ;  /* 0x0025c80001007387 */ /* 0x0001e40000100800 */
[----:B------:R1:W-:Y:S01]  /*21000*/  STL [R1+0x25cc], R20 ;  /* 0x0025cc1401007387 */ /* 0x0003e20000100800 */
[----:B------:R-:W2:Y:S02]  /*21010*/  LDL.LU.64 R22, [R1+0xb0] ;  /* 0x0000b00001167983 */ /* 0x000ea40000300a00 */
[----:B0-----:R-:W-:Y:S01]  /*21020*/  IMAD.MOV.U32 R0, RZ, RZ, R21 ;  /* 0x000000ffff007224 */ /* 0x001fe200078e0015 */
[----:B----4-:R-:W-:Y:S04]  /*21030*/  STL [R1+0x25c4], R4 ;  /* 0x0025c40401007387 */ /* 0x010fe80000100800 */
[----:B------:R0:W-:Y:S02]  /*21040*/  STL [R1+0x25c0], R0 ;  /* 0x0025c00001007387 */ /* 0x0001e40000100800 */
[----:B-1----:R-:W4:Y:S02]  /*21050*/  LDL.LU.64 R20, [R1+0x208] ;  /* 0x0002080001147983 */ /* 0x002f240000300a00 */
[----:B0-----:R-:W-:Y:S01]  /*21060*/  IMAD.MOV.U32 R0, RZ, RZ, R5 ;  /* 0x000000ffff007224 */ /* 0x001fe200078e0005 */
[----:B------:R-:W-:Y:S04]  /*21070*/  STL [R1+0x25bc], R24 ;  /* 0x0025bc1801007387 */ /* 0x000fe80000100800 */
[----:B------:R0:W-:Y:S01]  /*21080*/  STL [R1+0x25b8], R0 ;  /* 0x0025b80001007387 */ /* 0x0001e20000100800 */
[----:B------:R-:W4:Y:S02]  /*21090*/  LDL.LU.64 R4, [R1+0xa8] ;  /* 0x0000a80001047983 */ /* 0x000f240000300a00 */
[----:B0-----:R-:W-:Y:S01]  /*210a0*/  IMAD.MOV.U32 R0, RZ, RZ, R25 ;  /* 0x000000ffff007224 */ /* 0x001fe200078e0019 */
[----:B------:R-:W-:Y:S04]  /*210b0*/  STL [R1+0x25b4], R12 ;  /* 0x0025b40c01007387 */ /* 0x000fe80000100800 */
[----:B------:R0:W-:Y:S02]  /*210c0*/  STL [R1+0x25b0], R0 ;  /* 0x0025b00001007387 */ /* 0x0001e40000100800 */
[----:B0-----:R-:W-:-:S02]  /*210d0*/  IMAD.MOV.U32 R0, RZ, RZ, R13 ;  /* 0x000000ffff007224 */ /* 0x001fc400078e000d */
[----:B------:R-:W4:Y:S03]  /*210e0*/  LDL.LU.64 R12, [R1+0x200] ;  /* 0x00020000010c7983 */ /* 0x000f260000300a00 */
[----:B------:R0:W-:Y:S02]  /*210f0*/  STL [R1+0x25a8], R0 ;  /* 0x0025a80001007387 */ /* 0x0001e40000100800 */
[----:B------:R1:W-:Y:S02]  /*21100*/  STL [R1+0x25ac], R10 ;  /* 0x0025ac0a01007387 */ /* 0x0003e40000100800 */
[----:B0-----:R-:W-:Y:S02]  /*21110*/  IMAD.MOV.U32 R0, RZ, RZ, R11 ;  /* 0x000000ffff007224 */ /* 0x001fe400078e000b */
[----:B-1----:R-:W4:Y:S03]  /*21120*/  LDL.LU.64 R10, [R1+0xa0] ;  /* 0x0000a000010a7983 */ /* 0x002f260000300a00 */
[----:B------:R0:W-:Y:S02]  /*21130*/  STL [R1+0x25a0], R0 ;  /* 0x0025a00001007387 */ /* 0x0001e40000100800 */
[----:B0-----:R-:W-:Y:S01]  /*21140*/  IMAD.MOV.U32 R0, RZ, RZ, R9 ;  /* 0x000000ffff007224 */ /* 0x001fe200078e0009 */
[----:B------:R0:W-:Y:S04]  /*21150*/  STL [R1+0x25a4], R8 ;  /* 0x0025a40801007387 */ /* 0x0001e80000100800 */
[----:B0-----:R-:W4:Y:S01]  /*21160*/  LDL.LU.64 R8, [R1+0x1f8] ;  /* 0x0001f80001087983 */ /* 0x001f220000300a00 */
[----:B------:R0:W-:Y:S02]  /*21170*/  STL [R1+0x2598], R0 ;  /* 0x0025980001007387 */ /* 0x0001e40000100800 */
[----:B------:R1:W-:Y:S02]  /*21180*/  STL [R1+0x259c], R6 ;  /* 0x00259c0601007387 */ /* 0x0003e40000100800 */
[----:B0-----:R-:W-:-:S02]  /*21190*/  IMAD.MOV.U32 R0, RZ, RZ, R7 ;  /* 0x000000ffff007224 */ /* 0x001fc400078e0007 */
[----:B-1----:R-:W4:Y:S03]  /*211a0*/  LDL.LU.64 R6, [R1+0x98] ;  /* 0x0000980001067983 */ /* 0x002f260000300a00 */
[----:B------:R0:W-:Y:S01]  /*211b0*/  STL [R1+0x2590], R0 ;  /* 0x0025900001007387 */ /* 0x0001e20000100800 */
[----:B------:R1:W-:Y:S01]  /*211c0*/  STL [R1+0x2594], R2 ;  /* 0x0025940201007387 */ /* 0x0003e20000100800 */
[----:B0-----:R-:W-:-:S03]  /*211d0*/  IMAD.MOV.U32 R0, RZ, RZ, R3 ;  /* 0x000000ffff007224 */ /* 0x001fc600078e0003 */
[----:B-1----:R-:W4:Y:S02]  /*211e0*/  LDL.LU.64 R2, [R1+0x1f0] ;  /* 0x0001f00001027983 */ /* 0x002f240000300a00 */
[----:B------:R0:W-:Y:S02]  /*211f0*/  STL [R1+0x2588], R0 ;  /* 0x0025880001007387 */ /* 0x0001e40000100800 */
[----:B---3--:R1:W-:Y:S01]  /*21200*/  STL [R1+0x258c], R28 ;  /* 0x00258c1c01007387 */ /* 0x0083e20000100800 */
[----:B0-----:R-:W-:-:S03]  /*21210*/  IMAD.MOV.U32 R0, RZ, RZ, R29 ;  /* 0x000000ffff007224 */ /* 0x001fc600078e001d */
[----:B-1----:R-:W3:Y:S02]  /*21220*/  LDL.LU.64 R28, [R1+0x90] ;  /* 0x00009000011c7983 */ /* 0x002ee40000300a00 */
[----:B------:R0:W-:Y:S02]  /*21230*/  STL [R1+0x2580], R0 ;  /* 0x0025800001007387 */ /* 0x0001e40000100800 */
[----:B------:R1:W-:Y:S02]  /*21240*/  STL [R1+0x2584], R18 ;  /* 0x0025841201007387 */ /* 0x0003e40000100800 */
[----:B0-----:R-:W-:Y:S02]  /*21250*/  IMAD.MOV.U32 R0, RZ, RZ, R19 ;  /* 0x000000ffff007224 */ /* 0x001fe400078e0013 */
[----:B-1----:R-:W3:Y:S03]  /*21260*/  LDL.LU.64 R18, [R1+0x1e8] ;  /* 0x0001e80001127983 */ /* 0x002ee60000300a00 */
[----:B------:R0:W-:Y:S01]  /*21270*/  STL [R1+0x2578], R0 ;  /* 0x0025780001007387 */ /* 0x0001e20000100800 */
[----:B--2---:R1:W-:Y:S01]  /*21280*/  STL [R1+0x257c], R16 ;  /* 0x00257c1001007387 */ /* 0x0043e20000100800 */
[----:B0-----:R-:W-:-:S03]  /*21290*/  IMAD.MOV.U32 R0, RZ, RZ, R17 ;  /* 0x000000ffff007224 */ /* 0x001fc600078e0011 */
[----:B------:R-:W-:Y:S04]  /*212a0*/  STL [R1+0x2574], R22 ;  /* 0x0025741601007387 */ /* 0x000fe80000100800 */
[----:B------:R0:W-:Y:S01]  /*212b0*/  STL [R1+0x2570], R0 ;  /* 0x0025700001007387 */ /* 0x0001e20000100800 */
[----:B-1----:R-:W2:Y:S02]  /*212c0*/  LDL.LU.64 R16, [R1+0x88] ;  /* 0x0000880001107983 */ /* 0x002ea40000300a00 */
[----:B0-----:R-:W-:Y:S01]  /*212d0*/  IMAD.MOV.U32 R0, RZ, RZ, R23 ;  /* 0x000000ffff007224 */ /* 0x001fe200078e0017 */
[----:B----4-:R-:W-:Y:S04]  /*212e0*/  STL [R1+0x256c], R20 ;  /* 0x00256c1401007387 */ /* 0x010fe80000100800 */
[----:B------:R0:W-:Y:S02]  /*212f0*/  STL [R1+0x2568], R0 ;  /* 0x0025680001007387 */ /* 0x0001e40000100800 */
[----:B------:R-:W4:Y:S02]  /*21300*/  LDL.LU.64 R26, [R1+0x1e0] ;  /* 0x0001e000011a7983 */ /* 0x000f240000300a00 */
[----:B0-----:R-:W-:Y:S01]  /*21310*/  IMAD.MOV.U32 R0, RZ, RZ, R21 ;  /* 0x000000ffff007224 */ /* 0x001fe200078e0015 */
[----:B------:R-:W-:Y:S04]  /*21320*/  STL [R1+0x2564], R4 ;  /* 0x0025640401007387 */ /* 0x000fe80000100800 */
[----:B------:R0:W-:Y:S01]  /*21330*/  STL [R1+0x2560], R0 ;  /* 0x0025600001007387 */ /* 0x0001e20000100800 */
[----:B------:R-:W4:Y:S02]  /*21340*/  LDL.LU.64 R24, [R1+0x80] ;  /* 0x0000800001187983 */ /* 0x000f240000300a00 */
[----:B0-----:R-:W-:-:S02]  /*21350*/  IMAD.MOV.U32 R0, RZ, RZ, R5 ;  /* 0x000000ffff007224 */ /* 0x001fc400078e0005 */
[----:B------:R-:W4:Y:S03]  /*21360*/  LDL.LU.64 R4, [R1+0x1d8] ;  /* 0x0001d80001047983 */ /* 0x000f260000300a00 */
        /* <DEDUP_REMOVED lines=8> */
[----:B------:R0:W-:Y:S02]  /*213f0*/  STL [R1+0x2548], R0 ;  /* 0x0025480001007387 */ /* 0x0001e40000100800 */
[----:B0-----:R-:W-:Y:S01]  /*21400*/  IMAD.MOV.U32 R0, RZ, RZ, R9 ;  /* 0x000000ffff007224 */ /* 0x001fe200078e0009 */
[----:B------:R0:W-:Y:S04]  /*21410*/  STL [R1+0x254c], R8 ;  /* 0x00254c0801007387 */ /* 0x0001e80000100800 */
[----:B0-----:R-:W4:Y:S01]  /*21420*/  LDL.LU.64 R8, [R1+0x70] ;  /* 0x0000700001087983 */ /* 0x001f220000300a00 */
[----:B------:R0:W-:Y:S02]  /*21430*/  STL [R1+0x2540], R0 ;  /* 0x0025400001007387 */ /* 0x0001e40000100800 */
[----:B------:R1:W-:Y:S02]  /*21440*/  STL [R1+0x2544], R6 ;  /* 0x0025440601007387 */ /* 0x0003e40000100800 */
[----:B------:R-:W4:Y:S02]  /*21450*/  LDL.LU.64 R22, [R1+0x1c8] ;  /* 0x0001c80001167983 */ /* 0x000f240000300a00 */
[----:B0-----:R-:W-:Y:S01]  /*21460*/  IMAD.MOV.U32 R0, RZ, RZ, R7 ;  /* 0x000000ffff007224 */ /* 0x001fe200078e0007 */
[----:B------:R-:W-:Y:S04]  /*21470*/  STL [R1+0x253c], R2 ;  /* 0x00253c0201007387 */ /* 0x000fe80000100800 */
[----:B------:R0:W-:Y:S01]  /*21480*/  STL [R1+0x2538], R0 ;  /* 0x0025380001007387 */ /* 0x0001e20000100800 */
[----:B-1----:R-:W4:Y:S02]  /*21490*/  LDL.LU.64 R6, [R1+0x68] ;  /* 0x0000680001067983 */ /* 0x002f240000300a00 */
[----:B0-----:R-:W-:Y:S01]  /*214a0*/  IMAD.MOV.U32 R0, RZ, RZ, R3 ;  /* 0x000000ffff007224 */ /* 0x001fe200078e0003 */
[----:B---3--:R-:W-:Y:S04]  /*214b0*/  STL [R1+0x2534], R28 ;  /* 0x0025341c01007387 */ /* 0x008fe80000100800 */
[----:B------:R0:W-:Y:S01]  /*214c0*/  STL [R1+0x2530], R0 ;  /* 0x0025300001007387 */ /* 0x0001e20000100800 */
[----:B------:R-:W3:Y:S02]  /*214d0*/  LDL.LU.64 R2, [R1+0x1c0] ;  /* 0x0001c00001027983 */ /* 0x000ee40000300a00 */
[----:B0-----:R-:W-:Y:S01]  /*214e0*/  IMAD.MOV.U32 R0, RZ, RZ, R29 ;  /* 0x000000ffff007224 */ /* 0x001fe200078e001d */
[----:B------:R-:W-:Y:S04]  /*214f0*/  STL [R1+0x252c], R18 ;  /* 0x00252c1201007387 */ /* 0x000fe80000100800 */
[----:B------:R0:W-:Y:S01]  /*21500*/  STL [R1+0x2528], R0 ;  /* 0x0025280001007387 */ /* 0x0001e20000100800 */
[----:B------:R-:W3:Y:S02]  /*21510*/  LDL.LU.64 R28, [R1+0x60] ;  /* 0x00006000011c7983 */ /* 0x000ee40000300a00 */
[----:B------:R-:W3:Y:S02]  /*21520*/  LDL.LU.64 R20, [R1+0x1b8] ;  /* 0x0001b80001147983 */ /* 0x000ee40000300a00 */
[----:B0-----:R-:W-:-:S05]  /*21530*/  IMAD.MOV.U32 R0, RZ, RZ, R19 ;  /* 0x000000ffff007224 */ /* 0x001fca00078e0013 */
[----:B------:R0:W-:Y:S01]  /*21540*/  STL [R1+0x2520], R0 ;  /* 0x0025200001007387 */ /* 0x0001e20000100800 */
[----:B--2---:R1:W-:Y:S02]  /*21550*/  STL [R1+0x2524], R16 ;  /* 0x0025241001007387 */ /* 0x0043e40000100800 */
[----:B------:R-:W2:Y:S02]  /*21560*/  LDL.LU.64 R18, [R1+0x58] ;  /* 0x0000580001127983 */ /* 0x000ea40000300a00 */
[----:B0-----:R-:W-:-:S05]  /*21570*/  IMAD.MOV.U32 R0, RZ, RZ, R17 ;  /* 0x000000ffff007224 */ /* 0x001fca00078e0011 */
[----:B------:R0:W-:Y:S04]  /*21580*/  STL [R1+0x2518], R0 ;  /* 0x0025180001007387 */ /* 0x0001e80000100800 */
[----:B----4-:R-:W-:Y:S01]  /*21590*/  STL [R1+0x251c], R26 ;  /* 0x00251c1a01007387 */ /* 0x010fe20000100800 */
[----:B-1----:R-:W4:Y:S02]  /*215a0*/  LDL.LU.64 R16, [R1+0x1b0] ;  /* 0x0001b00001107983 */ /* 0x002f240000300a00 */
[----:B0-----:R-:W-:Y:S01]  /*215b0*/  IMAD.MOV.U32 R0, RZ, RZ, R27 ;  /* 0x000000ffff007224 */ /* 0x001fe200078e001b */
[----:B------:R-:W-:Y:S04]  /*215c0*/  STL [R1+0x2514], R24 ;  /* 0x0025141801007387 */ /* 0x000fe80000100800 */
[----:B------:R0:W-:Y:S02]  /*215d0*/  STL [R1+0x2510], R0 ;  /* 0x0025100001007387 */ /* 0x0001e40000100800 */
[----:B0-----:R-:W-:-:S02]  /*215e0*/  IMAD.MOV.U32 R0, RZ, RZ, R25 ;  /* 0x000000ffff007224 */ /* 0x001fc400078e0019 */
[----:B------:R-:W-:Y:S04]  /*215f0*/  STL [R1+0x250c], R4 ;  /* 0x00250c0401007387 */ /* 0x000fe80000100800 */
[----:B------:R0:W-:Y:S02]  /*21600*/  STL [R1+0x2508], R0 ;  /* 0x0025080001007387 */ /* 0x0001e40000100800 */
[----:B0-----:R-:W-:Y:S02]  /*21610*/  IMAD.MOV.U32 R0, RZ, RZ, R5 ;  /* 0x000000ffff007224 */ /* 0x001fe400078e0005 */
        /* <DEDUP_REMOVED lines=11> */
[----:B------:R0:W-:Y:S01]  /*216d0*/  STL [R1+0x24f4], R8 ;  /* 0x0024f40801007387 */ /* 0x0001e20000100800 */
[----:B------:R-:W-:Y:S03]  /*216e0*/  STL [R1+0x24ec], R22 ;  /* 0x0024ec1601007387 */ /* 0x000fe60000100800 */
[----:B------:R1:W-:Y:S04]  /*216f0*/  STL [R1+0x24e8], R0 ;  /* 0x0024e80001007387 */ /* 0x0003e80000100800 */
[----:B0-----:R-:W4:Y:S01]  /*21700*/  LDL.LU.64 R8, [R1+0x1a0] ;  /* 0x0001a00001087983 */ /* 0x001f220000300a00 */
[----:B-1----:R-:W-:-:S03]  /*21710*/  IMAD.MOV.U32 R0, RZ, RZ, R23 ;  /* 0x000000ffff007224 */ /* 0x002fc600078e0017 */
[----:B------:R-:W-:Y:S04]  /*21720*/  STL [R1+0x24e4], R6 ;  /* 0x0024e40601007387 */ /* 0x000fe80000100800 */
[----:B------:R0:W-:Y:S02]  /*21730*/  STL [R1+0x24e0], R0 ;  /* 0x0024e00001007387 */ /* 0x0001e40000100800 */
[----:B0-----:R-:W-:Y:S02]  /*21740*/  IMAD.MOV.U32 R0, RZ, RZ, R7 ;  /* 0x000000ffff007224 */ /* 0x001fe400078e0007 */
[----:B------:R-:W4:Y:S03]  /*21750*/  LDL.LU.64 R6, [R1+0x40] ;  /* 0x0000400001067983 */ /* 0x000f260000300a00 */
[----:B------:R3:W-:Y:S02]  /*21760*/  STL [R1+0x24d8], R0 ;  /* 0x0024d80001007387 */ /* 0x0007e40000100800 */
[----:B---3--:R-:W-:Y:S01]  /*21770*/  IMAD.MOV.U32 R0, RZ, RZ, R3 ;  /* 0x000000ffff007224 */ /* 0x008fe200078e0003 */
[----:B------:R0:W-:Y:S04]  /*21780*/  STL [R1+0x24dc], R2 ;  /* 0x0024dc0201007387 */ /* 0x0001e80000100800 */
[----:B0-----:R-:W3:Y:S01]  /*21790*/  LDL.LU.64 R2, [R1+0x198] ;  /* 0x0001980001027983 */ /* 0x001ee20000300a00 */
[----:B------:R0:W-:Y:S02]  /*217a0*/  STL [R1+0x24d0], R0 ;  /* 0x0024d00001007387 */ /* 0x0001e40000100800 */
[----:B------:R1:W-:Y:S02]  /*217b0*/  STL [R1+0x24d4], R28 ;  /* 0x0024d41c01007387 */ /* 0x0003e40000100800 */
[----:B------:R-:W-:Y:S02]  /*217c0*/  STL [R1+0x24cc], R20 ;  /* 0x0024cc1401007387 */ /* 0x000fe40000100800 */
[----:B0-----:R-:W-:-:S05]  /*217d0*/  IMAD.MOV.U32 R0, RZ, RZ, R29 ;  /* 0x000000ffff007224 */ /* 0x001fca00078e001d */
[----:B------:R0:W-:Y:S01]  /*217e0*/  STL [R1+0x24c8], R0 ;  /* 0x0024c80001007387 */ /* 0x0001e20000100800 */
[----:B-1----:R-:W3:Y:S02]  /*217f0*/  LDL.LU.64 R28, [R1+0x38] ;  /* 0x00003800011c7983 */ /* 0x002ee40000300a00 */
[----:B--2---:R-:W-:Y:S02]  /*21800*/  STL [R1+0x24c4], R18 ;  /* 0x0024c41201007387 */ /* 0x004fe40000100800 */
[----:B0-----:R-:W-:-:S05]  /*21810*/  IMAD.MOV.U32 R0, RZ, RZ, R21 ;  /* 0x000000ffff007224 */ /* 0x001fca00078e0015 */
[----:B------:R0:W-:Y:S02]  /*21820*/  STL [R1+0x24c0], R0 ;  /* 0x0024c00001007387 */ /* 0x0001e40000100800 */
[----:B0-----:R-:W-:Y:S02]  /*21830*/  IMAD.MOV.U32 R0, RZ, RZ, R19 ;  /* 0x000000ffff007224 */ /* 0x001fe400078e0013 */
[----:B----4-:R-:W-:Y:S03]  /*21840*/  STL [R1+0x24bc], R16 ;  /* 0x0024bc1001007387 */ /* 0x010fe60000100800 */
[----:B------:R0:W-:Y:S02]  /*21850*/  STL [R1+0x24b8], R0 ;  /* 0x0024b80001007387 */ /* 0x0001e40000100800 */
[----:B------:R-:W2:Y:S02]  /*21860*/  LDL.LU.64 R14, [R1+0x30] ;  /* 0x00003000010e7983 */ /* 0x000ea40000300a00 */
[----:B0-----:R-:W-:Y:S01]  /*21870*/  IMAD.MOV.U32 R0, RZ, RZ, R17 ;  /* 0x000000ffff007224 */ /* 0x001fe200078e0011 */
[----:B--2---:R0:W-:Y:S04]  /*21880*/  STL.64 [R1+0x2a88], R14 ;  /* 0x002a880e01007387 */ /* 0x0041e80000100a00 */
[----:B0-----:R-:W2:Y:S01]  /*21890*/  LDL.LU.64 R14, [R1+0x190] ;  /* 0x00019000010e7983 */ /* 0x001ea20000300a00 */
[----:B------:R-:W4:Y:S02]  /*218a0*/  LDL.LU.64 R26, [R1+0x188] ;  /* 0x00018800011a7983 */ /* 0x000f240000300a00 */
[----:B------:R0:W-:Y:S02]  /*218b0*/  STL [R1+0x24b0], R0 ;  /* 0x0024b00001007387 */ /* 0x0001e40000100800 */
[----:B------:R1:W-:Y:S01]  /*218c0*/  STL [R1+0x24b4], R4 ;  /* 0x0024b40401007387 */ /* 0x0003e20000100800 */
[----:B------:R-:W4:Y:S01]  /*218d0*/  LDL.LU.64 R24, [R1+0x28] ;  /* 0x0000280001187983 */ /* 0x000f220000300a00 */
[----:B0-----:R-:W-:-:S05]  /*218e0*/  IMAD.MOV.U32 R0, RZ, RZ, R5 ;  /* 0x000000ffff007224 */ /* 0x001fca00078e0005 */
[----:B------:R0:W-:Y:S01]  /*218f0*/  STL [R1+0x24a8], R0 ;  /* 0x0024a80001007387 */ /* 0x0001e20000100800 */
[----:B------:R-:W-:Y:S02]  /*21900*/  STL [R1+0x24ac], R12 ;  /* 0x0024ac0c01007387 */ /* 0x000fe40000100800 */
[----:B-1----:R-:W4:Y:S02]  /*21910*/  LDL.LU.64 R4, [R1+0x180] ;  /* 0x0001800001047983 */ /* 0x002f240000300a00 */
[----:B------:R-:W-:Y:S02]  /*21920*/  STL [R1+0x24a4], R10 ;  /* 0x0024a40a01007387 */ /* 0x000fe40000100800 */
[----:B0-----:R-:W-:-:S05]  /*21930*/  IMAD.MOV.U32 R0, RZ, RZ, R13 ;  /* 0x000000ffff007224 */ /* 0x001fca00078e000d */
[----:B------:R0:W-:Y:S01]  /*21940*/  STL [R1+0x24a0], R0 ;  /* 0x0024a00001007387 */ /* 0x0001e20000100800 */
[----:B------:R-:W4:Y:S02]  /*21950*/  LDL.LU.64 R22, [R1+0x20] ;  /* 0x0000200001167983 */ /* 0x000f240000300a00 */
[----:B------:R-:W4:Y:S02]  /*21960*/  LDL.LU.64 R20, [R1+0x178] ;  /* 0x0001780001147983 */ /* 0x000f240000300a00 */
[----:B0-----:R-:W-:-:S05]  /*21970*/  IMAD.MOV.U32 R0, RZ, RZ, R11 ;  /* 0x000000ffff007224 */ /* 0x001fca00078e000b */
[----:B------:R0:W-:Y:S01]  /*21980*/  STL [R1+0x2498], R0 ;  /* 0x0024980001007387 */ /* 0x0001e20000100800 */
[----:B------:R1:W-:Y:S02]  /*21990*/  STL [R1+0x249c], R8 ;  /* 0x00249c0801007387 */ /* 0x0003e40000100800 */
[----:B------:R-:W4:Y:S02]  /*219a0*/  LDL.LU.64 R18, [R1+0x18] ;  /* 0x0000180001127983 */ /* 0x000f240000300a00 */
[----:B0-----:R-:W-:Y:S02]  /*219b0*/  IMAD.MOV.U32 R0, RZ, RZ, R9 ;  /* 0x000000ffff007224 */ /* 0x001fe400078e0009 */
[----:B-1----:R-:W4:Y:S03]  /*219c0*/  LDL.LU.64 R8, [R1+0x170] ;  /* 0x0001700001087983 */ /* 0x002f260000300a00 */
[----:B------:R0:W-:Y:S02]  /*219d0*/  STL [R1+0x2490], R0 ;  /* 0x0024900001007387 */ /* 0x0001e40000100800 */
[----:B------:R-:W-:Y:S02]  /*219e0*/  STL [R1+0x2494], R6 ;  /* 0x0024940601007387 */ /* 0x000fe40000100800 */
[----:B------:R-:W4:Y:S02]  /*219f0*/  LDL.LU.64 R16, [R1+0x10] ;  /* 0x0000100001107983 */ /* 0x000f240000300a00 */
[----:B0-----:R-:W-:-:S05]  /*21a00*/  IMAD.MOV.U32 R0, RZ, RZ, R7 ;  /* 0x000000ffff007224 */ /* 0x001fca00078e0007 */
[----:B------:R0:W-:Y:S01]  /*21a10*/  STL [R1+0x2488], R0 ;  /* 0x0024880001007387 */ /* 0x0001e20000100800 */
[----:B---3--:R1:W-:Y:S02]  /*21a20*/  STL [R1+0x248c], R2 ;  /* 0x00248c0201007387 */ /* 0x0083e40000100800 */
[----:B------:R-:W3:Y:S02]  /*21a30*/  LDL.LU.64 R12, [R1+0x168] ;  /* 0x00016800010c7983 */ /* 0x000ee40000300a00 */
[----:B------:R-:W3:Y:S02]  /*21a40*/  LDL.LU.64 R10, [R1+0x8] ;  /* 0x00000800010a7983 */ /* 0x000ee40000300a00 */
[----:B0-----:R-:W-:-:S05]  /*21a50*/  IMAD.MOV.U32 R0, RZ, RZ, R3 ;  /* 0x000000ffff007224 */ /* 0x001fca00078e0003 */
[----:B------:R0:W-:Y:S01]  /*21a60*/  STL [R1+0x2480], R0 ;  /* 0x0024800001007387 */ /* 0x0001e20000100800 */
[----:B------:R2:W-:Y:S02]  /*21a70*/  STL [R1+0x2484], R28 ;  /* 0x0024841c01007387 */ /* 0x0005e40000100800 */
[----:B------:R-:W3:Y:S02]  /*21a80*/  LDL.LU.64 R6, [R1+0x160] ;  /* 0x0001600001067983 */ /* 0x000ee40000300a00 */
[----:B-1----:R-:W3:Y:S02]  /*21a90*/  LDL.LU.64 R2, [R1] ;  /* 0x0000000001027983 */ /* 0x002ee40000300a00 */
[----:B0-----:R-:W-:-:S05]  /*21aa0*/  IMAD.MOV.U32 R0, RZ, RZ, R29 ;  /* 0x000000ffff007224 */ /* 0x001fca00078e001d */
[----:B------:R0:W-:Y:S04]  /*21ab0*/  STL [R1+0x2478], R0 ;  /* 0x0024780001007387 */ /* 0x0001e80000100800 */
[----:B--2---:R1:W-:Y:S01]  /*21ac0*/  STL [R1+0x247c], R14 ;  /* 0x00247c0e01007387 */ /* 0x0043e20000100800 */
[----:B------:R-:W2:Y:S02]  /*21ad0*/  LDL.LU.64 R28, [R1+0x158] ;  /* 0x00015800011c7983 */ /* 0x000ea40000300a00 */
[----:B0-----:R-:W-:Y:S02]  /*21ae0*/  IMAD.MOV.U32 R0, RZ, RZ, R15 ;  /* 0x000000ffff007224 */ /* 0x001fe400078e000f */
[----:B-1----:R-:W2:Y:S04]  /*21af0*/  LDL.LU.64 R14, [R1+0x2a88] ;  /* 0x002a8800010e7983 */ /* 0x002ea80000300a00 */
[----:B--2---:R-:W-:Y:S01]  /*21b00*/  STL [R1+0x2474], R14 ;  /* 0x0024740e01007387 */ /* 0x004fe20000100800 */
[----:B------:R0:W-:Y:S02]  /*21b10*/  STL [R1+0x2470], R0 ;  /* 0x0024700001007387 */ /* 0x0001e40000100800 */
[----:B----4-:R-:W-:Y:S02]  /*21b20*/  STL [R1+0x246c], R26 ;  /* 0x00246c1a01007387 */ /* 0x010fe40000100800 */
[----:B0-----:R-:W-:-:S05]  /*21b30*/  IMAD.MOV.U32 R0, RZ, RZ, R15 ;  /* 0x000000ffff007224 */ /* 0x001fca00078e000f */
[----:B------:R0:W-:Y:S01]  /*21b40*/  STL [R1+0x2468], R0 ;  /* 0x0024680001007387 */ /* 0x0001e20000100800 */
[----:B------:R-:W2:Y:S02]  /*21b50*/  LDL.LU.64 R14, [R1+0x150] ;  /* 0x00015000010e7983 */ /* 0x000ea40000300a00 */
[----:B0-----:R-:W-:Y:S02]  /*21b60*/  IMAD.MOV.U32 R0, RZ, RZ, R27 ;  /* 0x000000ffff007224 */ /* 0x001fe400078e001b */
[----:B------:R-:W4:Y:S01]  /*21b70*/  LDL.LU.64 R26, [R1+0x2a80] ;  /* 0x002a8000011a7983 */ /* 0x000f220000300a00 */
[----:B------:R-:W-:Y:S02]  /*21b80*/  STL [R1+0x2464], R24 ;  /* 0x0024641801007387 */ /* 0x000fe40000100800 */
[----:B------:R0:W-:Y:S02]  /*21b90*/  STL [R1+0x2460], R0 ;  /* 0x0024600001007387 */ /* 0x0001e40000100800 */
[----:B0-----:R-:W-:-:S02]  /*21ba0*/  IMAD.MOV.U32 R0, RZ, RZ, R25 ;  /* 0x000000ffff007224 */ /* 0x001fc400078e0019 */
[----:B------:R-:W2:Y:S01]  /*21bb0*/  LDL.LU.64 R24, [R1+0x2a78] ;  /* 0x002a780001187983 */ /* 0x000ea20000300a00 */
[----:B------:R-:W-:Y:S02]  /*21bc0*/  STL [R1+0x245c], R4 ;  /* 0x00245c0401007387 */ /* 0x000fe40000100800 */
[----:B------:R0:W-:Y:S02]  /*21bd0*/  STL [R1+0x2458], R0 ;  /* 0x0024580001007387 */ /* 0x0001e40000100800 */
[----:B0-----:R-:W-:Y:S02]  /*21be0*/  IMAD.MOV.U32 R0, RZ, RZ, R5 ;  /* 0x000000ffff007224 */ /* 0x001fe400078e0005 */
[----:B------:R-:W2:Y:S03]  /*21bf0*/  LDL.LU.64 R4, [R1+0x148] ;  /* 0x0001480001047983 */ /* 0x000ea60000300a00 */
[----:B------:R0:W-:Y:S02]  /*21c00*/  STL [R1+0x2450], R0 ;  /* 0x0024500001007387 */ /* 0x0001e40000100800 */
[----:B------:R1:W-:Y:S02]  /*21c10*/  STL [R1+0x2454], R22 ;  /* 0x0024541601007387 */ /* 0x0003e40000100800 */
[----:B0-----:R-:W-:-:S02]  /*21c20*/  IMAD.MOV.U32 R0, RZ, RZ, R23 ;  /* 0x000000ffff007224 */ /* 0x001fc400078e0017 */
[----:B-1----:R-:W2:Y:S01]  /*21c30*/  LDL.LU.64 R22, [R1+0x2a70] ;  /* 0x002a700001167983 */ /* 0x002ea20000300a00 */
[----:B------:R-:W-:Y:S02]  /*21c40*/  STL [R1+0x244c], R20 ;  /* 0x00244c1401007387 */ /* 0x000fe40000100800 */
[----:B------:R0:W-:Y:S02]  /*21c50*/  STL [R1+0x2448], R0 ;  /* 0x0024480001007387 */ /* 0x0001e40000100800 */
[----:B0-----:R-:W-:Y:S02]  /*21c60*/  IMAD.MOV.U32 R0, RZ, RZ, R21 ;  /* 0x000000ffff007224 */ /* 0x001fe400078e0015 */
[----:B------:R-:W2:Y:S01]  /*21c70*/  LDL.LU.64 R20, [R1+0x2a68] ;  /* 0x002a680001147983 */ /* 0x000ea20000300a00 */
        /* <DEDUP_REMOVED lines=12> */
[----:B---3--:R-:W-:Y:S02]  /*21d40*/  STL [R1+0x242c], R12 ;  /* 0x00242c0c01007387 */ /* 0x008fe40000100800 */
[----:B------:R0:W-:Y:S02]  /*21d50*/  STL [R1+0x2428], R0 ;  /* 0x0024280001007387 */ /* 0x0001e40000100800 */
[----:B0-----:R-:W-:Y:S02]  /*21d60*/  IMAD.MOV.U32 R0, RZ, RZ, R13 ;  /* 0x000000ffff007224 */ /* 0x001fe400078e000d */
[----:B------:R-:W3:Y:S01]  /*21d70*/  LDL.LU.64 R12, [R1+0x2a50] ;  /* 0x002a5000010c7983 */ /* 0x000ee20000300a00 */
[----:B------:R-:W-:Y:S02]  /*21d80*/  STL [R1+0x2424], R10 ;  /* 0x0024240a01007387 */ /* 0x000fe40000100800 */
[----:B------:R0:W-:Y:S02]  /*21d90*/  STL [R1+0x2420], R0 ;  /* 0x0024200001007387 */ /* 0x0001e40000100800 */
[----:B0-----:R-:W-:-:S02]  /*21da0*/  IMAD.MOV.U32 R0, RZ, RZ, R11 ;  /* 0x000000ffff007224 */ /* 0x001fc400078e000b */
[----:B------:R-:W2:Y:S01]  /*21db0*/  LDL.LU.64 R10, [R1+0x2a48] ;  /* 0x002a4800010a7983 */ /* 0x000ea20000300a00 */
        /* <DEDUP_REMOVED lines=11> */
[----:B------:R-:W2:Y:S04]  /*21e70*/  LDL.LU.64 R28, [R1+0x2a30] ;  /* 0x002a3000011c7983 */ /* 0x000ea80000300a00 */
[----:B--2---:R-:W-:Y:S01]  /*21e80*/  STL [R1+0x2404], R28 ;  /* 0x0024041c01007387 */ /* 0x004fe20000100800 */
[----:B------:R0:W-:Y:S02]  /*21e90*/  STL [R1+0x2400], R0 ;  /* 0x0024000001007387 */ /* 0x0001e40000100800 */
[----:B------:R1:W-:Y:S02]  /*21ea0*/  STL [R1+0x23f8], R29 ;  /* 0x0023f81d01007387 */ /* 0x0003e40000100800 */
[----:B0-----:R-:W-:Y:S01]  /*21eb0*/  IMAD.MOV.U32 R0, RZ, RZ, R15 ;  /* 0x000000ffff007224 */ /* 0x001fe200078e000f */
[----:B-1----:R-:W2:Y:S01]  /*21ec0*/  LDL.LU.64 R28, [R1+0x140] ;  /* 0x00014000011c7983 */ /* 0x002ea20000300a00 */
[----:B------:R0:W-:Y:S02]  /*21ed0*/  STL [R1+0x23fc], R14 ;  /* 0x0023fc0e01007387 */ /* 0x0001e40000100800 */
[----:B------:R-:W-:Y:S01]  /*21ee0*/  STL [R1+0x23f4], R2 ;  /* 0x0023f40201007387 */ /* 0x000fe20000100800 */
[----:B------:R1:W-:Y:S04]  /*21ef0*/  STL [R1+0x23f0], R0 ;  /* 0x0023f00001007387 */ /* 0x0003e80000100800 */
[----:B0-----:R-:W2:Y:S01]  /*21f00*/  LDL.LU.64 R14, [R1+0x118] ;  /* 0x00011800010e7983 */ /* 0x001ea20000300a00 */
[----:B------:R0:W-:Y:S02]  /*21f10*/  STL [R1+0x23e8], R3 ;  /* 0x0023e80301007387 */ /* 0x0001e40000100800 */
[----:B-1----:R-:W-:Y:S01]  /*21f20*/  IMAD.MOV.U32 R0, RZ, RZ, R5 ;  /* 0x000000ffff007224 */ /* 0x002fe200078e0005 */
[----:B0-----:R-:W2:Y:S01]  /*21f30*/  LDL.LU.64 R2, [R1+0x128] ;  /* 0x0001280001027983 */ /* 0x001ea20000300a00 */
[----:B------:R0:W-:Y:S03]  /*21f40*/  STL [R1+0x23ec], R4 ;  /* 0x0023ec0401007387 */ /* 0x0001e60000100800 */
[----:B0-----:R-:W2:Y:S04]  /*21f50*/  LDL.LU.64 R4, [R1+0x2a28] ;  /* 0x002a280001047983 */ /* 0x001ea80000300a00 */
[----:B--2---:R-:W-:Y:S01]  /*21f60*/  STL [R1+0x23e4], R4 ;  /* 0x0023e40401007387 */ /* 0x004fe20000100800 */
[----:B------:R0:W-:Y:S02]  /*21f70*/  STL [R1+0x23e0], R0 ;  /* 0x0023e00001007387 */ /* 0x0001e40000100800 */
[----:B------:R1:W-:Y:S02]  /*21f80*/  STL [R1+0x23d8], R5 ;  /* 0x0023d80501007387 */ /* 0x0003e40000100800 */
[----:B0-----:R-:W-:Y:S01]  /*21f90*/  IMAD.MOV.U32 R0, RZ, RZ, R29 ;  /* 0x000000ffff007224 */ /* 0x001fe200078e001d */
[----:B-1----:R-:W2:Y:S01]  /*21fa0*/  LDL.LU.64 R4, [R1+0x120] ;  /* 0x0001200001047983 */ /* 0x002ea20000300a00 */
[----:B------:R-:W-:Y:S02]  /*21fb0*/  STL [R1+0x23dc], R28 ;  /* 0x0023dc1c01007387 */ /* 0x000fe40000100800 */
[----:B------:R-:W-:Y:S01]  /*21fc0*/  STL [R1+0x23d4], R6 ;  /* 0x0023d40601007387 */ /* 0x000fe20000100800 */
[----:B------:R-:W-:Y:S01]  /*21fd0*/  STL [R1+0x23d0], R0 ;  /* 0x0023d00001007387 */ /* 0x000fe20000100800 */
[----:B------:R0:W-:Y:S03]  /*21fe0*/  STL [R1+0x23c8], R7 ;  /* 0x0023c80701007387 */ /* 0x0001e60000100800 */
[----:B0-----:R-:W2:Y:S01]  /*21ff0*/  LDL.LU.64 R6, [R1+0x130] ;  /* 0x0001300001067983 */ /* 0x001ea20000300a00 */
[----:B------:R0:W-:Y:S02]  /*22000*/  STL [R1+0x23cc], R8 ;  /* 0x0023cc0801007387 */ /* 0x0001e40000100800 */
[----:B------:R-:W2:Y:S02]  /*22010*/  LDL.LU.64 R28, [R1+0x108] ;  /* 0x00010800011c7983 */ /* 0x000ea40000300a00 */
[----:B------:R-:W-:-:S02]  /*22020*/  IMAD.MOV.U32 R0, RZ, RZ, R9 ;  /* 0x000000ffff007224 */ /* 0x000fc400078e0009 */
[----:B0-----:R-:W2:Y:S04]  /*22030*/  LDL.LU.64 R8, [R1+0x2a20] ;  /* 0x002a200001087983 */ /* 0x001ea80000300a00 */
[----:B--2---:R-:W-:Y:S01]  /*22040*/  STL [R1+0x23c4], R8 ;  /* 0x0023c40801007387 */ /* 0x004fe20000100800 */
[----:B------:R-:W-:Y:S02]  /*22050*/  STL [R1+0x23c0], R0 ;  /* 0x0023c00001007387 */ /* 0x000fe40000100800 */
[----:B------:R0:W-:Y:S02]  /*22060*/  STL [R1+0x23b8], R9 ;  /* 0x0023b80901007387 */ /* 0x0001e40000100800 */
[----:B0-----:R-:W2:Y:S01]  /*22070*/  LDL.LU.64 R8, [R1+0x110] ;  /* 0x0001100001087983 */ /* 0x001ea20000300a00 */
[----:B------:R0:W-:Y:S02]  /*22080*/  STL [R1+0x23bc], R6 ;  /* 0x0023bc0601007387 */ /* 0x0001e40000100800 */
[----:B------:R-:W-:-:S02]  /*22090*/  IMAD.MOV.U32 R0, RZ, RZ, R7 ;  /* 0x000000ffff007224 */ /* 0x000fc400078e0007 */
[----:B0-----:R-:W4:Y:S03]  /*220a0*/  LDL.LU.64 R6, [R1+0x100] ;  /* 0x0001000001067983 */ /* 0x001f260000300a00 */
[----:B------:R0:W-:Y:S02]  /*220b0*/  STL [R1+0x23b0], R0 ;  /* 0x0023b00001007387 */ /* 0x0001e40000100800 */
[----:B------:R-:W-:Y:S02]  /*220c0*/  STL [R1+0x23b4], R10 ;  /* 0x0023b40a01007387 */ /* 0x000fe40000100800 */
[----:B------:R-:W-:Y:S01]  /*220d0*/  STL [R1+0x23a8], R11 ;  /* 0x0023a80b01007387 */ /* 0x000fe20000100800 */
[----:B------:R1:W-:Y:S01]  /*220e0*/  STL [R1+0x23ac], R2 ;  /* 0x0023ac0201007387 */ /* 0x0003e20000100800 */
[----:B---3--:R-:W-:Y:S02]  /*220f0*/  STL [R1+0x23a4], R12 ;  /* 0x0023a40c01007387 */ /* 0x008fe40000100800 */
[----:B0-----:R-:W-:-:S05]  /*22100*/  IMAD.MOV.U32 R0, RZ, RZ, R3 ;  /* 0x000000ffff007224 */ /* 0x001fca00078e0003 */
[----:B------:R0:W-:Y:S01]  /*22110*/  STL [R1+0x23a0], R0 ;  /* 0x0023a00001007387 */ /* 0x0001e20000100800 */
[----:B-1----:R-:W3:Y:S02]  /*22120*/  LDL.LU.64 R2, [R1+0xf8] ;  /* 0x0000f80001027983 */ /* 0x002ee40000300a00 */
[----:B------:R-:W-:Y:S02]  /*22130*/  STL [R1+0x2398], R13 ;  /* 0x0023980d01007387 */ /* 0x000fe40000100800 */
[----:B------:R1:W-:Y:S01]  /*22140*/  STL [R1+0x239c], R4 ;  /* 0x00239c0401007387 */ /* 0x0003e20000100800 */
[----:B------:R-:W-:Y:S01]  /*22150*/  STL [R1+0x2394], R16 ;  /* 0x0023941001007387 */ /* 0x000fe20000100800 */
[----:B0-----:R-:W-:-:S05]  /*22160*/  IMAD.MOV.U32 R0, RZ, RZ, R5 ;  /* 0x000000ffff007224 */ /* 0x001fca00078e0005 */
[----:B------:R0:W-:Y:S01]  /*22170*/  STL [R1+0x2390], R0 ;  /* 0x0023900001007387 */ /* 0x0001e20000100800 */
[----:B------:R-:W-:Y:S02]  /*22180*/  STL [R1+0x2388], R17 ;  /* 0x0023881101007387 */ /* 0x000fe40000100800 */
[----:B-1----:R-:W3:Y:S02]  /*22190*/  LDL.LU.64 R4, [R1+0x2f8] ;  /* 0x0002f80001047983 */ /* 0x002ee40000300a00 */
[----:B------:R1:W-:Y:S02]  /*221a0*/  STL [R1+0x238c], R14 ;  /* 0x00238c0e01007387 */ /* 0x0003e40000100800 */
[----:B0-----:R-:W-:Y:S02]  /*221b0*/  IMAD.MOV.U32 R0, RZ, RZ, R15 ;  /* 0x000000ffff007224 */ /* 0x001fe400078e000f */
[----:B-1----:R-:W3:Y:S03]  /*221c0*/  LDL.LU.64 R14, [R1+0x300] ;  /* 0x00030000010e7983 */ /* 0x002ee60000300a00 */
[----:B------:R0:W-:Y:S02]  /*221d0*/  STL [R1+0x2380], R0 ;  /* 0x0023800001007387 */ /* 0x0001e40000100800 */
[----:B------:R-:W-:Y:S02]  /*221e0*/  STL [R1+0x2384], R18 ;  /* 0x0023841201007387 */ /* 0x000fe40000100800 */
[----:B------:R-:W-:Y:S01]  /*221f0*/  STL [R1+0x2378], R19 ;  /* 0x0023781301007387 */ /* 0x000fe20000100800 */
[----:B------:R-:W3:Y:S04]  /*22200*/  LDL.LU.64 R16, [R1+0x308] ;  /* 0x0003080001107983 */ /* 0x000ee80000300a00 */
[----:B--2---:R-:W-:Y:S01]  /*22210*/  STL [R1+0x237c], R8 ;  /* 0x00237c0801007387 */ /* 0x004fe20000100800 */
[----:B------:R-:W2:Y:S02]  /*22220*/  LDL.LU.64 R12, [R1+0x310] ;  /* 0x00031000010c7983 */ /* 0x000ea40000300a00 */
[----:B0-----:R-:W-:-:S05]  /*22230*/  IMAD.MOV.U32 R0, RZ, RZ, R9 ;  /* 0x000000ffff007224 */ /* 0x001fca00078e0009 */
[----:B------:R-:W-:Y:S01]  /*22240*/  STL [R1+0x2370], R0 ;  /* 0x0023700001007387 */ /* 0x000fe20000100800 */
[----:B------:R-:W-:Y:S02]  /*22250*/  STL [R1+0x2374], R20 ;  /* 0x0023741401007387 */ /* 0x000fe40000100800 */
[----:B------:R0:W-:Y:S02]  /*22260*/  STL [R1+0x2368], R21 ;  /* 0x0023681501007387 */ /* 0x0001e40000100800 */
[----:B0-----:R-:W2:Y:S01]  /*22270*/  LDL.LU.64 R20, [R1+0x318] ;  /* 0x0003180001147983 */ /* 0x001ea20000300a00 */
[----:B------:R0:W-:Y:S02]  /*22280*/  STL [R1+0x236c], R28 ;  /* 0x00236c1c01007387 */ /* 0x0001e40000100800 */
[----:B------:R-:W-:Y:S02]  /*22290*/  IMAD.MOV.U32 R0, RZ, RZ, R29 ;  /* 0x000000ffff007224 */ /* 0x000fe400078e001d */
[----:B0-----:R-:W2:Y:S03]  /*222a0*/  LDL.LU.64 R28, [R1+0x320] ;  /* 0x00032000011c7983 */ /* 0x001ea60000300a00 */
[----:B------:R0:W-:Y:S02]  /*222b0*/  STL [R1+0x2360], R0 ;  /* 0x0023600001007387 */ /* 0x0001e40000100800 */
[----:B------:R-:W-:Y:S02]  /*222c0*/  STL [R1+0x2364], R22 ;  /* 0x0023641601007387 */ /* 0x000fe40000100800 */
[----:B------:R-:W-:Y:S01]  /*222d0*/  STL [R1+0x2358], R23 ;  /* 0x0023581701007387 */ /* 0x000fe20000100800 */
[----:B------:R-:W2:Y:S01]  /*222e0*/  LDL.LU.64 R10, [R1+0x330] ;  /* 0x00033000010a7983 */ /* 0x000ea20000300a00 */
[----:B----4-:R-:W-:Y:S02]  /*222f0*/  STL [R1+0x235c], R6 ;  /* 0x00235c0601007387 */ /* 0x010fe40000100800 */
[----:B------:R-:W4:Y:S02]  /*22300*/  LDL.LU.64 R8, [R1+0x338] ;  /* 0x0003380001087983 */ /* 0x000f240000300a00 */
[----:B0-----:R-:W-:-:S05]  /*22310*/  IMAD.MOV.U32 R0, RZ, RZ, R7 ;  /* 0x000000ffff007224 */ /* 0x001fca00078e0007 */
[----:B------:R0:W-:Y:S01]  /*22320*/  STL [R1+0x2350], R0 ;  /* 0x0023500001007387 */ /* 0x0001e20000100800 */
[----:B------:R-:W-:Y:S02]  /*22330*/  STL [R1+0x2354], R24 ;  /* 0x0023541801007387 */ /* 0x000fe40000100800 */
[----:B------:R-:W-:Y:S02]  /*22340*/  STL [R1+0x2348], R25 ;  /* 0x0023481901007387 */ /* 0x000fe40000100800 */
[----:B------:R-:W4:Y:S01]  /*22350*/  LDL.LU.64 R18, [R1+0x340] ;  /* 0x0003400001127983 */ /* 0x000f220000300a00 */
[----:B---3--:R1:W-:Y:S01]  /*22360*/  STL [R1+0x234c], R2 ;  /* 0x00234c0201007387 */ /* 0x0083e20000100800 */
[----:B0-----:R-:W-:-:S03]  /*22370*/  IMAD.MOV.U32 R0, RZ, RZ, R3 ;  /* 0x000000ffff007224 */ /* 0x001fc600078e0003 */
[----:B-1----:R-:W3:Y:S02]  /*22380*/  LDL.LU.64 R2, [R1+0x348] ;  /* 0x0003480001027983 */ /* 0x002ee40000300a00 */
[----:B------:R0:W-:Y:S02]  /*22390*/  STL [R1+0x2340], R0 ;  /* 0x0023400001007387 */ /* 0x0001e40000100800 */
[----:B------:R-:W-:Y:S02]  /*223a0*/  STL [R1+0x2344], R26 ;  /* 0x0023441a01007387 */ /* 0x000fe40000100800 */
[----:B------:R-:W-:Y:S01]  /*223b0*/  STL [R1+0xe0c], R27 ;  /* 0x000e0c1b01007387 */ /* 0x000fe20000100800 */
[----:B------:R-:W3:Y:S01]  /*223c0*/  LDL.LU.64 R6, [R1+0x358] ;  /* 0x0003580001067983 */ /* 0x000ee20000300a00 */
[----:B------:R1:W-:Y:S02]  /*223d0*/  STL [R1+0xe14], R4 ;  /* 0x000e140401007387 */ /* 0x0003e40000100800 */
[----:B0-----:R-:W-:-:S02]  /*223e0*/  IMAD.MOV.U32 R0, RZ, RZ, R5 ;  /* 0x000000ffff007224 */ /* 0x001fc400078e0005 */
[----:B-1----:R-:W3:Y:S03]  /*223f0*/  LDL.LU.64 R4, [R1+0x360] ;  /* 0x0003600001047983 */ /* 0x002ee60000300a00 */
[----:B------:R0:W-:Y:S02]  /*22400*/  STL [R1+0xe10], R0 ;  /* 0x000e100001007387 */ /* 0x0001e40000100800 */
[----:B------:R1:W-:Y:S02]  /*22410*/  STL [R1+0xe1c], R14 ;  /* 0x000e1c0e01007387 */ /* 0x0003e40000100800 */
[----:B0-----:R-:W-:Y:S02]  /*22420*/  IMAD.MOV.U32 R0, RZ, RZ, R15 ;  /* 0x000000ffff007224 */ /* 0x001fe400078e000f */
[----:B-1----:R-:W3:Y:S03]  /*22430*/  LDL.LU.64 R14, [R1+0x368] ;  /* 0x00036800010e7983 */ /* 0x002ee60000300a00 */
        /* <DEDUP_REMOVED lines=10> */
[----:B0-----:R-:W-:-:S03]  /*224e0*/  IMAD.MOV.U32 R0, RZ, RZ, R21 ;  /* 0x000000ffff007224 */ /* 0x001fc600078e0015 */
[----:B-1----:R-:W2:Y:S02]  /*224f0*/  LDL.LU.64 R20, [R1+0x388] ;  /* 0x0003880001147983 */ /* 0x002ea40000300a00 */
[----:B------:R0:W-:Y:S02]  /*22500*/  STL [R1+0xe30], R0 ;  /* 0x000e300001007387 */ /* 0x0001e40000100800 */
[----:B------:R1:W-:Y:S02]  /*22510*/  STL [R1+0xe3c], R28 ;  /* 0x000e3c1c01007387 */ /* 0x0003e40000100800 */
[----:B0-----:R-:W-:Y:S02]  /*22520*/  IMAD.MOV.U32 R0, RZ, RZ, R29 ;  /* 0x000000ffff007224 */ /* 0x001fe400078e001d */
[----:B-1----:R-:W2:Y:S03]  /*22530*/  LDL.LU.64 R28, [R1+0x390] ;  /* 0x00039000011c7983 */ /* 0x002ea60000300a00 */
[----:B------:R0:W-:Y:S02]  /*22540*/  STL [R1+0xe38], R0 ;  /* 0x000e380001007387 */ /* 0x0001e40000100800 */
[----:B------:R1:W-:Y:S02]  /*22550*/  STL [R1+0xe44], R10 ;  /* 0x000e440a01007387 */ /* 0x0003e40000100800 */
[----:B0-----:R-:W-:-:S02]  /*22560*/  IMAD.MOV.U32 R0, RZ, RZ, R11 ;  /* 0x000000ffff007224 */ /* 0x001fc400078e000b */
[----:B-1----:R-:W2:Y:S03]  /*22570*/  LDL.LU.64 R10, [R1+0x398] ;  /* 0x00039800010a7983 */ /* 0x002ea60000300a00 */
[----:B------:R0:W-:Y:S02]  /*22580*/  STL [R1+0xe40], R0 ;  /* 0x000e400001007387 */ /* 0x0001e40000100800 */
[----:B----4-:R1:W-:Y:S02]  /*22590*/  STL [R1+0xe4c], R8 ;  /* 0x000e4c0801007387 */ /* 0x0103e40000100800 */
[----:B0-----:R-:W-:Y:S02]  /*225a0*/  IMAD.MOV.U32 R0, RZ, RZ, R9 ;  /* 0x000000ffff007224 */ /* 0x001fe400078e0009 */
[----:B-1----:R-:W4:Y:S03]  /*225b0*/  LDL.LU.64 R8, [R1+0x3a8] ;  /* 0x0003a80001087983 */ /* 0x002f260000300a00 */
[----:B------:R0:W-:Y:S02]  /*225c0*/  STL [R1+0xe48], R0 ;  /* 0x000e480001007387 */ /* 0x0001e40000100800 */
[----:B------:R1:W-:Y:S02]  /*225d0*/  STL [R1+0xe54], R18 ;  /* 0x000e541201007387 */ /* 0x0003e40000100800 */
[----:B0-----:R-:W-:-:S02]  /*225e0*/  IMAD.MOV.U32 R0, RZ, RZ, R19 ;  /* 0x000000ffff007224 */ /* 0x001fc400078e0013 */
[----:B-1----:R-:W4:Y:S03]  /*225f0*/  LDL.LU.64 R18, [R1+0x3b0] ;  /* 0x0003b00001127983 */ /* 0x002f260000300a00 */
[----:B------:R0:W-:Y:S02]  /*22600*/  STL [R1+0xe50], R0 ;  /* 0x000e500001007387 */ /* 0x0001e40000100800 */
[----:B---3--:R1:W-:Y:S02]  /*22610*/  STL [R1+0xe5c], R2 ;  /* 0x000e5c0201007387 */ /* 0x0083e40000100800 */
[----:B0-----:R-:W-:Y:S02]  /*22620*/  IMAD.MOV.U32 R0, RZ, RZ, R3 ;  /* 0x000000ffff007224 */ /* 0x001fe400078e0003 */
[----:B-1----:R-:W3:Y:S03]  /*22630*/  LDL.LU.64 R2, [R1+0x3b8] ;  /* 0x0003b80001027983 */ /* 0x002ee60000300a00 */
[----:B------:R0:W-:Y:S02]  /*22640*/  STL [R1+0xe58], R0 ;  /* 0x000e580001007387 */ /* 0x0001e40000100800 */
        /* <DEDUP_REMOVED lines=215> */
[----:B------:R0:W-:Y:S01]  /*233c0*/  STL [R1+0x1008], R0 ;  /* 0x0010080001007387 */ /* 0x0001e20000100800 */
[----:B---3--:R1:W-:Y:S01]  /*233d0*/  STL [R1+0x1014], R2 ;  /* 0x0010140201007387 */ /* 0x0083e20000100800 */
[----:B0-----:R-:W-:-:S03]  /*233e0*/  IMAD.MOV.U32 R0, RZ, RZ, R3 ;  /* 0x000000ffff007224 */ /* 0x001fc600078e0003 */
[----:B-1----:R-:W3:Y:S02]  /*233f0*/  LDL.LU.64 R2, [R1+0x5a8] ;  /* 0x0005a80001027983 */ /* 0x002ee40000300a00 */
        /* <DEDUP_REMOVED lines=1165> */
[----:B------:R-:W-:Y:S01]  /*27cd0*/  STL [R1+0x1934], R20 ;  /* 0x0019341401007387 */ /* 0x000fe20000100800 */
[----:B------:R-:W2:Y:S02]  /*27ce0*/  LDL.LU.64 R22, [R1+0x2c0] ;  /* 0x0002c00001167983 */ /* 0x000ea40000300a00 */
[----:B0-----:R-:W-:-:S05]  /*27cf0*/  IMAD.MOV.U32 R0, RZ, RZ, R21 ;  /* 0x000000ffff007224 */ /* 0x001fca00078e0015 */
[----:B------:R0:W-:Y:S04]  /*27d00*/  STL [R1+0x1930], R0 ;  /* 0x0019300001007387 */ /* 0x0001e80000100800 */
        /* <DEDUP_REMOVED lines=8> */
[----:B----4-:R1:W-:Y:S02]  /*27d90*/  STL [R1+0x194c], R8 ;  /* 0x00194c0801007387 */ /* 0x0103e40000100800 */
[----:B0-----:R-:W-:-:S02]  /*27da0*/  IMAD.MOV.U32 R0, RZ, RZ, R9 ;  /* 0x000000ffff007224 */ /* 0x001fc400078e0009 */
[----:B-1----:R-:W4:Y:S03]  /*27db0*/  LDL.LU.64 R8, [R1+0x19a8] ;  /* 0x0019a80001087983 */ /* 0x002f260000300a00 */
[----:B------:R0:W-:Y:S02]  /*27dc0*/  STL [R1+0x1948], R0 ;  /* 0x0019480001007387 */ /* 0x0001e40000100800 */
[----:B------:R1:W-:Y:S02]  /*27dd0*/  STL [R1+0x1954], R18 ;  /* 0x0019541201007387 */ /* 0x0003e40000100800 */
[----:B0-----:R-:W-:Y:S02]  /*27de0*/  IMAD.MOV.U32 R0, RZ, RZ, R19 ;  /* 0x000000ffff007224 */ /* 0x001fe400078e0013 */
        /* <DEDUP_REMOVED lines=19> */
[----:B------:R-:W3:Y:S02]  /*27f20*/  LDL.LU.64 R20, [R1+0x19d8] ;  /* 0x0019d80001147983 */ /* 0x000ee40000300a00 */
[----:B0-----:R-:W-:Y:S01]  /*27f30*/  IMAD.MOV.U32 R0, RZ, RZ, R17 ;  /* 0x000000ffff007224 */ /* 0x001fe200078e0011 */
[----:B--2---:R-:W-:Y:S04]  /*27f40*/  STL [R1+0x1984], R12 ;  /* 0x0019840c01007387 */ /* 0x004fe80000100800 */
[----:B------:R0:W-:Y:S01]  /*27f50*/  STL [R1+0x1978], R0 ;  /* 0x0019780001007387 */ /* 0x0001e20000100800 */
[----:B-1----:R-:W2:Y:S02]  /*27f60*/  LDL.LU.64 R16, [R1+0xca8] ;  /* 0x000ca80001107983 */ /* 0x002ea40000300a00 */
[----:B0-----:R-:W-:Y:S01]  /*27f70*/  IMAD.MOV.U32 R0, RZ, RZ, R13 ;  /* 0x000000ffff007224 */ /* 0x001fe200078e000d */
[----:B------:R-:W-:Y:S04]  /*27f80*/  STL [R1+0x198c], R22 ;  /* 0x00198c1601007387 */ /* 0x000fe80000100800 */
[----:B------:R0:W-:Y:S01]  /*27f90*/  STL [R1+0x1980], R0 ;  /* 0x0019800001007387 */ /* 0x0001e20000100800 */
[----:B------:R-:W2:Y:S02]  /*27fa0*/  LDL.LU.64 R12, [R1+0x19e8] ;  /* 0x0019e800010c7983 */ /* 0x000ea40000300a00 */
[----:B0-----:R-:W-:Y:S01]  /*27fb0*/  IMAD.MOV.U32 R0, RZ, RZ, R23 ;  /* 0x000000ffff007224 */ /* 0x001fe200078e0017 */
[----:B------:R-:W-:Y:S04]  /*27fc0*/  STL [R1+0x1994], R28 ;  /* 0x0019941c01007387 */ /* 0x000fe80000100800 */
[----:B------:R0:W-:Y:S02]  /*27fd0*/  STL [R1+0x1988], R0 ;  /* 0x0019880001007387 */ /* 0x0001e40000100800 */
[----:B0-----:R-:W-:-:S02]  /*27fe0*/  IMAD.MOV.U32 R0, RZ, RZ, R29 ;  /* 0x000000ffff007224 */ /* 0x001fc400078e001d */
[----:B------:R-:W2:Y:S03]  /*27ff0*/  LDL.LU.64 R28, [R1+0x2a8] ;  /* 0x0002a800011c7983 */ /* 0x000ea60000300a00 */
        /* <DEDUP_REMOVED lines=25> */
[----:B------:R1:W-:Y:S01]  /*28190*/  STL [R1+0x19cc], R14 ;  /* 0x0019cc0e01007387 */ /* 0x0003e20000100800 */
[----:B------:R-:W-:Y:S01]  /*281a0*/  STL [R1+0x19d4], R20 ;  /* 0x0019d41401007387 */ /* 0x000fe20000100800 */
[----:B0-----:R-:W-:-:S05]  /*281b0*/  IMAD.MOV.U32 R0, RZ, RZ, R15 ;  /* 0x000000ffff007224 */ /* 0x001fca00078e000f */
[----:B------:R0:W-:Y:S01]  /*281c0*/  STL [R1+0x19c8], R0 ;  /* 0x0019c80001007387 */ /* 0x0001e20000100800 */
[----:B-1----:R-:W3:Y:S02]  /*281d0*/  LDL.LU.64 R14, [R1+0x1a28] ;  /* 0x001a2800010e7983 */ /* 0x002ee40000300a00 */
[----:B0-----:R-:W-:Y:S01]  /*281e0*/  IMAD.MOV.U32 R0, RZ, RZ, R21 ;  /* 0x000000ffff007224 */ /* 0x001fe200078e0015 */
[----:B--2---:R-:W-:Y:S04]  /*281f0*/  STL [R1+0x19dc], R16 ;  /* 0x0019dc1001007387 */ /* 0x004fe80000100800 */
[----:B------:R0:W-:Y:S02]  /*28200*/  STL [R1+0x19d0], R0 ;  /* 0x0019d00001007387 */ /* 0x0001e40000100800 */
[----:B------:R-:W2:Y:S02]  /*28210*/  LDL.LU.64 R24, [R1+0x298] ;  /* 0x0002980001187983 */ /* 0x000ea40000300a00 */
[----:B0-----:R-:W-:Y:S01]  /*28220*/  IMAD.MOV.U32 R0, RZ, RZ, R17 ;  /* 0x000000ffff007224 */ /* 0x001fe200078e0011 */
[----:B------:R-:W-:Y:S04]  /*28230*/  STL [R1+0x19e4], R12 ;  /* 0x0019e40c01007387 */ /* 0x000fe80000100800 */
[----:B------:R0:W-:Y:S01]  /*28240*/  STL [R1+0x19d8], R0 ;  /* 0x0019d80001007387 */ /* 0x0001e20000100800 */
[----:B------:R-:W2:Y:S02]  /*28250*/  LDL.LU.64 R16, [R1+0x1a38] ;  /* 0x001a380001107983 */ /* 0x000ea40000300a00 */
        /* <DEDUP_REMOVED lines=8> */
[----:B------:R-:W2:Y:S02]  /*282e0*/  LDL.LU.64 R12, [R1+0x290] ;  /* 0x00029000010c7983 */ /* 0x000ea40000300a00 */
[----:B0-----:R-:W-:-:S05]  /*282f0*/  IMAD.MOV.U32 R0, RZ, RZ, R11 ;  /* 0x000000ffff007224 */ /* 0x001fca00078e000b */
[----:B------:R0:W-:Y:S01]  /*28300*/  STL [R1+0x19f0], R0 ;  /* 0x0019f00001007387 */ /* 0x0001e20000100800 */
[----:B----4-:R4:W-:Y:S02]  /*28310*/  STL [R1+0x19fc], R8 ;  /* 0x0019fc0801007387 */ /* 0x0109e40000100800 */
[----:B-1----:R-:W2:Y:S02]  /*28320*/  LDL.LU.64 R10, [R1+0x1a58] ;  /* 0x001a5800010a7983 */ /* 0x002ea40000300a00 */
[----:B0-----:R-:W-:-:S05]  /*28330*/  IMAD.MOV.U32 R0, RZ, RZ, R9 ;  /* 0x000000ffff007224 */ /* 0x001fca00078e0009 */
[----:B------:R0:W-:Y:S01]  /*28340*/  STL [R1+0x19f8], R0 ;  /* 0x0019f80001007387 */ /* 0x0001e20000100800 */
[----:B------:R-:W-:Y:S02]  /*28350*/  STL [R1+0x1a04], R18 ;  /* 0x001a041201007387 */ /* 0x000fe40000100800 */
[----:B----4-:R-:W4:Y:S02]  /*28360*/  LDL.LU.64 R8, [R1+0xcf8] ;  /* 0x000cf80001087983 */ /* 0x010f240000300a00 */
[----:B0-----:R-:W-:Y:S01]  /*28370*/  IMAD.MOV.U32 R0, RZ, RZ, R19 ;  /* 0x000000ffff007224 */ /* 0x001fe200078e0013 */
[----:B---3--:R-:W-:Y:S04]  /*28380*/  STL [R1+0x1a0c], R2 ;  /* 0x001a0c0201007387 */ /* 0x008fe80000100800 */
[----:B------:R0:W-:Y:S02]  /*28390*/  STL [R1+0x1a00], R0 ;  /* 0x001a000001007387 */ /* 0x0001e40000100800 */
[----:B------:R-:W3:Y:S02]  /*283a0*/  LDL.LU.64 R20, [R1+0x1a68] ;  /* 0x001a680001147983 */ /* 0x000ee40000300a00 */
[----:B0-----:R-:W-:Y:S01]  /*283b0*/  IMAD.MOV.U32 R0, RZ, RZ, R3 ;  /* 0x000000ffff007224 */ /* 0x001fe200078e0003 */
[----:B------:R-:W-:Y:S04]  /*283c0*/  STL [R1+0x1a14], R6 ;  /* 0x001a140601007387 */ /* 0x000fe80000100800 */
        /* <DEDUP_REMOVED lines=9> */
[----:B------:R1:W-:Y:S02]  /*28460*/  STL [R1+0x1a24], R14 ;  /* 0x001a240e01007387 */ /* 0x0003e40000100800 */
[----:B------:R-:W3:Y:S02]  /*28470*/  LDL.LU.64 R4, [R1+0x1a88] ;  /* 0x001a880001047983 */ /* 0x000ee40000300a00 */
[----:B0-----:R-:W-:-:S05]  /*28480*/  IMAD.MOV.U32 R0, RZ, RZ, R15 ;  /* 0x000000ffff007224 */ /* 0x001fca00078e000f */
[----:B------:R0:W-:Y:S04]  /*28490*/  STL [R1+0x1a20], R0 ;  /* 0x001a200001007387 */ /* 0x0001e80000100800 */
[----:B--2---:R-:W-:Y:S01]  /*284a0*/  STL [R1+0x1a2c], R24 ;  /* 0x001a2c1801007387 */ /* 0x004fe20000100800 */
[----:B-1----:R-:W2:Y:S02]  /*284b0*/  LDL.LU.64 R14, [R1+0x280] ;  /* 0x00028000010e7983 */ /* 0x002ea40000300a00 */
[----:B0-----:R-:W-:Y:S01]  /*284c0*/  IMAD.MOV.U32 R0, RZ, RZ, R25 ;  /* 0x000000ffff007224 */ /* 0x001fe200078e0019 */
[----:B------:R-:W-:Y:S04]  /*284d0*/  STL [R1+0x1a34], R16 ;  /* 0x001a341001007387 */ /* 0x000fe80000100800 */
[----:B------:R0:W-:Y:S01]  /*284e0*/  STL [R1+0x1a28], R0 ;  /* 0x001a280001007387 */ /* 0x0001e20000100800 */
[----:B------:R-:W-:Y:S02]  /*284f0*/  STL [R1+0x1a3c], R22 ;  /* 0x001a3c1601007387 */ /* 0x000fe40000100800 */
[----:B0-----:R-:W-:-:S05]  /*28500*/  IMAD.MOV.U32 R0, RZ, RZ, R17 ;  /* 0x000000ffff007224 */ /* 0x001fca00078e0011 */
        /* <DEDUP_REMOVED lines=12> */
[----:B------:R1:W-:Y:S01]  /*285d0*/  STL [R1+0x1a54], R10 ;  /* 0x001a540a01007387 */ /* 0x0003e20000100800 */
[----:B----4-:R-:W-:Y:S01]  /*285e0*/  STL [R1+0x1a5c], R8 ;  /* 0x001a5c0801007387 */ /* 0x010fe20000100800 */
[----:B0-----:R-:W-:-:S05]  /*285f0*/  IMAD.MOV.U32 R0, RZ, RZ, R11 ;  /* 0x000000ffff007224 */ /* 0x001fca00078e000b */
[----:B------:R0:W-:Y:S01]  /*28600*/  STL [R1+0x1a50], R0 ;  /* 0x001a500001007387 */ /* 0x0001e20000100800 */
[----:B-1----:R-:W4:Y:S03]  /*28610*/  LDL.LU.64 R10, [R1+0x278] ;  /* 0x00027800010a7983 */ /* 0x002f260000300a00 */
[----:B---3--:R-:W-:Y:S01]  /*28620*/  STL [R1+0x1a64], R20 ;  /* 0x001a641401007387 */ /* 0x008fe20000100800 */
[----:B0-----:R-:W-:-:S05]  /*28630*/  IMAD.MOV.U32 R0, RZ, RZ, R9 ;  /* 0x000000ffff007224 */ /* 0x001fca00078e0009 */
[----:B------:R0:W-:Y:S01]  /*28640*/  STL [R1+0x1a58], R0 ;  /* 0x001a580001007387 */ /* 0x0001e20000100800 */
[----:B------:R-:W3:Y:S03]  /*28650*/  LDL.LU.64 R8, [R1+0x1ab8] ;  /* 0x001ab80001087983 */ /* 0x000ee60000300a00 */
[----:B------:R-:W-:Y:S01]  /*28660*/  STL [R1+0x1a6c], R2 ;  /* 0x001a6c0201007387 */ /* 0x000fe20000100800 */
[----:B0-----:R-:W-:-:S05]  /*28670*/  IMAD.MOV.U32 R0, RZ, RZ, R21 ;  /* 0x000000ffff007224 */ /* 0x001fca00078e0015 */
[----:B------:R0:W-:Y:S02]  /*28680*/  STL [R1+0x1a60], R0 ;  /* 0x001a600001007387 */ /* 0x0001e40000100800 */
[----:B0-----:R-:W-:Y:S02]  /*28690*/  IMAD.MOV.U32 R0, RZ, RZ, R3 ;  /* 0x000000ffff007224 */ /* 0x001fe400078e0003 */
[----:B------:R-:W3:Y:S03]  /*286a0*/  LDL.LU.64 R2, [R1+0xd38] ;  /* 0x000d380001027983 */ /* 0x000ee60000300a00 */
[----:B------:R0:W-:Y:S02]  /*286b0*/  STL [R1+0x1a68], R0 ;  /* 0x001a680001007387 */ /* 0x0001e40000100800 */
[----:B------:R1:W-:Y:S02]  /*286c0*/  STL [R1+0x1a74], R6 ;  /* 0x001a740601007387 */ /* 0x0003e40000100800 */
[----:B------:R-:W-:Y:S02]  /*286d0*/  STL [R1+0x1a7c], R18 ;  /* 0x001a7c1201007387 */ /* 0x000fe40000100800 */
[----:B0-----:R-:W-:-:S05]  /*286e0*/  IMAD.MOV.U32 R0, RZ, RZ, R7 ;  /* 0x000000ffff007224 */ /* 0x001fca00078e0007 */
[----:B------:R0:W-:Y:S01]  /*286f0*/  STL [R1+0x1a70], R0 ;  /* 0x001a700001007387 */ /* 0x0001e20000100800 */
[----:B-1----:R-:W3:Y:S02]  /*28700*/  LDL.LU.64 R6, [R1+0x1ac8] ;  /* 0x001ac80001067983 */ /* 0x002ee40000300a00 */
[----:B------:R-:W-:Y:S02]  /*28710*/  STL [R1+0x1a84], R4 ;  /* 0x001a840401007387 */ /* 0x000fe40000100800 */
[----:B0-----:R-:W-:-:S05]  /*28720*/  IMAD.MOV.U32 R0, RZ, RZ, R19 ;  /* 0x000000ffff007224 */ /* 0x001fca00078e0013 */
[----:B------:R0:W-:Y:S02]  /*28730*/  STL [R1+0x1a78], R0 ;  /* 0x001a780001007387 */ /* 0x0001e40000100800 */
[----:B0-----:R-:W-:Y:S02]  /*28740*/  IMAD.MOV.U32 R0, RZ, RZ, R5 ;  /* 0x000000ffff007224 */ /* 0x001fe400078e0005 */
[----:B--2---:R-:W-:Y:S03]  /*28750*/  STL [R1+0x1a8c], R14 ;  /* 0x001a8c0e01007387 */ /* 0x004fe60000100800 */
[----:B------:R0:W-:Y:S02]  /*28760*/  STL [R1+0x1a80], R0 ;  /* 0x001a800001007387 */ /* 0x0001e40000100800 */
[----:B0-----:R-:W-:Y:S02]  /*28770*/  IMAD.MOV.U32 R0, RZ, RZ, R15 ;  /* 0x000000ffff007224 */ /* 0x001fe400078e000f */
[----:B------:R-:W2:Y:S04]  /*28780*/  LDL.LU.64 R14, [R1+0x1ad8] ;  /* 0x001ad800010e7983 */ /* 0x000ea80000300a00 */
[----:B--2---:R0:W-:Y:S01]  /*28790*/  STL.64 [R1+0x2a18], R14 ;  /* 0x002a180e01007387 */ /* 0x0041e20000100a00 */
[----:B------:R1:W-:Y:S03]  /*287a0*/  STL [R1+0x1a88], R0 ;  /* 0x001a880001007387 */ /* 0x0003e60000100800 */
[----:B0-----:R-:W2:Y:S01]  /*287b0*/  LDL.LU.64 R14, [R1+0x270] ;  /* 0x00027000010e7983 */ /* 0x001ea20000300a00 */
[----:B-1----:R-:W-:-:S02]  /*287c0*/  IMAD.MOV.U32 R0, RZ, RZ, R17 ;  /* 0x000000ffff007224 */ /* 0x002fc400078e0011 */
[----:B------:R-:W-:Y:S02]  /*287d0*/  STL [R1+0x1a94], R16 ;  /* 0x001a941001007387 */ /* 0x000fe40000100800 */
[----:B------:R-:W2:Y:S01]  /*287e0*/  LDL.LU.64 R4, [R1+0xd48] ;  /* 0x000d480001047983 */ /* 0x000ea20000300a00 */
[----:B------:R-:W2:Y:S01]  /*287f0*/  LDL.LU.64 R26, [R1+0x1ae8] ;  /* 0x001ae800011a7983 */ /* 0x000ea20000300a00 */
[----:B------:R0:W-:Y:S02]  /*28800*/  STL [R1+0x1a90], R0 ;  /* 0x001a900001007387 */ /* 0x0001e40000100800 */
[----:B------:R1:W-:Y:S02]  /*28810*/  STL [R1+0x1a9c], R28 ;  /* 0x001a9c1c01007387 */ /* 0x0003e40000100800 */
[----:B------:R-:W2:Y:S02]  /*28820*/  LDL.LU.64 R24, [R1+0x268] ;  /* 0x0002680001187983 */ /* 0x000ea40000300a00 */
[----:B0-----:R-:W-:-:S05]  /*28830*/  IMAD.MOV.U32 R0, RZ, RZ, R29 ;  /* 0x000000ffff007224 */ /* 0x001fca00078e001d */
[----:B------:R0:W-:Y:S01]  /*28840*/  STL [R1+0x1a98], R0 ;  /* 0x001a980001007387 */ /* 0x0001e20000100800 */
[----:B------:R-:W-:Y:S02]  /*28850*/  STL [R1+0x1aa4], R12 ;  /* 0x001aa40c01007387 */ /* 0x000fe40000100800 */
[----:B-1----:R-:W2:Y:S02]  /*28860*/  LDL.LU.64 R28, [R1+0x1af8] ;  /* 0x001af800011c7983 */ /* 0x002ea40000300a00 */
[----:B------:R-:W2:Y:S02]  /*28870*/  LDL.LU.64 R22, [R1+0xd60] ;  /* 0x000d600001167983 */ /* 0x000ea40000300a00 */
[----:B0-----:R-:W-:-:S05]  /*28880*/  IMAD.MOV.U32 R0, RZ, RZ, R13 ;  /* 0x000000ffff007224 */ /* 0x001fca00078e000d */
[----:B------:R0:W-:Y:S01]  /*28890*/  STL [R1+0x1aa0], R0 ;  /* 0x001aa00001007387 */ /* 0x0001e20000100800 */
[----:B----4-:R-:W-:Y:S02]  /*288a0*/  STL [R1+0x1aac], R10 ;  /* 0x001aac0a01007387 */ /* 0x010fe40000100800 */
[----:B------:R-:W4:Y:S02]  /*288b0*/  LDL.LU.64 R20, [R1+0x1b08] ;  /* 0x001b080001147983 */ /* 0x000f240000300a00 */
[----:B0-----:R-:W-:-:S05]  /*288c0*/  IMAD.MOV.U32 R0, RZ, RZ, R11 ;  /* 0x000000ffff007224 */ /* 0x001fca00078e000b */
[----:B------:R0:W-:Y:S01]  /*288d0*/  STL [R1+0x1aa8], R0 ;  /* 0x001aa80001007387 */ /* 0x0001e20000100800 */
[----:B---3--:R-:W-:Y:S02]  /*288e0*/  STL [R1+0x1ab4], R8 ;  /* 0x001ab40801007387 */ /* 0x008fe40000100800 */
[----:B------:R-:W3:Y:S02]  /*288f0*/  LDL.LU.64 R18, [R1+0x260] ;  /* 0x0002600001127983 */ /* 0x000ee40000300a00 */
[----:B------:R-:W3:Y:S02]  /*28900*/  LDL.LU.64 R16, [R1+0x1b18] ;  /* 0x001b180001107983 */ /* 0x000ee40000300a00 */
[----:B0-----:R-:W-:-:S05]  /*28910*/  IMAD.MOV.U32 R0, RZ, RZ, R9 ;  /* 0x000000ffff007224 */ /* 0x001fca00078e0009 */
[----:B------:R0:W-:Y:S01]  /*28920*/  STL [R1+0x1ab0], R0 ;  /* 0x001ab00001007387 */ /* 0x0001e20000100800 */
[----:B------:R1:W-:Y:S02]  /*28930*/  STL [R1+0x1abc], R2 ;  /* 0x001abc0201007387 */ /* 0x0003e40000100800 */
[----:B------:R-:W3:Y:S02]  /*28940*/  LDL.LU.64 R12, [R1+0xd70] ;  /* 0x000d7000010c7983 */ /* 0x000ee40000300a00 */
[----:B------:R-:W3:Y:S02]  /*28950*/  LDL.LU.64 R10, [R1+0x1b28] ;  /* 0x001b2800010a7983 */ /* 0x000ee40000300a00 */
[----:B0-----:R-:W-:-:S05]  /*28960*/  IMAD.MOV.U32 R0, RZ, RZ, R3 ;  /* 0x000000ffff007224 */ /* 0x001fca00078e0003 */
[----:B------:R0:W-:Y:S01]  /*28970*/  STL [R1+0x1ab8], R0 ;  /* 0x001ab80001007387 */ /* 0x0001e20000100800 */
[----:B------:R0:W-:Y:S02]  /*28980*/  STL [R1+0x1ac4], R6 ;  /* 0x001ac40601007387 */ /* 0x0001e40000100800 */
[----:B-1----:R-:W3:Y:S02]  /*28990*/  LDL.LU R3, [R1+0xdc0] ;  /* 0x000dc00001037983 */ /* 0x002ee40000300800 */
[----:B------:R-:W3:Y:S02]  /*289a0*/  LDL.LU.64 R8, [R1+0x258] ;  /* 0x0002580001087983 */ /* 0x000ee40000300a00 */
[----:B0-----:R-:W-:Y:S02]  /*289b0*/  IMAD.MOV.U32 R0, RZ, RZ, R7 ;  /* 0x000000ffff007224 */ /* 0x001fe400078e0007 */
[----:B------:R-:W3:Y:S03]  /*289c0*/  LDL.LU.64 R6, [R1+0x1b38] ;  /* 0x001b380001067983 */ /* 0x000ee60000300a00 */
[----:B------:R0:W-:Y:S01]  /*289d0*/  STL [R1+0x1ac0], R0 ;  /* 0x001ac00001007387 */ /* 0x0001e20000100800 */
[----:B--2---:R1:W-:Y:S01]  /*289e0*/  STL [R1+0x1acc], R14 ;  /* 0x001acc0e01007387 */ /* 0x0043e20000100800 */
[----:B0-----:R-:W2:Y:S02]  /*289f0*/  LDL.LU R0, [R1+0xdcc] ;  /* 0x000dcc0001007983 */ /* 0x001ea40000300800 */
[----:B------:R-:W-:-:S02]  /*28a00*/  IMAD.MOV.U32 R2, RZ, RZ, R15 ;  /* 0x000000ffff027224 */ /* 0x000fc400078e000f */
[----:B-1----:R-:W2:Y:S04]  /*28a10*/  LDL.LU.64 R14, [R1+0x2a18] ;  /* 0x002a1800010e7983 */ /* 0x002ea80000300a00 */
[----:B--2---:R-:W-:Y:S01]  /*28a20*/  STL [R1+0x1ad4], R14 ;  /* 0x001ad40e01007387 */ /* 0x004fe20000100800 */
[----:B------:R0:W-:Y:S02]  /*28a30*/  STL [R1+0x1ac8], R2 ;  /* 0x001ac80201007387 */ /* 0x0001e40000100800 */
[----:B0-----:R-:W-:Y:S02]  /*28a40*/  IMAD.MOV.U32 R2, RZ, RZ, R15 ;  /* 0x000000ffff027224 */ /* 0x001fe400078e000f */
[----:B------:R-:W2:Y:S01]  /*28a50*/  LDL.LU.64 R14, [R1+0x2a10] ;  /* 0x002a1000010e7983 */ /* 0x000ea20000300a00 */
[----:B------:R-:W-:Y:S02]  /*28a60*/  STL [R1+0x1adc], R4 ;  /* 0x001adc0401007387 */ /* 0x000fe40000100800 */
[----:B------:R0:W-:Y:S02]  /*28a70*/  STL [R1+0x1ad0], R2 ;  /* 0x001ad00201007387 */ /* 0x0001e40000100800 */
[----:B------:R-:W-:Y:S02]  /*28a80*/  STL [R1+0x1ae4], R26 ;  /* 0x001ae41a01007387 */ /* 0x000fe40000100800 */
[----:B0-----:R-:W-:-:S05]  /*28a90*/  IMAD.MOV.U32 R2, RZ, RZ, R5 ;  /* 0x000000ffff027224 */ /* 0x001fca00078e0005 */
[----:B------:R0:W-:Y:S01]  /*28aa0*/  STL [R1+0x1ad8], R2 ;  /* 0x001ad80201007387 */ /* 0x0001e20000100800 */
[----:B------:R-:W2:Y:S02]  /*28ab0*/  LDL.LU.64 R4, [R1+0x1b48] ;  /* 0x001b480001047983 */ /* 0x000ea40000300a00 */
[----:B------:R-:W-:Y:S02]  /*28ac0*/  STL [R1+0x1aec], R24 ;  /* 0x001aec1801007387 */ /* 0x000fe40000100800 */
[----:B0-----:R-:W-:-:S05]  /*28ad0*/  IMAD.MOV.U32 R2, RZ, RZ, R27 ;  /* 0x000000ffff027224 */ /* 0x001fca00078e001b */
[----:B------:R0:W-:Y:S01]  /*28ae0*/  STL [R1+0x1ae0], R2 ;  /* 0x001ae00201007387 */ /* 0x0001e20000100800 */
[----:B------:R-:W-:Y:S02]  /*28af0*/  STL [R1+0x1af4], R28 ;  /* 0x001af41c01007387 */ /* 0x000fe40000100800 */
[----:B0-----:R-:W-:-:S05]  /*28b00*/  IMAD.MOV.U32 R2, RZ, RZ, R25 ;  /* 0x000000ffff027224 */ /* 0x001fca00078e0019 */
[----:B------:R0:W-:Y:S01]  /*28b10*/  STL [R1+0x1ae8], R2 ;  /* 0x001ae80201007387 */ /* 0x0001e20000100800 */
[----:B------:R-:W-:Y:S02]  /*28b20*/  STL [R1+0x1afc], R22 ;  /* 0x001afc1601007387 */ /* 0x000fe40000100800 */
[----:B0-----:R-:W-:-:S05]  /*28b30*/  IMAD.MOV.U32 R2, RZ, RZ, R29 ;  /* 0x000000ffff027224 */ /* 0x001fca00078e001d */
[----:B------:R0:W-:Y:S01]  /*28b40*/  STL [R1+0x1af0], R2 ;  /* 0x001af00201007387 */ /* 0x0001e20000100800 */
[----:B------:R-:W2:Y:S02]  /*28b50*/  LDL.LU.64 R28, [R1+0x418] ;  /* 0x00041800011c7983 */ /* 0x000ea40000300a00 */
[----:B----4-:R-:W-:Y:S02]  /*28b60*/  STL [R1+0x1b04], R20 ;  /* 0x001b041401007387 */ /* 0x010fe40000100800 */
[----:B0-----:R-:W-:-:S05]  /*28b70*/  IMAD.MOV.U32 R2, RZ, RZ, R23 ;  /* 0x000000ffff027224 */ /* 0x001fca00078e0017 */
[----:B------:R0:W-:Y:S01]  /*28b80*/  STL [R1+0x1af8], R2 ;  /* 0x001af80201007387 */ /* 0x0001e20000100800 */
[----:B---3--:R-:W-:Y:S02]  /*28b90*/  STL [R1+0x1b0c], R18 ;  /* 0x001b0c1201007387 */ /* 0x008fe40000100800 */
        /* <DEDUP_REMOVED lines=8> */
[----:B------:R1:W-:Y:S02]  /*28c20*/  STL [R1+0x1b24], R10 ;  /* 0x001b240a01007387 */ /* 0x0003e40000100800 */
[----:B0-----:R-:W-:Y:S02]  /*28c30*/  IMAD.MOV.U32 R2, RZ, RZ, R13 ;  /* 0x000000ffff027224 */ /* 0x001fe400078e000d */
[----:B-1----:R-:W-:-:S03]  /*28c40*/  IMAD.MOV.U32 R10, RZ, RZ, R11 ;  /* 0x000000ffff0a7224 */ /* 0x002fc600078e000b */
[----:B------:R0:W-:Y:S02]  /*28c50*/  STL [R1+0x1b18], R2 ;  /* 0x001b180201007387 */ /* 0x0001e40000100800 */
[----:B------:R-:W-:Y:S02]  /*28c60*/  STL [R1+0x1b20], R10 ;  /* 0x001b200a01007387 */ /* 0x000fe40000100800 */
[----:B------:R-:W-:Y:S02]  /*28c70*/  STL [R1+0x1b2c], R8 ;  /* 0x001b2c0801007387 */ /* 0x000fe40000100800 */
[----:B------:R1:W-:Y:S02]  /*28c80*/  STL [R1+0x1b34], R6 ;  /* 0x001b340601007387 */ /* 0x0003e40000100800 */
[----:B0-----:R-:W-:Y:S02]  /*28c90*/  IMAD R2, R3, c[0x0][0x184], RZ ;  /* 0x0000610003027a24 */ /* 0x001fe400078e02ff */
[----:B------:R-:W-:-:S02]  /*28ca0*/  IMAD.MOV.U32 R3, RZ, RZ, R9 ;  /* 0x000000ffff037224 */ /* 0x000fc400078e0009 */
[----:B-1----:R-:W-:-:S03]  /*28cb0*/  IMAD.MOV.U32 R6, RZ, RZ, R7 ;  /* 0x000000ffff067224 */ /* 0x002fc600078e0007 */
[----:B------:R0:W-:Y:S01]  /*28cc0*/  STL [R1+0x1b28], R3 ;  /* 0x001b280301007387 */ /* 0x0001e20000100800 */
[----:B------:R-:W-:-:S03]  /*28cd0*/  LEA R12, P1, R2, c[0x0][0x160], 0x1 ;  /* 0x00005800020c7a11 */ /* 0x000fc600078208ff */
[----:B------:R-:W-:Y:S01]  /*28ce0*/  STL [R1+0x1b30], R6 ;  /* 0x001b300601007387 */ /* 0x000fe20000100800 */
[----:B------:R-:W-:Y:S01]  /*28cf0*/  LEA.HI.X.SX32 R13, R2, c[0x0][0x164], 0x1, P1 ;  /* 0x00005900020d7a11 */ /* 0x000fe200008f0eff */
[----:B0-----:R-:W-:Y:S02]  /*28d00*/  IMAD R3, R0, c[0x0][0x184], RZ ;  /* 0x0000610000037a24 */ /* 0x001fe400078e02ff */
[----:B------:R-:W-:-:S03]  /*28d10*/  IMAD.MOV.U32 R0, RZ, RZ, c[0x0][0x188] ;  /* 0x00006200ff007624 */ /* 0x000fc600078e00ff */
[----:B------:R-:W-:-:S04]  /*28d20*/  LEA R10, P0, R3, c[0x0][0x160], 0x1 ;  /* 0x00005800030a7a11 */ /* 0x000fc800078008ff */
[----:B------:R-:W-:Y:S01]  /*28d30*/  LEA.HI.X.SX32 R11, R3, c[0x0][0x164], 0x1, P0 ;  /* 0x00005900030b7a11 */ /* 0x000fe200000f0eff */
[C---:B------:R-:W-:Y:S02]  /*28d40*/  IMAD R7, R0.reuse, 0x7e, RZ ;  /* 0x0000007e00077824 */ /* 0x040fe400078e02ff */
[C---:B------:R-:W-:Y:S01]  /*28d50*/  IMAD R8, R0.reuse, 0x7c, RZ ;  /* 0x0000007c00087824 */ /* 0x040fe200078e02ff */
[----:B--2---:R-:W-:Y:S01]  /*28d60*/  STL [R1+0x1b3c], R14 ;  /* 0x001b3c0e01007387 */ /* 0x004fe20000100800 */
[----:B------:R-:W-:Y:S02]  /*28d70*/  STL [R1+0x1b38], R15 ;  /* 0x001b380f01007387 */ /* 0x000fe40000100800 */
[----:B------:R-:W-:Y:S01]  /*28d80*/  IMAD.MOV.U32 R2, RZ, RZ, R5 ;  /* 0x000000ffff027224 */ /* 0x000fe200078e0005 */
[----:B------:R0:W-:Y:S01]  /*28d90*/  STL [R1+0x1b44], R4 ;  /* 0x001b440401007387 */ /* 0x0001e20000100800 */
[----:B------:R-:W-:Y:S03]  /*28da0*/  STL.64 [R1+0xdd0], R12 ;  /* 0x000dd00c01007387 */ /* 0x000fe60000100a00 */
[----:B------:R1:W-:Y:S01]  /*28db0*/  STL [R1+0x1b40], R2 ;  /* 0x001b400201007387 */ /* 0x0003e20000100800 */
[----:B0-----:R-:W-:-:S04]  /*28dc0*/  IMAD R4, R0, 0x7f, RZ ;  /* 0x0000007f00047824 */ /* 0x001fc800078e02ff */
[----:B-1----:R-:W-:-:S04]  /*28dd0*/  IMAD.WIDE R2, R4, 0x2, R12 ;  /* 0x0000000204027825 */ /* 0x002fc800078e020c */
[----:B------:R-:W-:-:S04]  /*28de0*/  IMAD.WIDE R4, R4, 0x2, R10 ;  /* 0x0000000204047825 */ /* 0x000fc800078e020a */
[----:B------:R-:W-:Y:S01]  /*28df0*/  IMAD.MOV.U32 R6, RZ, RZ, R29 ;  /* 0x000000ffff067224 */ /* 0x000fe200078e001d */
[----:B------:R-:W-:Y:S01]  /*28e00*/  STL [R1+0x1b4c], R28 ;  /* 0x001b4c1c01007387 */ /* 0x000fe20000100800 */
[----:B------:R-:W-:Y:S02]  /*28e10*/  STL.64 [R1+0xdd8], R10 ;  /* 0x000dd80a01007387 */ /* 0x000fe40000100a00 */
[----:B------:R-:W-:Y:S01]  /*28e20*/  STL [R1+0x1b54], R2 ;  /* 0x001b540201007387 */ /* 0x000fe20000100800 */
[----:B------:R-:W-:Y:S01]  /*28e30*/  STL [R1+0x1b48], R6 ;  /* 0x001b480601007387 */ /* 0x000fe20000100800 */
[----:B------:R0:W-:Y:S02]  /*28e40*/  STL [R1+0x1b50], R3 ;  /* 0x001b500301007387 */ /* 0x0001e40000100800 */
[----:B------:R-:W-:Y:S02]  /*28e50*/  STL [R1+0x1b5c], R4 ;  /* 0x001b5c0401007387 */ /* 0x000fe40000100800 */
[----:B------:R1:W-:Y:S02]  /*28e60*/  STL [R1+0x1b58], R5 ;  /* 0x001b580501007387 */ /* 0x0003e40000100800 */
[----:B0-----:R-:W-:-:S04]  /*28e70*/  IMAD.WIDE R2, R7, 0x2, R12 ;  /* 0x0000000207027825 */ /* 0x001fc800078e020c */
[----:B------:R-:W-:Y:S02]  /*28e80*/  IMAD R6, R0, 0x7d, RZ ;  /* 0x0000007d00067824 */ /* 0x000fe400078e02ff */
[----:B-1----:R-:W-:Y:S01]  /*28e90*/  IMAD.WIDE R4, R7, 0x2, R10 ;  /* 0x0000000207047825 */ /* 0x002fe200078e020a */
[----:B------:R-:W-:Y:S03]  /*28ea0*/  STL [R1+0x1b64], R2 ;  /* 0x001b640201007387 */ /* 0x000fe60000100800 */
[----:B------:R0:W-:Y:S02]  /*28eb0*/  STL [R1+0x1b60], R3 ;  /* 0x001b600301007387 */ /* 0x0001e40000100800 */
[----:B------:R-:W-:Y:S02]  /*28ec0*/  STL [R1+0x1b6c], R4 ;  /* 0x001b6c0401007387 */ /* 0x000fe40000100800 */
[----:B------:R1:W-:Y:S02]  /*28ed0*/  STL [R1+0x1b68], R5 ;  /* 0x001b680501007387 */ /* 0x0003e40000100800 */
[----:B0-----:R-:W-:-:S04]  /*28ee0*/  IMAD.WIDE R2, R6, 0x2, R12 ;  /* 0x0000000206027825 */ /* 0x001fc800078e020c */
[--C-:B------:R-:W-:Y:S01]  /*28ef0*/  IMAD.WIDE R6, R6, 0x2, R10.reuse ;  /* 0x0000000206067825 */ /* 0x100fe200078e020a */
[----:B------:R-:W-:Y:S03]  /*28f00*/  STL [R1+0x1b74], R2 ;  /* 0x001b740201007387 */ /* 0x000fe60000100800 */
[----:B------:R0:W-:Y:S02]  /*28f10*/  STL [R1+0x1b70], R3 ;  /* 0x001b700301007387 */ /* 0x0001e40000100800 */
[----:B------:R2:W-:Y:S02]  /*28f20*/  STL [R1+0x1b7c], R6 ;  /* 0x001b7c0601007387 */ /* 0x0005e40000100800 */
[----:B------:R-:W-:Y:S02]  /*28f30*/  STL [R1+0x1b78], R7 ;  /* 0x001b780701007387 */ /* 0x000fe40000100800 */
[----:B-1----:R-:W-:-:S04]  /*28f40*/  IMAD.WIDE R4, R8, 0x2, R10 ;  /* 0x0000000208047825 */ /* 0x002fc800078e020a */
[----:B0-----:R-:W-:-:S04]  /*28f50*/  IMAD.WIDE R2, R8, 0x2, R12 ;  /* 0x0000000208027825 */ /* 0x001fc800078e020c */
[C---:B--2---:R-:W-:Y:S01]  /*28f60*/  IMAD R6, R0.reuse, 0x7b, RZ ;  /* 0x0000007b00067824 */ /* 0x044fe200078e02ff */
[----:B------:R-:W-:Y:S01]  /*28f70*/  STL [R1+0x1b84], R2 ;  /* 0x001b840201007387 */ /* 0x000fe20000100800 */
[----:B------:R0:W-:Y:S02]  /*28f80*/  STL [R1+0x1b80], R3 ;  /* 0x001b800301007387 */ /* 0x0001e40000100800 */
[----:B------:R-:W-:Y:S02]  /*28f90*/  IMAD R8, R0, 0x7a, RZ ;  /* 0x0000007a00087824 */ /* 0x000fe400078e02ff */
[----:B------:R-:W-:Y:S01]  /*28fa0*/  STL [R1+0x1b8c], R4 ;  /* 0x001b8c0401007387 */ /* 0x000fe20000100800 */
[----:B------:R1:W-:Y:S01]  /*28fb0*/  STL [R1+0x1b88], R5 ;  /* 0x001b880501007387 */ /* 0x0003e20000100800 */
        /* <DEDUP_REMOVED lines=403> */
[----:B------:R-:W-:Y:S02]  /*2a8f0*/  IMAD.SHL.U32 R8, R0, 0x40, RZ ;  /* 0x0000004000087824 */ /* 0x000fe400078e00ff */
        /* <DEDUP_REMOVED lines=440> */
[----:B------:R-:W-:Y:S02]  /*2c480*/  STL [R1+0x231c], R6 ;  /* 0x00231c0601007387 */ /* 0x000fe40000100800 */
[C---:B-1----:R-:W-:Y:S01]  /*2c490*/  IMAD.WIDE R4, R8.reuse, 0x2, R10 ;  /* 0x0000000208047825 */ /* 0x042fe200078e020a */
[----:B------:R1:W-:Y:S03]  /*2c4a0*/  STL [R1+0x2318], R7 ;  /* 0x0023180701007387 */ /* 0x0003e60000100800 */
[----:B0-----:R-:W-:-:S04]  /*2c4b0*/  IMAD.WIDE R2, R8, 0x2, R12 ;  /* 0x0000000208027825 */ /* 0x001fc800078e020c */
[C---:B-1----:R-:W-:Y:S01]  /*2c4c0*/  IMAD.WIDE R6, R0.reuse, 0x2, R12 ;  /* 0x0000000200067825 */ /* 0x042fe200078e020c */
[----:B------:R-:W-:Y:S03]  /*2c4d0*/  STL [R1+0x2324], R2 ;  /* 0x0023240201007387 */ /* 0x000fe60000100800 */
[----:B------:R0:W-:Y:S02]  /*2c4e0*/  STL [R1+0x2320], R3 ;  /* 0x0023200301007387 */ /* 0x0001e40000100800 */
[----:B------:R-:W-:Y:S02]  /*2c4f0*/  STL [R1+0x232c], R4 ;  /* 0x00232c0401007387 */ /* 0x000fe40000100800 */
[----:B------:R-:W-:Y:S01]  /*2c500*/  STL [R1+0x2328], R5 ;  /* 0x0023280501007387 */ /* 0x000fe20000100800 */
[----:B------:R-:W-:Y:S01]  /*2c510*/  STL [R1+0x2334], R6 ;  /* 0x0023340601007387 */ /* 0x000fe20000100800 */
[----:B------:R-:W-:Y:S02]  /*2c520*/  STL [R1+0x2330], R7 ;  /* 0x0023300701007387 */ /* 0x000fe40000100800 */
[----:B0-----:R-:W-:-:S05]  /*2c530*/  IMAD.WIDE R2, R0, 0x2, R10 ;  /* 0x0000000200027825 */ /* 0x001fca00078e020a */
[----:B------:R-:W-:Y:S01]  /*2c540*/  STL [R1+0x233c], R2 ;  /* 0x00233c0201007387 */ /* 0x000fe20000100800 */
[----:B------:R0:W-:Y:S02]  /*2c550*/  STL [R1+0x2338], R3 ;  /* 0x0023380301007387 */ /* 0x0001e40000100800 */
[----:B------:R1:W-:Y:S02]  /*2c560*/  STL [R1+0xdec], RZ ;  /* 0x000decff01007387 */ /* 0x0003e40000100800 */
[----:B------:R1:W-:Y:S01]  /*2c570*/  STL [R1+0xb60], RZ ;  /* 0x000b60ff01007387 */ /* 0x0003e20000100800 */
[----:B------:R1:W-:Y:S01]  /*2c580*/  STL [R1+0xb64], RZ ;  /* 0x000b64ff01007387 */ /* 0x0003e20000100800 */
[----:B------:R1:W-:Y:S02]  /*2c590*/  STL [R1+0xb68], RZ ;  /* 0x000b68ff01007387 */ /* 0x0003e40000100800 */
        /* <DEDUP_REMOVED lines=364> */
[----:B------:R1:W-:Y:S01]  /*2dc60*/  STL [R1+0x40c], RZ ;  /* 0x00040cff01007387 */ /* 0x0003e20000100800 */
[----:B------:R-:W2:Y:S01]  /*2dc70*/  S2R R29, SR_TID.X ;  /* 0x00000000001d7919 */ /* 0x000ea20000002100 */
        /* <DEDUP_REMOVED lines=14> */
[----:B------:R1:W-:Y:S02]  /*2dd60*/  STL [R1+0x3c8], RZ ;  /* 0x0003c8ff01007387 */ /* 0x0003e40000100800 */
[----:B------:R-:W-:Y:S01]  /*2dd70*/  IMAD.SHL.U32 R0, R0, 0x80, RZ ;  /* 0x0000008000007824 */ /* 0x000fe200078e00ff */
[----:B--2---:R-:W-:-:S05]  /*2dd80*/  LOP3.LUT R29, R29, 0x3f, RZ, 0xc0, !PT ;  /* 0x0000003f1d1d7812 */ /* 0x004fca00078ec0ff */
[----:B0-----:R-:W-:Y:S02]  /*2dd90*/  IMAD.SHL.U32 R3, R29, 0x2, RZ ;  /* 0x000000021d037824 */ /* 0x001fe400078e00ff */
[----:B------:R-:W-:Y:S01]  /*2dda0*/  IMAD.MOV.U32 R29, RZ, RZ, c[0x0][0x18c] ;  /* 0x00006300ff1d7624 */ /* 0x000fe200078e00ff */
[----:B------:R-:W-:-:S03]  /*2ddb0*/  SHF.R.S32.HI R2, RZ, 0x1f, R0 ;  /* 0x0000001fff027819 */ /* 0x000fc60000011400 */
[----:B------:R-:W-:-:S04]  /*2ddc0*/  IMAD.SHL.U32 R4, R29, 0x80, RZ ;  /* 0x000000801d047824 */ /* 0x000fc800078e00ff */
[----:B-1----:R-:W2:Y:S01]  /*2ddd0*/  LDL R29, [R1+0xe08] ;  /* 0x000e0800011d7983 */ /* 0x002ea20000100800 */
[----:B------:R-:W-:Y:S02]  /*2dde0*/  SHF.R.S32.HI R5, RZ, 0x1f, R4 ;  /* 0x0000001fff057819 */ /* 0x000fe40000011404 */
[----:B------:R-:W-:Y:S01]  /*2ddf0*/  SHF.L.U64.HI R2, R0, 0x1, R2 ;  /* 0x0000000100027819 */ /* 0x000fe20000010202 */
[----:B------:R-:W0:Y:S01]  /*2de00*/  S2R R9, SR_TID.X ;  /* 0x0000000000097919 */ /* 0x000e220000002100 */
[----:B------:R-:W-:Y:S02]  /*2de10*/  SHF.L.U64.HI R0, R4, 0x1, R5 ;  /* 0x0000000104007819 */ /* 0x000fe40000010205 */
[C---:B------:R-:W-:Y:S02]  /*2de20*/  LOP3.LUT R4, R3.reuse, 0x30, RZ, 0x3c, !PT ;  /* 0x0000003003047812 */ /* 0x040fe400078e3cff */
[C---:B------:R-:W-:Y:S02]  /*2de30*/  LOP3.LUT R4, R3.reuse, 0x40, RZ, 0x3c, !PT ;  /* 0x0000004003047812 */ /* 0x040fe400078e3cff */
[----:B------:R-:W-:-:S02]  /*2de40*/  LOP3.LUT R4, R3, 0x60, RZ, 0x3c, !PT ;  /* 0x0000006003047812 */ /* 0x000fc400078e3cff */
[C---:B------:R-:W-:Y:S02]  /*2de50*/  LOP3.LUT R5, R3.reuse, 0x20, RZ, 0x3c, !PT ;  /* 0x0000002003057812 */ /* 0x040fe400078e3cff */
[C---:B------:R-:W-:Y:S02]  /*2de60*/  LOP3.LUT R4, R3.reuse, 0x70, RZ, 0x3c, !PT ;  /* 0x0000007003047812 */ /* 0x040fe400078e3cff */
[----:B------:R-:W-:Y:S01]  /*2de70*/  LOP3.LUT R5, R3, 0x50, RZ, 0x3c, !PT ;  /* 0x0000005003057812 */ /* 0x000fe200078e3cff */
[C---:B0-----:R-:W-:Y:S02]  /*2de80*/  IMAD.SHL.U32 R11, R9.reuse, 0x2, RZ ;  /* 0x00000002090b7824 */ /* 0x041fe400078e00ff */
[C---:B------:R-:W-:Y:S01]  /*2de90*/  IMAD.SHL.U32 R10, R9.reuse, 0x80, RZ ;  /* 0x00000080090a7824 */ /* 0x040fe200078e00ff */
[----:B--2---:R-:W-:Y:S02]  /*2dea0*/  SHF.R.S32.HI R6, RZ, 0x7, R29 ;  /* 0x00000007ff067819 */ /* 0x004fe4000001141d */
[C---:B------:R-:W-:Y:S01]  /*2deb0*/  LOP3.LUT R29, R9.reuse, 0x7, RZ, 0xc0, !PT ;  /* 0x00000007091d7812 */ /* 0x040fe200078ec0ff */
[----:B------:R-:W-:-:S02]  /*2dec0*/  IMAD.SHL.U32 R9, R9, 0x40, RZ ;  /* 0x0000004009097824 */ /* 0x000fc400078e00ff */
[----:B------:R0:W-:Y:S02]  /*2ded0*/  STL [R1+0x2600], R6 ;  /* 0x0026000601007387 */ /* 0x0001e40000100800 */
[----:B------:R-:W-:Y:S02]  /*2dee0*/  IMAD R29, R29, 0x110, RZ ;  /* 0x000001101d1d7824 */ /* 0x000fe400078e02ff */
[----:B------:R1:W-:Y:S03]  /*2def0*/  STL [R1+0x3cc], RZ ;  /* 0x0003ccff01007387 */ /* 0x0003e60000100800 */
[C-C-:B------:R-:W-:Y:S01]  /*2df00*/  LOP3.LUT R28, R29.reuse, 0x10, R11.reuse, 0x78, !PT ;  /* 0x000000101d1c7812 */ /* 0x140fe200078e780b */
[----:B------:R1:W-:Y:S01]  /*2df10*/  STL [R1+0x960], RZ ;  /* 0x000960ff01007387 */ /* 0x0003e20000100800 */
[----:B------:R-:W-:Y:S02]  /*2df20*/  LOP3.LUT R29, R29, 0x30, R11, 0x78, !PT ;  /* 0x000000301d1d7812 */ /* 0x000fe400078e780b */
[----:B------:R-:W-:Y:S01]  /*2df30*/  LOP3.LUT R28, R28, 0x800, R10, 0xf8, !PT ;  /* 0x000008001c1c7812 */ /* 0x000fe200078ef80a */
[----:B------:R1:W-:Y:S01]  /*2df40*/  STL [R1+0x964], RZ ;  /* 0x000964ff01007387 */ /* 0x0003e20000100800 */
[----:B------:R-:W-:-:S02]  /*2df50*/  LOP3.LUT R29, R29, 0x800, R9, 0xf8, !PT ;  /* 0x000008001d1d7812 */ /* 0x000fc400078ef809 */
[----:B0-----:R-:W-:Y:S01]  /*2df60*/  LOP3.LUT R6, R3, 0x10, RZ, 0x3c, !PT ;  /* 0x0000001003067812 */ /* 0x001fe200078e3cff */
[----:B------:R1:W-:Y:S01]  /*2df70*/  STL [R1+0x968], RZ ;  /* 0x000968ff01007387 */ /* 0x0003e20000100800 */
[C---:B------:R-:W-:Y:S02]  /*2df80*/  LOP3.LUT R4, R28.reuse, 0x20, RZ, 0x3c, !PT ;  /* 0x000000201c047812 */ /* 0x040fe400078e3cff */
[C---:B------:R-:W-:Y:S01]  /*2df90*/  LOP3.LUT R6, R28.reuse, 0x40, RZ, 0x3c, !PT ;  /* 0x000000401c067812 */ /* 0x040fe200078e3cff */
[----:B------:R1:W-:Y:S01]  /*2dfa0*/  STL [R1+0x96c], RZ ;  /* 0x00096cff01007387 */ /* 0x0003e20000100800 */
[----:B------:R-:W-:Y:S02]  /*2dfb0*/  LOP3.LUT R5, R28, 0x60, RZ, 0x3c, !PT ;  /* 0x000000601c057812 */ /* 0x000fe400078e3cff */
[----:B------:R-:W-:Y:S01]  /*2dfc0*/  LOP3.LUT R4, R29, 0x40, RZ, 0x3c, !PT ;  /* 0x000000401d047812 */ /* 0x000fe200078e3cff */
[----:B------:R1:W-:Y:S04]  /*2dfd0*/  STL [R1+0x950], RZ ;  /* 0x000950ff01007387 */ /* 0x0003e80000100800 */
        /* <DEDUP_REMOVED lines=122> */
[----:B------:R1:W-:Y:S02]  /*2e780*/  STL [R1+0x8bc], RZ ;  /* 0x0008bcff01007387 */ /* 0x0003e40000100800 */
.L_x_2:
[----:B------:R-:W2:Y:S04]  /*2e790*/  LDL.64 R6, [R1+0xdd8] ;  /* 0x000dd80001067983 */ /* 0x000ea80000100a00 */
[----:B0-2---:R0:W-:Y:S04]  /*2e7a0*/  STL [R1+0x6c5c], R7 ;  /* 0x006c5c0701007387 */ /* 0x0051e80000100800 */
[----:B0-----:R-:W2:Y:S01]  /*2e7b0*/  LDL R7, [R1+0xdec] ;  /* 0x000dec0001077983 */ /* 0x001ea20000100800 */
[----:B------:R-:W-:-:S03]  /*2e7c0*/  IMAD.MOV.U32 R4, RZ, RZ, c[0x0][0x180] ;  /* 0x00006000ff047624 */ /* 0x000fc600078e00ff */
[----:B------:R-:W-:Y:S04]  /*2e7d0*/  STL [R1+0x6978], R15 ;  /* 0x0069780f01007387 */ /* 0x000fe80000100800 */
        /* <DEDUP_REMOVED lines=73> */
[----:B------:R-:W-:Y:S01]  /*2ec70*/  STL [R1+0x6bc0], R15 ;  /* 0x006bc00f01007387 */ /* 0x000fe20000100800 */
[----:B--2---:R-:W-:-:S03]  /*2ec80*/  IMAD R4, R7, -0x80, R4 ;  /* 0xffffff8007047824 */ /* 0x004fc600078e0204 */
        /* <DEDUP_REMOVED lines=18> */
[----:B------:R0:W-:Y:S04]  /*2edb0*/  STL [R1+0x6c58], R15 ;  /* 0x006c580f01007387 */ /* 0x0001e80000100800 */
[----:B-----5:R-:W-:Y:S04]  /*2edc0*/  STL [R1+0x6974], R14 ;  /* 0x0069740e01007387 */ /* 0x020fe80000100800 */
        /* <DEDUP_REMOVED lines=458> */
[----:B------:R-:W3:Y:S01]  /*30a70*/  LDL.LU R7, [R1+0x6c5c] ;  /* 0x006c5c0001077983 */ /* 0x000ee20000300800 */
[----:B------:R-:W-:-:S02]  /*30a80*/  ISETP.GT.AND P0, PT, R4, RZ, PT ;  /* 0x000000ff0400720c */ /* 0x000fc40003f04270 */
[----:B0-----:R-:W-:Y:S02]  /*30a90*/  PRMT R15, RZ, 0x7610, R15 ;  /* 0x00007610ff0f7816 */ /* 0x001fe4000000000f */
[----:B--2---:R-:W-:Y:S02]  /*30aa0*/  PRMT R14, RZ, 0x7610, R14 ;  /* 0x00007610ff0e7816 */ /* 0x004fe4000000000e */
[----:B------:R-:W-:-:S07]  /*30ab0*/  ISETP.GT.AND P1, PT, R4, 0x1, PT ;  /* 0x000000010400780c */ /* 0x000fce0003f24270 */
[----:B---3--:R-:W2:Y:S04]  /*30ac0*/  @P0 LDG.E.U16 R15, [R6.64] ;  /* 0x00000004060f0981 */ /* 0x008ea8000c1e1500 */
[----:B--2---:R0:W-:Y:S04]  /*30ad0*/  STL [R1+0x2fc], R15 ;  /* 0x0002fc0f01007387 */ /* 0x0041e80000100800 */
[----:B0-----:R-:W2:Y:S04]  /*30ae0*/  LDL.LU R15, [R1+0x6c58] ;  /* 0x006c5800010f7983 */ /* 0x001ea80000300800 */
[----:B------:R-:W3:Y:S01]  /*30af0*/  LDL.64 R6, [R1+0xdd0] ;  /* 0x000dd00001067983 */ /* 0x000ee20000100a00 */
[----:B------:R-:W-:-:S02]  /*30b00*/  ISETP.GT.AND P2, PT, R4, 0x2, PT ;  /* 0x000000020400780c */ /* 0x000fc40003f44270 */
[----:B--2---:R-:W-:Y:S01]  /*30b10*/  PRMT R15, RZ, 0x7610, R15 ;  /* 0x00007610ff0f7816 */ /* 0x004fe2000000000f */
[----:B---3--:R-:W2:Y:S04]  /*30b20*/  @P0 LDG.E.U16 R14, [R6.64] ;  /* 0x00000004060e0981 */ /* 0x008ea8000c1e1500 */
[----:B--2---:R0:W-:Y:S04]  /*30b30*/  STL [R1+0x2f8], R14 ;  /* 0x0002f80e01007387 */ /* 0x0041e80000100800 */
[----:B0-----:R-:W2:Y:S04]  /*30b40*/  LDL.LU R14, [R1+0x6c54] ;  /* 0x006c5400010e7983 */ /* 0x001ea80000300800 */
[----:B------:R-:W3:Y:S04]  /*30b50*/  LDL R6, [R1+0x2338] ;  /* 0x0023380001067983 */ /* 0x000ee80000100800 */
[----:B------:R-:W3:Y:S01]  /*30b60*/  LDL R7, [R1+0x233c] ;  /* 0x00233c0001077983 */ /* 0x000ee20000100800 */
[----:B--2---:R-:W-:-:S02]  /*30b70*/  PRMT R14, RZ, 0x7610, R14 ;  /* 0x00007610ff0e7816 */ /* 0x004fc4000000000e */
[----:B---3--:R-:W-:-:S04]  /*30b80*/  @P1 LOP3.LUT R7, R7, R6, RZ, 0x3c, !PT ;  /* 0x0000000607071212 */ /* 0x008fc800078e3cff */
[----:B------:R-:W-:-:S04]  /*30b90*/  @P1 LOP3.LUT R6, R7, R6, RZ, 0x3c, !PT ;  /* 0x0000000607061212 */ /* 0x000fc800078e3cff */
[----:B------:R-:W-:-:S05]  /*30ba0*/  @P1 LOP3.LUT R7, R7, R6, RZ, 0x3c, !PT ;  /* 0x0000000607071212 */ /* 0x000fca00078e3cff */
[----:B------:R-:W2:Y:S04]  /*30bb0*/  @P1 LDG.E.U16 R15, [R6.64] ;  /* 0x00000004060f1981 */ /* 0x000ea8000c1e1500 */
[----:B--2---:R0:W-:Y:S04]  /*30bc0*/  STL [R1+0x2f4], R15 ;  /* 0x0002f40f01007387 */ /* 0x0041e80000100800 */
[----:B0-----:R-:W2:Y:S04]  /*30bd0*/  LDL.LU R15, [R1+0x6c50] ;  /* 0x006c5000010f7983 */ /* 0x001ea80000300800 */
[----:B------:R-:W3:Y:S04]  /*30be0*/  LDL R6, [R1+0x2330] ;  /* 0x0023300001067983 */ /* 0x000ee80000100800 */
[----:B------:R-:W3:Y:S01]  /*30bf0*/  LDL R7, [R1+0x2334] ;  /* 0x0023340001077983 */ /* 0x000ee20000100800 */
[----:B------:R-:W-:-:S02]  /*30c00*/  ISETP.GT.AND P0, PT, R4, 0x3, PT ;  /* 0x000000030400780c */ /* 0x000fc40003f04270 */
[----:B--2---:R-:W-:Y:S02]  /*30c10*/  PRMT R15, RZ, 0x7610, R15 ;  /* 0x00007610ff0f7816 */ /* 0x004fe4000000000f */
        /* <DEDUP_REMOVED lines=378> */
[----:B------:R-:W-:-:S02]  /*323c0*/  PRMT R0, RZ, 0x7610, R0 ;  /* 0x00007610ff007816 */ /* 0x000fc40000000000 */
[----:B------:R-:W-:Y:S02]  /*323d0*/  ISETP.GT.AND P2, PT, R4, 0x17, PT ;  /* 0x000000170400780c */ /* 0x000fe40003f44270 */
        /* <DEDUP_REMOVED lines=10> */
[----:B---3--:R-:W-:-:S04]  /*32480*/  @P1 LOP3.LUT R7, R7, R6, RZ, 0x3c, !PT ;  /* 0x0000000607071212 */ /* 0x008fc800078e3cff */
[----:B------:R-:W-:-:S04]  /*32490*/  @P1 LOP3.LUT R6, R7, R6, RZ, 0x3c, !PT ;  /* 0x0000000607061212 */ /* 0x000fc800078e3cff */
[----:B------:R-:W-:-:S05]  /*324a0*/  @P1 LOP3.LUT R7, R7, R6, RZ, 0x3c, !PT ;  /* 0x0000000607071212 */ /* 0x000fca00078e3cff */
[----:B------:R-:W3:Y:S04]  /*324b0*/  @P1 LDG.E.U16 R15, [R6.64] ;  /* 0x00000004060f1981 */ /* 0x000ee8000c1e1500 */
[----:B---3--:R0:W-:Y:S04]  /*324c0*/  STL [R1+0x220], R15 ;  /* 0x0002200f01007387 */ /* 0x0081e80000100800 */
[----:B0-----:R-:W3:Y:S04]  /*324d0*/  LDL.LU R15, [R1+0x6ba8] ;  /* 0x006ba800010f7983 */ /* 0x001ee80000300800 */
[----:B------:R-:W4:Y:S04]  /*324e0*/  LDL R6, [R1+0x21e0] ;  /* 0x0021e00001067983 */ /* 0x000f280000100800 */
[----:B------:R-:W4:Y:S01]  /*324f0*/  LDL R7, [R1+0x21e4] ;  /* 0x0021e40001077983 */ /* 0x000f220000100800 */
[----:B---3--:R-:W-:-:S02]  /*32500*/  PRMT R15, RZ, 0x7610, R15 ;  /* 0x00007610ff0f7816 */ /* 0x008fc4000000000f */
[----:B----4-:R-:W-:-:S04]  /*32510*/  @P1 LOP3.LUT R7, R7, R6, RZ, 0x3c, !PT ;  /* 0x0000000607071212 */ /* 0x010fc800078e3cff */
[----:B------:R-:W-:-:S04]  /*32520*/  @P1 LOP3.LUT R6, R7, R6, RZ, 0x3c, !PT ;  /* 0x0000000607061212 */ /* 0x000fc800078e3cff */
[----:B------:R-:W-:-:S05]  /*32530*/  @P1 LOP3.LUT R7, R7, R6, RZ, 0x3c, !PT ;  /* 0x0000000607071212 */ /* 0x000fca00078e3cff */
[----:B------:R0:W3:Y:S04]  /*32540*/  @P1 LDG.E.U16 R0, [R6.64] ;  /* 0x0000000406001981 */ /* 0x0000e8000c1e1500 */
[----:B0-----:R-:W4:Y:S04]  /*32550*/  LDL R6, [R1+0x21d8] ;  /* 0x0021d80001067983 */ /* 0x001f280000100800 */
[----:B------:R-:W4:Y:S01]  /*32560*/  LDL R7, [R1+0x21dc] ;  /* 0x0021dc0001077983 */ /* 0x000f220000100800 */
[----:B--2---:R-:W-:Y:S02]  /*32570*/  PRMT R14, RZ, 0x7610, R14 ;  /* 0x00007610ff0e7816 */ /* 0x004fe4000000000e */
[----:B------:R-:W-:Y:S01]  /*32580*/  ISETP.GT.AND P1, PT, R4, 0x19, PT ;  /* 0x000000190400780c */ /* 0x000fe20003f24270 */
[----:B---3--:R-:W-:Y:S01]  /*32590*/  STL [R1+0x6858], R0 ;  /* 0x0068580001007387 */ /* 0x008fe20000100800 */
[----:B----4-:R-:W-:-:S04]  /*325a0*/  @P2 LOP3.LUT R7, R7, R6, RZ, 0x3c, !PT ;  /* 0x0000000607072212 */ /* 0x010fc800078e3cff */
        /* <DEDUP_REMOVED lines=140> */
[----:B--2---:R-:W-:-:S02]  /*32e70*/  PRMT R14, RZ, 0x7610, R14 ;  /* 0x00007610ff0e7816 */ /* 0x004fc4000000000e */
[----:B----4-:R-:W-:-:S04]  /*32e80*/  @P0 LOP3.LUT R7, R7, R6, RZ, 0x3c, !PT ;  /* 0x0000000607070212 */ /* 0x010fc800078e3cff */
[----:B------:R-:W-:-:S04]  /*32e90*/  @P0 LOP3.LUT R6, R7, R6, RZ, 0x3c, !PT ;  /* 0x0000000607060212 */ /* 0x000fc800078e3cff */
[----:B------:R-:W-:-:S05]  /*32ea0*/  @P0 LOP3.LUT R7, R7, R6, RZ, 0x3c, !PT ;  /* 0x0000000607070212 */ /* 0x000fca00078e3cff */
[----:B------:R0:W2:Y:S04]  /*32eb0*/  @P0 LDG.E.U16 R2, [R6.64] ;  /* 0x0000000406020981 */ /* 0x0000a8000c1e1500 */
[----:B0-----:R-:W4:Y:S04]  /*32ec0*/  LDL R6, [R1+0x2158] ;  /* 0x0021580001067983 */ /* 0x001f280000100800 */
[----:B------:R-:W4:Y:S01]  /*32ed0*/  LDL R7, [R1+0x215c] ;  /* 0x00215c0001077983 */ /* 0x000f220000100800 */
[----:B---3--:R-:W-:Y:S02]  /*32ee0*/  PRMT R15, RZ, 0x7610, R15 ;  /* 0x00007610ff0f7816 */ /* 0x008fe4000000000f */
[----:B------:R-:W-:Y:S01]  /*32ef0*/  ISETP.GT.AND P0, PT, R4, 0x21, PT ;  /* 0x000000210400780c */ /* 0x000fe20003f04270 */
[----:B--2---:R-:W-:Y:S01]  /*32f00*/  STL [R1+0x6850], R2 ;  /* 0x0068500201007387 */ /* 0x004fe20000100800 */
        /* <DEDUP_REMOVED lines=896> */
[----:B0-----:R-:W2:Y:S01]  /*36710*/  LDL.LU R15, [R1+0x69f8] ;  /* 0x0069f800010f7983 */ /* 0x001ea20000300800 */
[----:B------:R-:W3:Y:S02]  /*36720*/  LDL R6, [R1+0x1e60] ;  /* 0x001e600001067983 */ /* 0x000ee40000100800 */
[----:B------:R-:W3:Y:S01]  /*36730*/  LDL R7, [R1+0x1e64] ;  /* 0x001e640001077983 */ /* 0x000ee20000100800 */
[----:B--2---:R-:W-:-:S02]  /*36740*/  PRMT R15, RZ, 0x7610, R15 ;  /* 0x00007610ff0f7816 */ /* 0x004fc4000000000f */
        /* <DEDUP_REMOVED lines=293> */
[----:B------:R-:W-:-:S02]  /*379a0*/  PRMT R20, RZ, 0x7610, R20 ;  /* 0x00007610ff147816 */ /* 0x000fc40000000014 */
[----:B------:R-:W-:Y:S02]  /*379b0*/  PRMT R17, RZ, 0x7610, R17 ;  /* 0x00007610ff117816 */ /* 0x000fe40000000011 */
[----:B------:R-:W-:Y:S02]  /*379c0*/  ISETP.GT.AND P0, PT, R4, 0x60, PT ;  /* 0x000000600400780c */ /* 0x000fe40003f04270 */
        /* <DEDUP_REMOVED lines=8> */
[----:B------:R-:W3:Y:S02]  /*37a50*/  LDL R7, [R1+0x1d64] ;  /* 0x001d640001077983 */ /* 0x000ee40000100800 */
[----:B---3--:R-:W-:-:S04]  /*37a60*/  @P1 LOP3.LUT R7, R7, R6, RZ, 0x3c, !PT ;  /* 0x0000000607071212 */ /* 0x008fc800078e3cff */
[----:B------:R-:W-:-:S04]  /*37a70*/  @P1 LOP3.LUT R6, R7, R6, RZ, 0x3c, !PT ;  /* 0x0000000607061212 */ /* 0x000fc800078e3cff */
[----:B------:R-:W-:-:S05]  /*37a80*/  @P1 LOP3.LUT R7, R7, R6, RZ, 0x3c, !PT ;  /* 0x0000000607071212 */ /* 0x000fca00078e3cff */
[----:B------:R-:W3:Y:S04]  /*37a90*/  @P1 LDG.E.U16 R14, [R6.64] ;  /* 0x00000004060e1981 */ /* 0x000ee8000c1e1500 */
[----:B---3--:R0:W-:Y:S04]  /*37aa0*/  STL [R1+0x30c], R14 ;  /* 0x00030c0e01007387 */ /* 0x0081e80000100800 */
[----:B0-----:R-:W3:Y:S01]  /*37ab0*/  LDL.LU R14, [R1+0x6974] ;  /* 0x00697400010e7983 */ /* 0x001ee20000300800 */
[----:B------:R-:W4:Y:S02]  /*37ac0*/  LDL R6, [R1+0x1d58] ;  /* 0x001d580001067983 */ /* 0x000f240000100800 */
[----:B------:R-:W4:Y:S01]  /*37ad0*/  LDL R7, [R1+0x1d5c] ;  /* 0x001d5c0001077983 */ /* 0x000f220000100800 */
[----:B------:R-:W-:-:S02]  /*37ae0*/  PRMT R3, RZ, 0x7610, R3 ;  /* 0x00007610ff037816 */ /* 0x000fc40000000003 */
[----:B------:R-:W-:Y:S02]  /*37af0*/  PRMT R29, RZ, 0x7610, R29 ;  /* 0x00007610ff1d7816 */ /* 0x000fe4000000001d */
[----:B------:R-:W-:Y:S02]  /*37b00*/  ISETP.GT.AND P1, PT, R4, 0x61, PT ;  /* 0x000000610400780c */ /* 0x000fe40003f24270 */
[----:B----4-:R-:W-:-:S04]  /*37b10*/  @P2 LOP3.LUT R7, R7, R6, RZ, 0x3c, !PT ;  /* 0x0000000607072212 */ /* 0x010fc800078e3cff */
[----:B------:R-:W-:-:S04]  /*37b20*/  @P2 LOP3.LUT R6, R7, R6, RZ, 0x3c, !PT ;  /* 0x0000000607062212 */ /* 0x000fc800078e3cff */
[----:B------:R-:W-:-:S05]  /*37b30*/  @P2 LOP3.LUT R7, R7, R6, RZ, 0x3c, !PT ;  /* 0x0000000607072212 */ /* 0x000fca00078e3cff */
[----:B------:R-:W4:Y:S04]  /*37b40*/  @P2 LDG.E.U16 R20, [R6.64] ;  /* 0x0000000406142981 */ /* 0x000f28000c1e1500 */
[----:B----4-:R0:W-:Y:S04]  /*37b50*/  STL [R1+0x308], R20 ;  /* 0x0003081401007387 */ /* 0x0101e80000100800 */
[----:B0-----:R-:W4:Y:S01]  /*37b60*/  LDL.LU R20, [R1+0x6970] ;  /* 0x0069700001147983 */ /* 0x001f220000300800 */
[----:B------:R-:W2:Y:S02]  /*37b70*/  LDL R6, [R1+0x1d50] ;  /* 0x001d500001067983 */ /* 0x000ea40000100800 */
[----:B------:R-:W2:Y:S02]  /*37b80*/  LDL R7, [R1+0x1d54] ;  /* 0x001d540001077983 */ /* 0x000ea40000100800 */
[----:B--2---:R-:W-:-:S04]  /*37b90*/  @P2 LOP3.LUT R7, R7, R6, RZ, 0x3c, !PT ;  /* 0x0000000607072212 */ /* 0x004fc800078e3cff */
[----:B------:R-:W-:-:S04]  /*37ba0*/  @P2 LOP3.LUT R6, R7, R6, RZ, 0x3c, !PT ;  /* 0x0000000607062212 */ /* 0x000fc800078e3cff */
[----:B------:R-:W-:-:S05]  /*37bb0*/  @P2 LOP3.LUT R7, R7, R6, RZ, 0x3c, !PT ;  /* 0x0000000607072212 */ /* 0x000fca00078e3cff */
[----:B------:R-:W2:Y:S04]  /*37bc0*/  @P2 LDG.E.U16 R17, [R6.64] ;  /* 0x0000000406112981 */ /* 0x000ea8000c1e1500 */
[----:B--2---:R0:W-:Y:S04]  /*37bd0*/  STL [R1+0x304], R17 ;  /* 0x0003041101007387 */ /* 0x0041e80000100800 */
[----:B0-----:R-:W2:Y:S01]  /*37be0*/  LDL.LU R17, [R1+0x696c] ;  /* 0x00696c0001117983 */ /* 0x001ea20000300800 */
        /* <DEDUP_REMOVED lines=9> */
[----:B------:R-:W2:Y:S01]  /*37c80*/  LDL R7, [R1+0x1d44] ;  /* 0x001d440001077983 */ /* 0x000ea20000100800 */
[----:B------:R-:W-:-:S02]  /*37c90*/  PRMT R28, RZ, 0x7610, R28 ;  /* 0x00007610ff1c7816 */ /* 0x000fc4000000001c */
[----:B------:R-:W-:Y:S02]  /*37ca0*/  PRMT R16, RZ, 0x7610, R16 ;  /* 0x00007610ff107816 */ /* 0x000fe40000000010 */
[----:B------:R-:W-:Y:S02]  /*37cb0*/  ISETP.GT.AND P2, PT, R4, 0x62, PT ;  /* 0x000000620400780c */ /* 0x000fe40003f44270 */
        /* <DEDUP_REMOVED lines=68> */
[----:B------:R0:W2:Y:S04]  /*38100*/  @P1 LDG.E.U16 R15, [R6.64] ;  /* 0x00000004060f1981 */ /* 0x0000a8000c1e1500 */
[----:B0-----:R-:W3:Y:S04]  /*38110*/  LDL R6, [R1+0x1d00] ;  /* 0x001d000001067983 */ /* 0x001ee80000100800 */
[----:B------:R-:W3:Y:S04]  /*38120*/  LDL R7, [R1+0x1d04] ;  /* 0x001d040001077983 */ /* 0x000ee80000100800 */
[----:B--2---:R0:W-:Y:S04]  /*38130*/  STL [R1+0x40], R15 ;  /* 0x0000400f01007387 */ /* 0x0041e80000100800 */
[----:B0-----:R-:W2:Y:S01]  /*38140*/  LDL R15, [R1+0x1cc4] ;  /* 0x001cc400010f7983 */ /* 0x001ea20000100800 */
[----:B---3--:R-:W-:-:S02]  /*38150*/  @P1 LOP3.LUT R7, R7, R6, RZ, 0x3c, !PT ;  /* 0x0000000607071212 */ /* 0x008fc400078e3cff */
[----:B------:R-:W-:Y:S02]  /*38160*/  PRMT R25, RZ, 0x7610, R25 ;  /* 0x00007610ff197816 */ /* 0x000fe40000000019 */
[----:B------:R-:W-:Y:S02]  /*38170*/  PRMT R23, RZ, 0x7610, R23 ;  /* 0x00007610ff177816 */ /* 0x000fe40000000017 */
[C---:B------:R-:W-:Y:S02]  /*38180*/  ISETP.GT.AND P0, PT, R4.reuse, 0x66, PT ;  /* 0x000000660400780c */ /* 0x040fe40003f04270 */
[C---:B------:R-:W-:Y:S02]  /*38190*/  @P1 LOP3.LUT R6, R7.reuse, R6, RZ, 0x3c, !PT ;  /* 0x0000000607061212 */ /* 0x040fe400078e3cff */
[----:B------:R-:W-:Y:S02]  /*381a0*/  ISETP.GT.AND P3, PT, R4, 0x68, PT ;  /* 0x000000680400780c */ /* 0x000fe40003f64270 */
[----:B------:R-:W-:-:S05]  /*381b0*/  @P1 LOP3.LUT R7, R7, R6, RZ, 0x3c, !PT ;  /* 0x0000000607071212 */ /* 0x000fca00078e3cff */
[----:B------:R-:W3:Y:S04]  /*381c0*/  @P1 LDG.E.U16 R11, [R6.64] ;  /* 0x00000004060b1981 */ /* 0x000ee8000c1e1500 */
[----:B---3--:R0:W-:Y:S04]  /*381d0*/  STL [R1+0x3c], R11 ;  /* 0x00003c0b01007387 */ /* 0x0081e80000100800 */
[----:B0-----:R-:W3:Y:S01]  /*381e0*/  LDL.LU R11, [R1+0x6948] ;  /* 0x00694800010b7983 */ /* 0x001ee20000300800 */
        /* <DEDUP_REMOVED lines=31> */
[----:B------:R-:W2:Y:S01]  /*383e0*/  @P3 LDG.E.U16 R9, [R6.64] ;  /* 0x0000000406093981 */ /* 0x000ea2000c1e1500 */
[----:B------:R-:W-:-:S03]  /*383f0*/  PRMT R24, RZ, 0x7610, R24 ;  /* 0x00007610ff187816 */ /* 0x000fc60000000018 */
[----:B--2---:R0:W-:Y:S04]  /*38400*/  STL [R1+0x30], R9 ;  /* 0x0000300901007387 */ /* 0x0041e80000100800 */
[----:B0-----:R-:W2:Y:S01]  /*38410*/  LDL.LU R9, [R1+0x6938] ;  /* 0x0069380001097983 */ /* 0x001ea20000300800 */
[----:B------:R-:W2:Y:S02]  /*38420*/  LDL R7, [R1+0x1cc0] ;  /* 0x001cc00001077983 */ /* 0x000ea40000100800 */
[----:B------:R-:W-:Y:S01]  /*38430*/  @P3 IMAD.MOV.U32 R6, RZ, RZ, R15 ;  /* 0x000000ffff063224 */ /* 0x000fe200078e000f */
[----:B------:R-:W-:Y:S01]  /*38440*/  ISETP.GT.AND P1, PT, R4, 0x69, PT ;  /* 0x000000690400780c */ /* 0x000fe20003f24270 */
[----:B------:R-:W3:Y:S04]  /*38450*/  LDL R15, [R1+0x1c9c] ;  /* 0x001c9c00010f7983 */ /* 0x000ee80000100800 */
[----:B--2---:R-:W2:Y:S04]  /*38460*/  @P3 LDG.E.U16 R24, [R6.64] ;  /* 0x0000000406183981 */ /* 0x004ea8000c1e1500 */
        /* <DEDUP_REMOVED lines=42> */
[----:B---3--:R-:W-:Y:S01]  /*38710*/  @P1 IMAD.MOV.U32 R6, RZ, RZ, R15 ;  /* 0x000000ffff061224 */ /* 0x008fe200078e000f */
[----:B------:R-:W-:Y:S01]  /*38720*/  PRMT R18, RZ, 0x7610, R18 ;  /* 0x00007610ff127816 */ /* 0x000fe20000000012 */
[----:B------:R-:W3:Y:S04]  /*38730*/  LDL R15, [R1+0x1c40] ;  /* 0x001c4000010f7983 */ /* 0x000ee80000100800 */
[----:B--2---:R0:W2:Y:S04]  /*38740*/  @P1 LDG.E.U16 R2, [R6.64] ;  /* 0x0000000406021981 */ /* 0x0040a8000c1e1500 */
[----:B0-----:R-:W2:Y:S04]  /*38750*/  LDL R6, [R1+0x1c90] ;  /* 0x001c900001067983 */ /* 0x001ea80000100800 */
[----:B------:R-:W2:Y:S02]  /*38760*/  LDL R7, [R1+0x1c94] ;  /* 0x001c940001077983 */ /* 0x000ea40000100800 */
[----:B--2---:R-:W-:-:S04]  /*38770*/  @P1 LOP3.LUT R7, R7, R6, RZ, 0x3c, !PT ;  /* 0x0000000607071212 */ /* 0x004fc800078e3cff */
[----:B------:R-:W-:-:S04]  /*38780*/  @P1 LOP3.LUT R6, R7, R6, RZ, 0x3c, !PT ;  /* 0x0000000607061212 */ /* 0x000fc800078e3cff */
[----:B------:R-:W-:-:S05]  /*38790*/  @P1 LOP3.LUT R7, R7, R6, RZ, 0x3c, !PT ;  /* 0x0000000607071212 */ /* 0x000fca00078e3cff */
[----:B------:R-:W2:Y:S04]  /*387a0*/  @P1 LDG.E.U16 R18, [R6.64] ;  /* 0x0000000406121981 */ /* 0x000ea8000c1e1500 */
[----:B------:R0:W-:Y:S04]  /*387b0*/  STL [R1+0x18], R2 ;  /* 0x0000180201007387 */ /* 0x0001e80000100800 */
[----:B0-----:R-:W3:Y:S04]  /*387c0*/  LDL R2, [R1+0x1c44] ;  /* 0x001c440001027983 */ /* 0x001ee80000100800 */
[----:B--2---:R0:W-:Y:S04]  /*387d0*/  STL [R1+0x14], R18 ;  /* 0x0000141201007387 */ /* 0x0041e80000100800 */
[----:B0-----:R-:W2:Y:S01]  /*387e0*/  LDL.LU R18, [R1+0x6920] ;  /* 0x0069200001127983 */ /* 0x001ea20000300800 */
[----:B------:R-:W2:Y:S02]  /*387f0*/  LDL R6, [R1+0x1c88] ;  /* 0x001c880001067983 */ /* 0x000ea40000100800 */
[----:B------:R-:W2:Y:S01]  /*38800*/  LDL R7, [R1+0x1c8c] ;  /* 0x001c8c0001077983 */ /* 0x000ea20000100800 */
[----:B------:R-:W-:-:S02]  /*38810*/  ISETP.GT.AND P2, PT, R4, 0x6c, PT ;  /* 0x0000006c0400780c */ /* 0x000fc40003f44270 */
[----:B------:R-:W-:-:S11]  /*38820*/  PRMT R14, RZ, 0x7610, R14 ;  /* 0x00007610ff0e7816 */ /* 0x000fd6000000000e */
[----:B--2---:R-:W-:-:S04]  /*38830*/  @P2 LOP3.LUT R7, R7, R6, RZ, 0x3c, !PT ;  /* 0x0000000607072212 */ /* 0x004fc800078e3cff */
[----:B------:R-:W-:-:S04]  /*38840*/  @P2 LOP3.LUT R6, R7, R6, RZ, 0x3c, !PT ;  /* 0x0000000607062212 */ /* 0x000fc800078e3cff */
[----:B------:R-:W-:-:S05]  /*38850*/  @P2 LOP3.LUT R7, R7, R6, RZ, 0x3c, !PT ;  /* 0x0000000607072212 */ /* 0x000fca00078e3cff */
[----:B------:R0:W2:Y:S04]  /*38860*/  @P2 LDG.E.U16 R14, [R6.64] ;  /* 0x00000004060e2981 */ /* 0x0000a8000c1e1500 */
[----:B0-----:R-:W2:Y:S04]  /*38870*/  LDL R6, [R1+0x1c80] ;  /* 0x001c800001067983 */ /* 0x001ea80000100800 */
[----:B------:R-:W2:Y:S01]  /*38880*/  LDL R7, [R1+0x1c84] ;  /* 0x001c840001077983 */ /* 0x000ea20000100800 */
[----:B------:R-:W-:Y:S02]  /*38890*/  PRMT R0, RZ, 0x7610, R0 ;  /* 0x00007610ff007816 */ /* 0x000fe40000000000 */
[----:B--2---:R-:W-:-:S04]  /*388a0*/  @P2 LOP3.LUT R7, R7, R6, RZ, 0x3c, !PT ;  /* 0x0000000607072212 */ /* 0x004fc800078e3cff */
[----:B------:R-:W-:-:S04]  /*388b0*/  @P2 LOP3.LUT R6, R7, R6, RZ, 0x3c, !PT ;  /* 0x0000000607062212 */ /* 0x000fc800078e3cff */
[----:B------:R-:W-:Y:S01]  /*388c0*/  @P2 LOP3.LUT R7, R7, R6, RZ, 0x3c, !PT ;  /* 0x0000000607072212 */ /* 0x000fe200078e3cff */
[----:B------:R0:W-:Y:S04]  /*388d0*/  STL [R1+0x10], R14 ;  /* 0x0000100e01007387 */ /* 0x0001e80000100800 */
[----:B------:R2:W3:Y:S01]  /*388e0*/  @P2 LDG.E.U16 R0, [R6.64] ;  /* 0x0000000406002981 */ /* 0x0004e2000c1e1500 */
[----:B------:R-:W-:Y:S02]  /*388f0*/  ISETP.GT.AND P1, PT, R4, 0x70, PT ;  /* 0x000000700400780c */ /* 0x000fe40003f24270 */
[----:B------:R-:W-:Y:S01]  /*38900*/  PRMT R5, RZ, 0x7610, R5 ;  /* 0x00007610ff057816 */ /* 0x000fe20000000005 */
[----:B0-----:R-:W3:Y:S04]  /*38910*/  LDL R14, [R1+0x1bcc] ;  /* 0x001bcc00010e7983 */ /* 0x001ee80000100800 */
[----:B--2---:R-:W2:Y:S04]  /*38920*/  LDL R6, [R1+0x1c48] ;  /* 0x001c480001067983 */ /* 0x004ea80000100800 */
[----:B------:R-:W2:Y:S02]  /*38930*/  LDL R7, [R1+0x1c4c] ;  /* 0x001c4c0001077983 */ /* 0x000ea40000100800 */
[----:B--2---:R-:W-:-:S04]  /*38940*/  @P1 LOP3.LUT R7, R7, R6, RZ, 0x3c, !PT ;  /* 0x0000000607071212 */ /* 0x004fc800078e3cff */
[----:B------:R-:W-:-:S04]  /*38950*/  @P1 LOP3.LUT R6, R7, R6, RZ, 0x3c, !PT ;  /* 0x0000000607061212 */ /* 0x000fc800078e3cff */
[----:B------:R-:W-:-:S05]  /*38960*/  @P1 LOP3.LUT R7, R7, R6, RZ, 0x3c, !PT ;  /* 0x0000000607071212 */ /* 0x000fca00078e3cff */
[----:B------:R0:W2:Y:S04]  /*38970*/  @P1 LDG.E.U16 R5, [R6.64] ;  /* 0x0000000406051981 */ /* 0x0000a8000c1e1500 */
[----:B---3--:R3:W-:Y:S01]  /*38980*/  STL [R1+0x68b4], R0 ;  /* 0x0068b40001007387 */ /* 0x0087e20000100800 */
[----:B0-----:R-:W-:Y:S01]  /*38990*/  @P1 IMAD.MOV.U32 R6, RZ, RZ, R2 ;  /* 0x000000ffff061224 */ /* 0x001fe200078e0002 */
[----:B---3--:R-:W-:Y:S01]  /*389a0*/  PRMT R0, RZ, 0x7610, R0 ;  /* 0x00007610ff007816 */ /* 0x008fe20000000000 */
[----:B------:R-:W-:-:S05]  /*389b0*/  @P1 IMAD.MOV.U32 R7, RZ, RZ, R15 ;  /* 0x000000ffff071224 */ /* 0x000fca00078e000f */
[----:B------:R0:W3:Y:S04]  /*389c0*/  @P1 LDG.E.U16 R0, [R6.64] ;  /* 0x0000000406001981 */ /* 0x0000e8000c1e1500 */
[----:B--2---:R2:W-:Y:S04]  /*389d0*/  STL [R1+0x4], R5 ;  /* 0x0000040501007387 */ /* 0x0045e80000100800 */
[----:B--2---:R-:W2:Y:S01]  /*389e0*/  LDL.LU R5, [R1+0x691c] ;  /* 0x00691c0001057983 */ /* 0x004ea20000300800 */
[----:B0-----:R-:W2:Y:S01]  /*389f0*/  LDL R7, [R1+0x1bc8] ;  /* 0x001bc80001077983 */ /* 0x001ea20000100800 */
[----:B------:R-:W-:Y:S01]  /*38a00*/  ISETP.GT.AND P2, PT, R4, 0x78, PT ;  /* 0x000000780400780c */ /* 0x000fe20003f44270 */
[----:B------:R-:W2:Y:S01]  /*38a10*/  LDL R15, [R1+0x1c38] ;  /* 0x001c3800010f7983 */ /* 0x000ea20000100800 */
[----:B------:R-:W2:Y:S01]  /*38a20*/  LDL R2, [R1+0x1c3c] ;  /* 0x001c3c0001027983 */ /* 0x000ea20000100800 */
[----:B----4-:R-:W-:Y:S01]  /*38a30*/  PRMT R20, RZ, 0x7610, R20 ;  /* 0x00007610ff147816 */ /* 0x010fe20000000014 */
[----:B---3--:R0:W-:Y:S09]  /*38a40*/  STL [R1+0x690c], R0 ;  /* 0x00690c0001007387 */ /* 0x0081f20000100800 */
[----:B------:R-:W-:Y:S01]  /*38a50*/  @P2 IMAD.MOV.U32 R6, RZ, RZ, R14 ;  /* 0x000000ffff062224 */ /* 0x000fe200078e000e */
[----:B0-----:R-:W3:Y:S01]  /*38a60*/  LDL R0, [R1+0x1bc4] ;  /* 0x001bc40001007983 */ /* 0x001ee20000100800 */
[----:B------:R-:W-:-:S03]  /*38a70*/  PRMT R17, RZ, 0x7610, R17 ;  /* 0x00007610ff117816 */ /* 0x000fc60000000011 */
[----:B------:R-:W4:Y:S04]  /*38a80*/  LDL R14, [R1+0x1c34] ;  /* 0x001c3400010e7983 */ /* 0x000f280000100800 */
[----:B--2---:R0:W2:Y:S04]  /*38a90*/  @P2 LDG.E.U16 R20, [R6.64] ;  /* 0x0000000406142981 */ /* 0x0040a8000c1e1500 */
[----:B0-----:R-:W4:Y:S01]  /*38aa0*/  LDL R7, [R1+0x1bc0] ;  /* 0x001bc00001077983 */ /* 0x001f220000100800 */
[----:B---3--:R-:W-:-:S03]  /*38ab0*/  @P2 IMAD.MOV.U32 R6, RZ, RZ, R0 ;  /* 0x000000ffff062224 */ /* 0x008fc600078e0000 */
[----:B--2---:R-:W-:Y:S01]  /*38ac0*/  STL [R1+0x6910], R20 ;  /* 0x0069101401007387 */ /* 0x004fe20000100800 */
[C---:B------:R-:W-:Y:S02]  /*38ad0*/  ISETP.GT.AND P1, PT, R4.reuse, 0x6d, PT ;  /* 0x0000006d0400780c */ /* 0x040fe40003f24270 */
[----:B------:R-:W-:Y:S02]  /*38ae0*/  PRMT R3, RZ, 0x7610, R3 ;  /* 0x00007610ff037816 */ /* 0x000fe40000000003 */
[----:B------:R-:W-:Y:S01]  /*38af0*/  PRMT R29, RZ, 0x7610, R29 ;  /* 0x00007610ff1d7816 */ /* 0x000fe2000000001d */
[----:B------:R-:W2:Y:S04]  /*38b00*/  LDL R0, [R1+0x1bbc] ;  /* 0x001bbc0001007983 */ /* 0x000ea80000100800 */
[----:B----4-:R0:W3:Y:S04]  /*38b10*/  @P2 LDG.E.U16 R17, [R6.64] ;  /* 0x0000000406112981 */ /* 0x0100e8000c1e1500 */
[----:B0-----:R-:W4:Y:S04]  /*38b20*/  LDL R6, [R1+0x1c78] ;  /* 0x001c780001067983 */ /* 0x001f280000100800 */
[----:B------:R-:W4:Y:S01]  /*38b30*/  LDL R7, [R1+0x1c7c] ;  /* 0x001c7c0001077983 */ /* 0x000f220000100800 */
[----:B------:R-:W-:-:S02]  /*38b40*/  ISETP.GT.AND P2, PT, R4, 0x71, PT ;  /* 0x000000710400780c */ /* 0x000fc40003f44270 */
[----:B----4-:R-:W-:-:S04]  /*38b50*/  @P1 LOP3.LUT R7, R7, R6, RZ, 0x3c, !PT ;  /* 0x0000000607071212 */ /* 0x010fc800078e3cff */
[----:B------:R-:W-:-:S04]  /*38b60*/  @P1 LOP3.LUT R6, R7, R6, RZ, 0x3c, !PT ;  /* 0x0000000607061212 */ /* 0x000fc800078e3cff */
[----:B------:R-:W-:-:S05]  /*38b70*/  @P1 LOP3.LUT R7, R7, R6, RZ, 0x3c, !PT ;  /* 0x0000000607071212 */ /* 0x000fca00078e3cff */
[----:B------:R0:W4:Y:S04]  /*38b80*/  @P1 LDG.E.U16 R3, [R6.64] ;  /* 0x0000000406031981 */ /* 0x000128000c1e1500 */
[----:B---3--:R-:W-:Y:S01]  /*38b90*/  STL [R1+0x6914], R17 ;  /* 0x0069141101007387 */ /* 0x008fe20000100800 */
[----:B0-----:R-:W-:Y:S02]  /*38ba0*/  @P2 IMAD.MOV.U32 R6, RZ, RZ, R2 ;  /* 0x000000ffff062224 */ /* 0x001fe400078e0002 */
[----:B------:R-:W-:-:S05]  /*38bb0*/  @P2 IMAD.MOV.U32 R7, RZ, RZ, R15 ;  /* 0x000000ffff072224 */ /* 0x000fca00078e000f */
[----:B------:R0:W3:Y:S04]  /*38bc0*/  @P2 LDG.E.U16 R29, [R6.64] ;  /* 0x00000004061d2981 */ /* 0x0000e8000c1e1500 */
[----:B----4-:R-:W-:Y:S01]  /*38bd0*/  STL [R1+0x8], R3 ;  /* 0x0000080301007387 */ /* 0x010fe20000100800 */
[----:B0-----:R-:W4:Y:S01]  /*38be0*/  LDL R7, [R1+0x1c30] ;  /* 0x001c300001077983 */ /* 0x001f220000100800 */
[----:B------:R-:W-:Y:S01]  /*38bf0*/  PRMT R28, RZ, 0x7610, R28 ;  /* 0x00007610ff1c7816 */ /* 0x000fe2000000001c */
[----:B------:R-:W-:Y:S01]  /*38c00*/  @P2 IMAD.MOV.U32 R6, RZ, RZ, R14 ;  /* 0x000000ffff062224 */ /* 0x000fe200078e000e */
[----:B------:R-:W2:Y:S04]  /*38c10*/  LDL R15, [R1+0x1bb0] ;  /* 0x001bb000010f7983 */ /* 0x000ea80000100800 */
[----:B------:R-:W2:Y:S04]  /*38c20*/  LDL R2, [R1+0x1bb4] ;  /* 0x001bb40001027983 */ /* 0x000ea80000100800 */
[----:B---3--:R0:W-:Y:S01]  /*38c30*/  STL [R1+0x68fc], R29 ;  /* 0x0068fc1d01007387 */ /* 0x0081e20000100800 */
[----:B------:R-:W-:Y:S01]  /*38c40*/  ISETP.GT.AND P3, PT, R4, 0x79, PT ;  /* 0x000000790400780c */ /* 0x000fe20003f64270 */
[----:B------:R-:W3:Y:S01]  /*38c50*/  LDL R14, [R1+0x1c2c] ;  /* 0x001c2c00010e7983 */ /* 0x000ee20000100800 */
[----:B------:R-:W-:Y:S01]  /*38c60*/  PRMT R16, RZ, 0x7610, R16 ;  /* 0x00007610ff107816 */ /* 0x000fe20000000010 */
[----:B0-----:R-:W3:Y:S04]  /*38c70*/  LDL R29, [R1+0x1c28] ;  /* 0x001c2800011d7983 */ /* 0x001ee80000100800 */
[----:B----4-:R0:W4:Y:S04]  /*38c80*/  @P2 LDG.E.U16 R28, [R6.64] ;  /* 0x00000004061c2981 */ /* 0x010128000c1e1500 */
[----:B0-----:R-:W3:Y:S02]  /*38c90*/  LDL R7, [R1+0x1bb8] ;  /* 0x001bb80001077983 */ /* 0x001ee40000100800 */
[----:B--2---:R-:W-:Y:S01]  /*38ca0*/  @P3 IMAD.MOV.U32 R6, RZ, RZ, R0 ;  /* 0x000000ffff063224 */ /* 0x004fe200078e0000 */
[----:B------:R-:W-:-:S02]  /*38cb0*/  PRMT R13, RZ, 0x7610, R13 ;  /* 0x00007610ff0d7816 */ /* 0x000fc4000000000d */
[----:B------:R-:W-:Y:S01]  /*38cc0*/  ISETP.GT.AND P2, PT, R4, 0x72, PT ;  /* 0x000000720400780c */ /* 0x000fe20003f44270 */
[----:B----4-:R0:W-:Y:S01]  /*38cd0*/  STL [R1+0x6900], R28 ;  /* 0x0069001c01007387 */ /* 0x0101e20000100800 */
[----:B------:R-:W2:Y:S03]  /*38ce0*/  LDL R0, [R1+0x1c24] ;  /* 0x001c240001007983 */ /* 0x000ea60000100800 */
[----:B0-----:R-:W4:Y:S04]  /*38cf0*/  LDL R28, [R1+0x1c20] ;  /* 0x001c2000011c7983 */ /* 0x001f280000100800 */
[----:B---3--:R0:W3:Y:S02]  /*38d00*/  @P3 LDG.E.U16 R16, [R6.64] ;  /* 0x0000000406103981 */ /* 0x0080e4000c1e1500 */
[----:B0-----:R-:W-:-:S02]  /*38d10*/  @P3 IMAD.MOV.U32 R6, RZ, RZ, R2 ;  /* 0x000000ffff063224 */ /* 0x001fc400078e0002 */
[----:B------:R-:W-:-:S05]  /*38d20*/  @P3 IMAD.MOV.U32 R7, RZ, RZ, R15 ;  /* 0x000000ffff073224 */ /* 0x000fca00078e000f */
[----:B------:R0:W3:Y:S01]  /*38d30*/  @P3 LDG.E.U16 R13, [R6.64] ;  /* 0x00000004060d3981 */ /* 0x0000e2000c1e1500 */
[----:B------:R-:W-:Y:S02]  /*38d40*/  PRMT R27, RZ, 0x7610, R27 ;  /* 0x00007610ff1b7816 */ /* 0x000fe4000000001b */
[----:B------:R-:W-:Y:S01]  /*38d50*/  PRMT R26, RZ, 0x7610, R26 ;  /* 0x00007610ff1a7816 */ /* 0x000fe2000000001a */
[----:B0-----:R-:W-:Y:S02]  /*38d60*/  @P2 IMAD.MOV.U32 R6, RZ, RZ, R14 ;  /* 0x000000ffff062224 */ /* 0x001fe400078e000e */
[----:B------:R-:W-:-:S05]  /*38d70*/  @P2 IMAD.MOV.U32 R7, RZ, RZ, R29 ;  /* 0x000000ffff072224 */ /* 0x000fca00078e001d */
[----:B------:R2:W3:Y:S02]  /*38d80*/  @P2 LDG.E.U16 R27, [R6.64] ;  /* 0x00000004061b2981 */ /* 0x0004e4000c1e1500 */
[----:B--2---:R-:W-:Y:S02]  /*38d90*/  @P2 IMAD.MOV.U32 R6, RZ, RZ, R0 ;  /* 0x000000ffff062224 */ /* 0x004fe400078e0000 */
[----:B----4-:R-:W-:Y:S01]  /*38da0*/  @P2 IMAD.MOV.U32 R7, RZ, RZ, R28 ;  /* 0x000000ffff072224 */ /* 0x010fe200078e001c */
[----:B---3--:R-:W-:Y:S01]  /*38db0*/  STL [R1+0x6904], R16 ;  /* 0x0069041001007387 */ /* 0x008fe20000100800 */
[----:B------:R-:W2:Y:S02]  /*38dc0*/  LDL R15, [R1+0x1ba8] ;  /* 0x001ba800010f7983 */ /* 0x000ea40000100800 */
[----:B------:R-:W3:Y:S01]  /*38dd0*/  LDL R2, [R1+0x1bac] ;  /* 0x001bac0001027983 */ /* 0x000ee20000100800 */
[----:B------:R2:W4:Y:S04]  /*38de0*/  @P2 LDG.E.U16 R26, [R6.64] ;  /* 0x00000004061a2981 */ /* 0x000528000c1e1500 */
[----:B------:R0:W-:Y:S01]  /*38df0*/  STL [R1+0x6908], R13 ;  /* 0x0069080d01007387 */ /* 0x0001e20000100800 */
[----:B------:R-:W4:Y:S03]  /*38e00*/  LDL R14, [R1+0x1ba0] ;  /* 0x001ba000010e7983 */ /* 0x000f260000100800 */
[----:B0-----:R-:W4:Y:S01]  /*38e10*/  LDL R13, [R1+0x1ba4] ;  /* 0x001ba400010d7983 */ /* 0x001f220000100800 */
[----:B------:R-:W-:-:S03]  /*38e20*/  ISETP.GT.AND P3, PT, R4, 0x7a, PT ;  /* 0x0000007a0400780c */ /* 0x000fc60003f64270 */
[----:B------:R0:W-:Y:S01]  /*38e30*/  STL [R1+0x68e8], R27 ;  /* 0x0068e81b01007387 */ /* 0x0001e20000100800 */
[----:B------:R-:W4:Y:S01]  /*38e40*/  LDL R0, [R1+0x1c1c] ;  /* 0x001c1c0001007983 */ /* 0x000f220000100800 */
[----:B------:R-:W-:Y:S02]  /*38e50*/  PRMT R12, RZ, 0x7610, R12 ;  /* 0x00007610ff0c7816 */ /* 0x000fe4000000000c */
[----:B0-----:R-:W4:Y:S06]  /*38e60*/  LDL R27, [R1+0x1c18] ;  /* 0x001c1800011b7983 */ /* 0x001f2c0000100800 */
[----:B--2---:R-:W-:-:S02]  /*38e70*/  @P3 IMAD.MOV.U32 R7, RZ, RZ, R15 ;  /* 0x000000ffff073224 */ /* 0x004fc400078e000f */
[----:B---3--:R-:W-:Y:S01]  /*38e80*/  @P3 IMAD.MOV.U32 R6, RZ, RZ, R2 ;  /* 0x000000ffff063224 */ /* 0x008fe200078e0002 */
[----:B----4-:R-:W-:Y:S01]  /*38e90*/  STL [R1+0x68ec], R26 ;  /* 0x0068ec1a01007387 */ /* 0x010fe20000100800 */
[----:B------:R-:W2:Y:S02]  /*38ea0*/  LDL R15, [R1+0x1c10] ;  /* 0x001c1000010f7983 */ /* 0x000ea40000100800 */
[----:B------:R-:W3:Y:S01]  /*38eb0*/  LDL R2, [R1+0x1c14] ;  /* 0x001c140001027983 */ /* 0x000ee20000100800 */
[----:B------:R0:W4:Y:S01]  /*38ec0*/  @P3 LDG.E.U16 R12, [R6.64] ;  /* 0x00000004060c3981 */ /* 0x000122000c1e1500 */
[----:B------:R-:W-:Y:S01]  /*38ed0*/  PRMT R11, RZ, 0x7610, R11 ;  /* 0x00007610ff0b7816 */ /* 0x000fe2000000000b */
[----:B0-----:R-:W-:Y:S02]  /*38ee0*/  @P3 IMAD.MOV.U32 R7, RZ, RZ, R14 ;  /* 0x000000ffff073224 */ /* 0x001fe400078e000e */
[----:B------:R-:W-:Y:S01]  /*38ef0*/  @P3 IMAD.MOV.U32 R6, RZ, RZ, R13 ;  /* 0x000000ffff063224 */ /* 0x000fe200078e000d */
[----:B------:R-:W-:-:S04]  /*38f00*/  ISETP.GT.AND P2, PT, R4, 0x73, PT ;  /* 0x000000730400780c */ /* 0x000fc80003f44270 */
[----:B------:R0:W4:Y:S01]  /*38f10*/  @P3 LDG.E.U16 R11, [R6.64] ;  /* 0x00000004060b3981 */ /* 0x000122000c1e1500 */
[----:B------:R-:W-:Y:S02]  /*38f20*/  PRMT R25, RZ, 0x7610, R25 ;  /* 0x00007610ff197816 */ /* 0x000fe40000000019 */
[----:B------:R-:W-:-:S06]  /*38f30*/  PRMT R23, RZ, 0x7610, R23 ;  /* 0x00007610ff177816 */ /* 0x000fcc0000000017 */
[----:B0-----:R-:W-:Y:S02]  /*38f40*/  @P2 IMAD.MOV.U32 R6, RZ, RZ, R0 ;  /* 0x000000ffff062224 */ /* 0x001fe400078e0000 */
[----:B------:R-:W-:-:S05]  /*38f50*/  @P2 IMAD.MOV.U32 R7, RZ, RZ, R27 ;  /* 0x000000ffff072224 */ /* 0x000fca00078e001b */
[----:B------:R2:W4:Y:S02]  /*38f60*/  @P2 LDG.E.U16 R25, [R6.64] ;  /* 0x0000000406192981 */ /* 0x000524000c1e1500 */
[----:B--2---:R-:W-:Y:S02]  /*38f70*/  @P2 IMAD.MOV.U32 R7, RZ, RZ, R15 ;  /* 0x000000ffff072224 */ /* 0x004fe400078e000f */
[----:B---3--:R-:W-:Y:S01]  /*38f80*/  @P2 IMAD.MOV.U32 R6, RZ, RZ, R2 ;  /* 0x000000ffff062224 */ /* 0x008fe200078e0002 */
[----:B----4-:R-:W-:Y:S01]  /*38f90*/  STL [R1+0x68f0], R12 ;  /* 0x0068f00c01007387 */ /* 0x010fe20000100800 */
[----:B------:R-:W2:Y:S02]  /*38fa0*/  LDL R14, [R1+0x1b98] ;  /* 0x001b9800010e7983 */ /* 0x000ea40000100800 */
[----:B------:R-:W3:Y:S01]  /*38fb0*/  LDL R13, [R1+0x1b9c] ;  /* 0x001b9c00010d7983 */ /* 0x000ee20000100800 */
[----:B------:R2:W4:Y:S01]  /*38fc0*/  @P2 LDG.E.U16 R23, [R6.64] ;  /* 0x0000000406172981 */ /* 0x000522000c1e1500 */
[----:B------:R-:W-:-:S03]  /*38fd0*/  ISETP.GT.AND P3, PT, R4, 0x7b, PT ;  /* 0x0000007b0400780c */ /* 0x000fc60003f64270 */
[----:B------:R0:W-:Y:S01]  /*38fe0*/  STL [R1+0x68f4], R11 ;  /* 0x0068f40b01007387 */ /* 0x0001e20000100800 */
[----:B------:R-:W4:Y:S03]  /*38ff0*/  LDL R0, [R1+0x1b94] ;  /* 0x001b940001007983 */ /* 0x000f260000100800 */
[----:B0-----:R-:W4:Y:S04]  /*39000*/  LDL R11, [R1+0x1b90] ;  /* 0x001b9000010b7983 */ /* 0x001f280000100800 */
[----:B------:R-:W-:Y:S01]  /*39010*/  STL [R1+0x68d0], R25 ;  /* 0x0068d01901007387 */ /* 0x000fe20000100800 */
[----:B------:R-:W4:Y:S02]  /*39020*/  LDL R15, [R1+0x1c70] ;  /* 0x001c7000010f7983 */ /* 0x000f240000100800 */
[----:B------:R-:W4:Y:S01]  /*39030*/  LDL R2, [R1+0x1c74] ;  /* 0x001c740001027983 */ /* 0x000f220000100800 */
[----:B------:R-:W-:Y:S01]  /*39040*/  PRMT R10, RZ, 0x7610, R10 ;  /* 0x00007610ff0a7816 */ /* 0x000fe2000000000a */
[----:B--2---:R-:W-:-:S02]  /*39050*/  @P3 IMAD.MOV.U32 R7, RZ, RZ, R14 ;  /* 0x000000ffff073224 */ /* 0x004fc400078e000e */
[----:B---3--:R-:W-:Y:S01]  /*39060*/  @P3 IMAD.MOV.U32 R6, RZ, RZ, R13 ;  /* 0x000000ffff063224 */ /* 0x008fe200078e000d */
[----:B----4-:R-:W-:Y:S01]  /*39070*/  STL [R1+0x68d4], R23 ;  /* 0x0068d41701007387 */ /* 0x010fe20000100800 */
[----:B------:R-:W2:Y:S02]  /*39080*/  LDL R14, [R1+0x1c08] ;  /* 0x001c0800010e7983 */ /* 0x000ea40000100800 */
[----:B------:R-:W3:Y:S01]  /*39090*/  LDL R13, [R1+0x1c0c] ;  /* 0x001c0c00010d7983 */ /* 0x000ee20000100800 */
[----:B------:R0:W4:Y:S01]  /*390a0*/  @P3 LDG.E.U16 R10, [R6.64] ;  /* 0x00000004060a3981 */ /* 0x000122000c1e1500 */
[----:B------:R-:W-:Y:S02]  /*390b0*/  PRMT R9, RZ, 0x7610, R9 ;  /* 0x00007610ff097816 */ /* 0x000fe40000000009 */
[----:B------:R-:W-:Y:S01]  /*390c0*/  ISETP.GT.AND P2, PT, R4, 0x74, PT ;  /* 0x000000740400780c */ /* 0x000fe20003f44270 */
[----:B0-----:R-:W-:Y:S02]  /*390d0*/  @P3 IMAD.MOV.U32 R6, RZ, RZ, R0 ;  /* 0x000000ffff063224 */ /* 0x001fe400078e0000 */
[----:B------:R-:W-:-:S05]  /*390e0*/  @P3 IMAD.MOV.U32 R7, RZ, RZ, R11 ;  /* 0x000000ffff073224 */ /* 0x000fca00078e000b */
[----:B------:R0:W4:Y:S01]  /*390f0*/  @P3 LDG.E.U16 R9, [R6.64] ;  /* 0x0000000406093981 */ /* 0x000122000c1e1500 */
[----:B------:R-:W-:Y:S02]  /*39100*/  PRMT R24, RZ, 0x7610, R24 ;  /* 0x00007610ff187816 */ /* 0x000fe40000000018 */
[----:B------:R-:W-:Y:S01]  /*39110*/  PRMT R22, RZ, 0x7610, R22 ;  /* 0x00007610ff167816 */ /* 0x000fe20000000016 */
        /* <DEDUP_REMOVED lines=8> */
[----:B------:R2:W4:Y:S04]  /*391a0*/  @P2 LDG.E.U16 R22, [R6.64] ;  /* 0x0000000406162981 */ /* 0x000528000c1e1500 */
[----:B------:R-:W-:Y:S01]  /*391b0*/  STL [R1+0x68dc], R9 ;  /* 0x0068dc0901007387 */ /* 0x000fe20000100800 */
[----:B------:R-:W4:Y:S02]  /*391c0*/  LDL R15, [R1+0x1b88] ;  /* 0x001b8800010f7983 */ /* 0x000f240000100800 */
[----:B------:R-:W4:Y:S01]  /*391d0*/  LDL R2, [R1+0x1b8c] ;  /* 0x001b8c0001027983 */ /* 0x000f220000100800 */
[----:B------:R-:W-:Y:S01]  /*391e0*/  PRMT R21, RZ, 0x7610, R21 ;  /* 0x00007610ff157816 */ /* 0x000fe20000000015 */
[----:B------:R-:W-:Y:S01]  /*391f0*/  STL [R1+0x6870], R24 ;  /* 0x0068701801007387 */ /* 0x000fe20000100800 */
[----:B------:R-:W4:Y:S02]  /*39200*/  LDL R14, [R1+0x1b80] ;  /* 0x001b8000010e7983 */ /* 0x000f240000100800 */
[----:B------:R-:W4:Y:S02]  /*39210*/  LDL R13, [R1+0x1b84] ;  /* 0x001b8400010d7983 */ /* 0x000f240000100800 */
[----:B--2---:R-:W-:-:S02]  /*39220*/  @P2 IMAD.MOV.U32 R7, RZ, RZ, R11 ;  /* 0x000000ffff072224 */ /* 0x004fc400078e000b */
[----:B---3--:R-:W-:Y:S01]  /*39230*/  @P2 IMAD.MOV.U32 R6, RZ, RZ, R0 ;  /* 0x000000ffff062224 */ /* 0x008fe200078e0000 */
[----:B----4-:R0:W-:Y:S01]  /*39240*/  STL [R1+0x68b8], R22 ;  /* 0x0068b81601007387 */ /* 0x0101e20000100800 */
[----:B------:R-:W2:Y:S02]  /*39250*/  LDL R11, [R1+0x1bf8] ;  /* 0x001bf800010b7983 */ /* 0x000ea40000100800 */
[----:B------:R-:W3:Y:S01]  /*39260*/  LDL R0, [R1+0x1bfc] ;  /* 0x001bfc0001007983 */ /* 0x000ee20000100800 */
[----:B------:R4:W3:Y:S01]  /*39270*/  @P2 LDG.E.U16 R21, [R6.64] ;  /* 0x0000000406152981 */ /* 0x0008e2000c1e1500 */
[C---:B------:R-:W-:Y:S02]  /*39280*/  ISETP.GT.AND P3, PT, R4.reuse, 0x7c, PT ;  /* 0x0000007c0400780c */ /* 0x040fe40003f64270 */
[----:B------:R-:W-:Y:S02]  /*39290*/  PRMT R8, RZ, 0x7610, R8 ;  /* 0x00007610ff087816 */ /* 0x000fe40000000008 */
[----:B------:R-:W-:-:S09]  /*392a0*/  ISETP.GT.AND P1, PT, R4, 0x75, PT ;  /* 0x000000750400780c */ /* 0x000fd20003f24270 */
[----:B----4-:R-:W-:Y:S02]  /*392b0*/  @P3 IMAD.MOV.U32 R7, RZ, RZ, R15 ;  /* 0x000000ffff073224 */ /* 0x010fe400078e000f */
[----:B------:R-:W-:-:S05]  /*392c0*/  @P3 IMAD.MOV.U32 R6, RZ, RZ, R2 ;  /* 0x000000ffff063224 */ /* 0x000fca00078e0002 */
[----:B------:R4:W3:Y:S01]  /*392d0*/  @P3 LDG.E.U16 R8, [R6.64] ;  /* 0x0000000406083981 */ /* 0x0008e2000c1e1500 */
[----:B------:R-:W-:Y:S02]  /*392e0*/  PRMT R19, RZ, 0x7610, R19 ;  /* 0x00007610ff137816 */ /* 0x000fe40000000013 */
[----:B----4-:R-:W-:Y:S01]  /*392f0*/  PRMT R7, RZ, 0x7610, R7 ;  /* 0x00007610ff077816 */ /* 0x010fe20000000007 */
[----:B------:R-:W-:Y:S02]  /*39300*/  @P3 IMAD.MOV.U32 R15, RZ, RZ, R14 ;  /* 0x000000ffff0f3224 */ /* 0x000fe400078e000e */
[----:B------:R-:W-:-:S05]  /*39310*/  @P3 IMAD.MOV.U32 R14, RZ, RZ, R13 ;  /* 0x000000ffff0e3224 */ /* 0x000fca00078e000d */
[----:B------:R2:W4:Y:S02]  /*39320*/  @P3 LDG.E.U16 R7, [R14.64] ;  /* 0x000000040e073981 */ /* 0x000524000c1e1500 */
[----:B--2---:R-:W-:Y:S02]  /*39330*/  @P1 IMAD.MOV.U32 R15, RZ, RZ, R11 ;  /* 0x000000ffff0f1224 */ /* 0x004fe400078e000b */
[----:B---3--:R-:W-:-:S05]  /*39340*/  @P1 IMAD.MOV.U32 R14, RZ, RZ, R0 ;  /* 0x000000ffff0e1224 */ /* 0x008fca00078e0000 */
[----:B------:R-:W2:Y:S04]  /*39350*/  @P1 LDG.E.U16 R19, [R14.64] ;  /* 0x000000040e131981 */ /* 0x000ea8000c1e1500 */
[----:B------:R-:W-:Y:S01]  /*39360*/  STL [R1+0x68bc], R21 ;  /* 0x0068bc1501007387 */ /* 0x000fe20000100800 */
[----:B0-----:R-:W3:Y:S02]  /*39370*/  LDL R22, [R1+0x1bf0] ;  /* 0x001bf00001167983 */ /* 0x001ee40000100800 */
[----:B------:R-:W3:Y:S01]  /*39380*/  LDL R2, [R1+0x1bf4] ;  /* 0x001bf40001027983 */ /* 0x000ee20000100800 */
[----:B------:R0:W-:Y:S01]  /*39390*/  STL [R1+0x68c0], R8 ;  /* 0x0068c00801007387 */ /* 0x0001e20000100800 */
[----:B------:R-:W3:Y:S02]  /*393a0*/  LDL R28, [R1+0x1b78] ;  /* 0x001b7800011c7983 */ /* 0x000ee40000100800 */
[----:B------:R-:W3:Y:S01]  /*393b0*/  LDL R13, [R1+0x1b7c] ;  /* 0x001b7c00010d7983 */ /* 0x000ee20000100800 */
[----:B----4-:R-:W-:Y:S01]  /*393c0*/  STL [R1+0x68c4], R7 ;  /* 0x0068c40701007387 */ /* 0x010fe20000100800 */
[----:B------:R-:W4:Y:S02]  /*393d0*/  LDL R11, [R1+0x1b70] ;  /* 0x001b7000010b7983 */ /* 0x000f240000100800 */
[----:B------:R-:W4:Y:S01]  /*393e0*/  LDL R0, [R1+0x1b74] ;  /* 0x001b740001007983 */ /* 0x000f220000100800 */
[----:B--2---:R-:W-:Y:S01]  /*393f0*/  STL [R1+0x6874], R19 ;  /* 0x0068741301007387 */ /* 0x004fe20000100800 */
[----:B------:R-:W2:Y:S02]  /*39400*/  LDL R27, [R1+0x1ce0] ;  /* 0x001ce000011b7983 */ /* 0x000ea40000100800 */
[----:B------:R-:W2:Y:S02]  /*39410*/  LDL R26, [R1+0x1ce4] ;  /* 0x001ce400011a7983 */ /* 0x000ea40000100800 */
[----:B---3--:R-:W-:-:S02]  /*39420*/  @P1 IMAD.MOV.U32 R14, RZ, RZ, R2 ;  /* 0x000000ffff0e1224 */ /* 0x008fc400078e0002 */
[----:B------:R-:W-:Y:S01]  /*39430*/  @P1 IMAD.MOV.U32 R15, RZ, RZ, R22 ;  /* 0x000000ffff0f1224 */ /* 0x000fe200078e0016 */
[----:B------:R-:W3:Y:S04]  /*39440*/  LDL R2, [R1+0x1cdc] ;  /* 0x001cdc0001027983 */ /* 0x000ee80000100800 */
[----:B------:R-:W3:Y:S01]  /*39450*/  LDL R22, [R1+0x1cd8] ;  /* 0x001cd80001167983 */ /* 0x000ee20000100800 */
[----:B------:R-:W-:Y:S02]  /*39460*/  ISETP.GT.AND P2, PT, R4, 0x7d, PT ;  /* 0x0000007d0400780c */ /* 0x000fe40003f44270 */
[----:B------:R-:W-:Y:S02]  /*39470*/  PRMT R18, RZ, 0x7610, R18 ;  /* 0x00007610ff127816 */ /* 0x000fe40000000012 */
[----:B------:R-:W-:-:S04]  /*39480*/  PRMT R6, RZ, 0x7610, R6 ;  /* 0x00007610ff067816 */ /* 0x000fc80000000006 */
[----:B------:R1:W3:Y:S05]  /*39490*/  @P1 LDG.E.U16 R18, [R14.64] ;  /* 0x000000040e121981 */ /* 0x0002ea000c1e1500 */
[----:B-1----:R-:W-:Y:S02]  /*394a0*/  @P2 IMAD.MOV.U32 R15, RZ, RZ, R28 ;  /* 0x000000ffff0f2224 */ /* 0x002fe400078e001c */
[----:B------:R-:W-:-:S05]  /*394b0*/  @P2 IMAD.MOV.U32 R14, RZ, RZ, R13 ;  /* 0x000000ffff0e2224 */ /* 0x000fca00078e000d */
[----:B------:R4:W3:Y:S01]  /*394c0*/  @P2 LDG.E.U16 R6, [R14.64] ;  /* 0x000000040e062981 */ /* 0x0008e2000c1e1500 */
[----:B------:R-:W-:Y:S02]  /*394d0*/  PRMT R5, RZ, 0x7610, R5 ;  /* 0x00007610ff057816 */ /* 0x000fe40000000005 */
[----:B------:R-:W-:Y:S02]  /*394e0*/  ISETP.GT.AND P1, PT, R4, 0x67, PT ;  /* 0x000000670400780c */ /* 0x000fe40003f24270 */
[----:B------:R-:W-:Y:S01]  /*394f0*/  PRMT R23, RZ, 0x7610, R23 ;  /* 0x00007610ff177816 */ /* 0x000fe20000000017 */
[----:B----4-:R-:W-:Y:S02]  /*39500*/  @P2 IMAD.MOV.U32 R15, RZ, RZ, R11 ;  /* 0x000000ffff0f2224 */ /* 0x010fe400078e000b */
[----:B------:R-:W-:-:S05]  /*39510*/  @P2 IMAD.MOV.U32 R14, RZ, RZ, R0 ;  /* 0x000000ffff0e2224 */ /* 0x000fca00078e0000 */
[----:B------:R2:W4:Y:S01]  /*39520*/  @P2 LDG.E.U16 R5, [R14.64] ;  /* 0x000000040e052981 */ /* 0x000522000c1e1500 */
[----:B0-----:R-:W-:Y:S01]  /*39530*/  PRMT R8, RZ, 0x7610, R8 ;  /* 0x00007610ff087816 */ /* 0x001fe20000000008 */
[----:B--2---:R-:W-:Y:S02]  /*39540*/  @P0 IMAD.MOV.U32 R15, RZ, RZ, R27 ;  /* 0x000000ffff0f0224 */ /* 0x004fe400078e001b */
[----:B------:R-:W-:-:S05]  /*39550*/  @P0 IMAD.MOV.U32 R14, RZ, RZ, R26 ;  /* 0x000000ffff0e0224 */ /* 0x000fca00078e001a */
[----:B------:R3:W2:Y:S02]  /*39560*/  @P0 LDG.E.U16 R23, [R14.64] ;  /* 0x000000040e170981 */ /* 0x0006a4000c1e1500 */
[----:B---3--:R-:W-:Y:S02]  /*39570*/  @P1 IMAD.MOV.U32 R14, RZ, RZ, R2 ;  /* 0x000000ffff0e1224 */ /* 0x008fe400078e0002 */
[----:B------:R-:W-:-:S05]  /*39580*/  @P1 IMAD.MOV.U32 R15, RZ, RZ, R22 ;  /* 0x000000ffff0f1224 */ /* 0x000fca00078e0016 */
[----:B------:R-:W3:Y:S04]  /*39590*/  @P1 LDG.E.U16 R8, [R14.64] ;  /* 0x000000040e081981 */ /* 0x000ee8000c1e1500 */
[----:B------:R-:W-:Y:S04]  /*395a0*/  STL [R1+0x6878], R18 ;  /* 0x0068781201007387 */ /* 0x000fe80000100800 */
[----:B------:R0:W-:Y:S01]  /*395b0*/  STL [R1+0x687c], R6 ;  /* 0x00687c0601007387 */ /* 0x0001e20000100800 */
[----:B------:R-:W3:Y:S02]  /*395c0*/  LDL R0, [R1+0x1cd4] ;  /* 0x001cd40001007983 */ /* 0x000ee40000100800 */
[----:B------:R-:W3:Y:S02]  /*395d0*/  LDL R13, [R1+0x1c68] ;  /* 0x001c6800010d7983 */ /* 0x000ee40000100800 */
[----:B------:R-:W3:Y:S01]  /*395e0*/  LDL R11, [R1+0x1c6c] ;  /* 0x001c6c00010b7983 */ /* 0x000ee20000100800 */
[----:B0-----:R-:W3:Y:S04]  /*395f0*/  LDL R6, [R1+0x1cd0] ;  /* 0x001cd00001067983 */ /* 0x001ee80000100800 */
[----:B----4-:R-:W-:Y:S04]  /*39600*/  STL [R1+0x6880], R5 ;  /* 0x0068800501007387 */ /* 0x010fe80000100800 */
[----:B--2---:R0:W-:Y:S01]  /*39610*/  STL [R1+0x2b8], R23 ;  /* 0x0002b81701007387 */ /* 0x0041e20000100800 */
[----:B------:R-:W2:Y:S02]  /*39620*/  LDL R22, [R1+0x1c64] ;  /* 0x001c640001167983 */ /* 0x000ea40000100800 */
[----:B------:R-:W4:Y:S01]  /*39630*/  LDL R2, [R1+0x1c5c] ;  /* 0x001c5c0001027983 */ /* 0x000f220000100800 */
[----:B0-----:R-:W4:Y:S04]  /*39640*/  LDL R23, [R1+0x1c60] ;  /* 0x001c600001177983 */ /* 0x001f280000100800 */
[----:B---3--:R0:W-:Y:S04]  /*39650*/  STL [R1+0x2b0], R8 ;  /* 0x0002b00801007387 */ /* 0x0081e80000100800 */
[----:B0-----:R-:W3:Y:S01]  /*39660*/  LDL R8, [R1+0x1c58] ;  /* 0x001c580001087983 */ /* 0x001ee20000100800 */
[----:B------:R-:W-:-:S02]  /*39670*/  ISETP.GT.AND P0, PT, R4, 0x6e, PT ;  /* 0x0000006e0400780c */ /* 0x000fc40003f04270 */
[----:B------:R-:W-:Y:S01]  /*39680*/  PRMT R25, RZ, 0x7610, R25 ;  /* 0x00007610ff197816 */ /* 0x000fe20000000019 */
[----:B------:R-:W-:Y:S02]  /*39690*/  @P1 IMAD.MOV.U32 R14, RZ, RZ, R0 ;  /* 0x000000ffff0e1224 */ /* 0x000fe400078e0000 */
[----:B------:R-:W3:Y:S01]  /*396a0*/  LDL R0, [R1+0x1c54] ;  /* 0x001c540001007983 */ /* 0x000ee20000100800 */
[----:B------:R-:W-:-:S03]  /*396b0*/  @P1 IMAD.MOV.U32 R15, RZ, RZ, R6 ;  /* 0x000000ffff0f1224 */ /* 0x000fc600078e0006 */
[----:B------:R-:W3:Y:S04]  /*396c0*/  LDL R6, [R1+0x1c50] ;  /* 0x001c500001067983 */ /* 0x000ee80000100800 */
[----:B------:R0:W3:Y:S02]  /*396d0*/  @P1 LDG.E.U16 R25, [R14.64] ;  /* 0x000000040e191981 */ /* 0x0000e4000c1e1500 */
[----:B0-----:R-:W-:Y:S02]  /*396e0*/  @P0 IMAD.MOV.U32 R14, RZ, RZ, R11 ;  /* 0x000000ffff0e0224 */ /* 0x001fe400078e000b */
[----:B------:R-:W-:Y:S01]  /*396f0*/  @P0 IMAD.MOV.U32 R15, RZ, RZ, R13 ;  /* 0x000000ffff0f0224 */ /* 0x000fe200078e000d */
[----:B------:R-:W3:Y:S04]  /*39700*/  LDL R11, [R1+0x1bec] ;  /* 0x001bec00010b7983 */ /* 0x000ee80000100800 */
[----:B------:R-:W3:Y:S01]  /*39710*/  LDL R13, [R1+0x1be8] ;  /* 0x001be800010d7983 */ /* 0x000ee20000100800 */
[----:B------:R-:W-:-:S02]  /*39720*/  PRMT R24, RZ, 0x7610, R24 ;  /* 0x00007610ff187816 */ /* 0x000fc40000000018 */
[----:B------:R-:W-:Y:S02]  /*39730*/  ISETP.GT.AND P1, PT, R4, 0x6f, PT ;  /* 0x0000006f0400780c */ /* 0x000fe40003f24270 */
[----:B------:R-:W-:Y:S02]  /*39740*/  PRMT R19, RZ, 0x7610, R19 ;  /* 0x00007610ff137816 */ /* 0x000fe40000000013 */
[----:B------:R2:W3:Y:S01]  /*39750*/  @P0 LDG.E.U16 R24, [R14.64] ;  /* 0x000000040e180981 */ /* 0x0004e2000c1e1500 */
[----:B------:R-:W-:Y:S01]  /*39760*/  PRMT R18, RZ, 0x7610, R18 ;  /* 0x00007610ff127816 */ /* 0x000fe20000000012 */
[----:B--2---:R-:W-:Y:S02]  /*39770*/  @P0 IMAD.MOV.U32 R14, RZ, RZ, R22 ;  /* 0x000000ffff0e0224 */ /* 0x004fe400078e0016 */
[----:B----4-:R-:W-:-:S05]  /*39780*/  @P0 IMAD.MOV.U32 R15, RZ, RZ, R23 ;  /* 0x000000ffff0f0224 */ /* 0x010fca00078e0017 */
[----:B------:R0:W2:Y:S02]  /*39790*/  @P0 LDG.E.U16 R19, [R14.64] ;  /* 0x000000040e130981 */ /* 0x0000a4000c1e1500 */
[----:B0-----:R-:W-:Y:S02]  /*397a0*/  @P1 IMAD.MOV.U32 R14, RZ, RZ, R2 ;  /* 0x000000ffff0e1224 */ /* 0x001fe400078e0002 */
[----:B---3--:R-:W-:Y:S01]  /*397b0*/  @P1 IMAD.MOV.U32 R15, RZ, RZ, R8 ;  /* 0x000000ffff0f1224 */ /* 0x008fe200078e0008 */
[----:B------:R-:W-:Y:S02]  /*397c0*/  ISETP.GT.AND P0, PT, R4, 0x76, PT ;  /* 0x000000760400780c */ /* 0x000fe40003f04270 */
[----:B------:R-:W-:Y:S02]  /*397d0*/  PRMT R16, RZ, 0x7610, R16 ;  /* 0x00007610ff107816 */ /* 0x000fe40000000010 */
[----:B------:R-:W-:Y:S01]  /*397e0*/  PRMT R10, RZ, 0x7610, R10 ;  /* 0x00007610ff0a7816 */ /* 0x000fe2000000000a */
[----:B------:R-:W3:Y:S04]  /*397f0*/  LDL R2, [R1+0x1be4] ;  /* 0x001be40001027983 */ /* 0x000ee80000100800 */
[----:B------:R0:W4:Y:S04]  /*39800*/  @P1 LDG.E.U16 R18, [R14.64] ;  /* 0x000000040e121981 */ /* 0x000128000c1e1500 */
[----:B------:R-:W3:Y:S01]  /*39810*/  LDL R8, [R1+0x1be0] ;  /* 0x001be00001087983 */ /* 0x000ee20000100800 */
[----:B0-----:R-:W-:-:S02]  /*39820*/  @P1 IMAD.MOV.U32 R14, RZ, RZ, R0 ;  /* 0x000000ffff0e1224 */ /* 0x001fc400078e0000 */
[----:B------:R-:W-:Y:S01]  /*39830*/  @P1 IMAD.MOV.U32 R15, RZ, RZ, R6 ;  /* 0x000000ffff0f1224 */ /* 0x000fe200078e0006 */
[----:B------:R-:W3:Y:S04]  /*39840*/  LDL R0, [R1+0x1bdc] ;  /* 0x001bdc0001007983 */ /* 0x000ee80000100800 */
[----:B------:R-:W3:Y:S04]  /*39850*/  LDL R6, [R1+0x1bd8] ;  /* 0x001bd80001067983 */ /* 0x000ee80000100800 */
[----:B------:R0:W3:Y:S02]  /*39860*/  @P1 LDG.E.U16 R16, [R14.64] ;  /* 0x000000040e101981 */ /* 0x0000e4000c1e1500 */
[----:B0-----:R-:W-:-:S02]  /*39870*/  @P0 IMAD.MOV.U32 R14, RZ, RZ, R11 ;  /* 0x000000ffff0e0224 */ /* 0x001fc400078e000b */
[----:B------:R-:W-:-:S05]  /*39880*/  @P0 IMAD.MOV.U32 R15, RZ, RZ, R13 ;  /* 0x000000ffff0f0224 */ /* 0x000fca00078e000d */
[----:B------:R-:W3:Y:S04]  /*39890*/  @P0 LDG.E.U16 R10, [R14.64] ;  /* 0x000000040e0a0981 */ /* 0x000ee8000c1e1500 */
[----:B--2---:R0:W-:Y:S04]  /*398a0*/  STL [R1+0x298], R19 ;  /* 0x0002981301007387 */ /* 0x0041e80000100800 */
[----:B0-----:R-:W2:Y:S04]  /*398b0*/  LDL R19, [R1+0x1bd0] ;  /* 0x001bd00001137983 */ /* 0x001ea80000100800 */
[----:B----4-:R0:W-:Y:S04]  /*398c0*/  STL [R1+0x290], R18 ;  /* 0x0002901201007387 */ /* 0x0101e80000100800 */
[----:B0-----:R-:W4:Y:S04]  /*398d0*/  LDL R18, [R1+0x1bd4] ;  /* 0x001bd40001127983 */ /* 0x001f280000100800 */
[----:B---3--:R0:W-:Y:S01]  /*398e0*/  STL [R1+0x28c], R16 ;  /* 0x00028c1001007387 */ /* 0x0081e20000100800 */
[----:B------:R-:W3:Y:S03]  /*398f0*/  LDL R13, [R1+0x1b6c] ;  /* 0x001b6c00010d7983 */ /* 0x000ee60000100800 */
[----:B0-----:R-:W3:Y:S01]  /*39900*/  LDL R16, [R1+0x1b68] ;  /* 0x001b680001107983 */ /* 0x001ee20000100800 */
[----:B------:R-:W-:Y:S02]  /*39910*/  STL [R1+0x2a8], R25 ;  /* 0x0002a81901007387 */ /* 0x000fe40000100800 */
[----:B------:R-:W3:Y:S01]  /*39920*/  LDL R11, [R1+0x1b60] ;  /* 0x001b6000010b7983 */ /* 0x000ee20000100800 */
[----:B------:R0:W-:Y:S01]  /*39930*/  STL [R1+0x288], R10 ;  /* 0x0002880a01007387 */ /* 0x0001e20000100800 */
[----:B------:R-:W-:-:S03]  /*39940*/  @P0 IMAD.MOV.U32 R14, RZ, RZ, R2 ;  /* 0x000000ffff0e0224 */ /* 0x000fc600078e0002 */
[----:B0-----:R-:W3:Y:S01]  /*39950*/  LDL R10, [R1+0x1b64] ;  /* 0x001b6400010a7983 */ /* 0x001ee20000100800 */
[----:B------:R-:W-:Y:S02]  /*39960*/  STL [R1+0x2a0], R24 ;  /* 0x0002a01801007387 */ /* 0x000fe40000100800 */
[----:B------:R-:W3:Y:S01]  /*39970*/  LDL R2, [R1+0x1b5c] ;  /* 0x001b5c0001027983 */ /* 0x000ee20000100800 */
[----:B------:R-:W-:Y:S02]  /*39980*/  ISETP.GT.AND P1, PT, R4, 0x77, PT ;  /* 0x000000770400780c */ /* 0x000fe40003f24270 */
[----:B------:R-:W-:Y:S01]  /*39990*/  PRMT R21, RZ, 0x7610, R21 ;  /* 0x00007610ff157816 */ /* 0x000fe20000000015 */
[----:B------:R-:W-:Y:S02]  /*399a0*/  @P0 IMAD.MOV.U32 R15, RZ, RZ, R8 ;  /* 0x000000ffff0f0224 */ /* 0x000fe400078e0008 */
[----:B------:R-:W3:Y:S04]  /*399b0*/  LDL R8, [R1+0x1b58] ;  /* 0x001b580001087983 */ /* 0x000ee80000100800 */
[----:B------:R0:W3:Y:S01]  /*399c0*/  @P0 LDG.E.U16 R21, [R14.64] ;  /* 0x000000040e150981 */ /* 0x0000e2000c1e1500 */
[----:B------:R-:W-:-:S02]  /*399d0*/  PRMT R20, RZ, 0x7610, R20 ;  /* 0x00007610ff147816 */ /* 0x000fc40000000014 */
[----:B------:R-:W-:Y:S01]  /*399e0*/  PRMT R17, RZ, 0x7610, R17 ;  /* 0x00007610ff117816 */ /* 0x000fe20000000011 */
[----:B0-----:R-:W-:Y:S02]  /*399f0*/  @P1 IMAD.MOV.U32 R14, RZ, RZ, R0 ;  /* 0x000000ffff0e1224 */ /* 0x001fe400078e0000 */
[----:B------:R-:W-:Y:S01]  /*39a00*/  @P1 IMAD.MOV.U32 R15, RZ, RZ, R6 ;  /* 0x000000ffff0f1224 */ /* 0x000fe200078e0006 */
[----:B------:R-:W3:Y:S04]  /*39a10*/  LDL R0, [R1+0x1b54] ;  /* 0x001b540001007983 */ /* 0x000ee80000100800 */
[----:B------:R-:W3:Y:S04]  /*39a20*/  LDL R6, [R1+0x1b50] ;  /* 0x001b500001067983 */ /* 0x000ee80000100800 */
[----:B------:R2:W3:Y:S02]  /*39a30*/  @P1 LDG.E.U16 R20, [R14.64] ;  /* 0x000000040e141981 */ /* 0x0004e4000c1e1500 */
[----:B--2---:R-:W-:-:S02]  /*39a40*/  @P1 IMAD.MOV.U32 R15, RZ, RZ, R19 ;  /* 0x000000ffff0f1224 */ /* 0x004fc400078e0013 */
[----:B----4-:R-:W-:-:S05]  /*39a50*/  @P1 IMAD.MOV.U32 R14, RZ, RZ, R18 ;  /* 0x000000ffff0e1224 */ /* 0x010fca00078e0012 */
[----:B------:R3:W2:Y:S01]  /*39a60*/  @P1 LDG.E.U16 R17, [R14.64] ;  /* 0x000000040e111981 */ /* 0x0006a2000c1e1500 */
[C---:B------:R-:W-:Y:S02]  /*39a70*/  ISETP.GT.AND P0, PT, R4.reuse, 0x7e, PT ;  /* 0x0000007e0400780c */ /* 0x040fe40003f04270 */
[----:B------:R-:W-:Y:S02]  /*39a80*/  PRMT R12, RZ, 0x7610, R12 ;  /* 0x00007610ff0c7816 */ /* 0x000fe4000000000c */
[----:B------:R-:W-:Y:S02]  /*39a90*/  ISETP.GT.AND P1, PT, R4, 0x7f, PT ;  /* 0x0000007f0400780c */ /* 0x000fe40003f24270 */
[----:B------:R-:W-:-:S07]  /*39aa0*/  PRMT R9, RZ, 0x7610, R9 ;  /* 0x00007610ff097816 */ /* 0x000fce0000000009 */
[----:B---3--:R-:W-:Y:S02]  /*39ab0*/  @P0 IMAD.MOV.U32 R14, RZ, RZ, R13 ;  /* 0x000000ffff0e0224 */ /* 0x008fe400078e000d */
[----:B------:R-:W-:-:S05]  /*39ac0*/  @P0 IMAD.MOV.U32 R15, RZ, RZ, R16 ;  /* 0x000000ffff0f0224 */ /* 0x000fca00078e0010 */
[----:B------:R0:W3:Y:S02]  /*39ad0*/  @P0 LDG.E.U16 R12, [R14.64] ;  /* 0x000000040e0c0981 */ /* 0x0000e4000c1e1500 */
[----:B0-----:R-:W-:Y:S02]  /*39ae0*/  @P0 IMAD.MOV.U32 R14, RZ, RZ, R10 ;  /* 0x000000ffff0e0224 */ /* 0x001fe400078e000a */
[----:B------:R-:W-:-:S05]  /*39af0*/  @P0 IMAD.MOV.U32 R15, RZ, RZ, R11 ;  /* 0x000000ffff0f0224 */ /* 0x000fca00078e000b */
[----:B------:R0:W4:Y:S02]  /*39b00*/  @P0 LDG.E.U16 R9, [R14.64] ;  /* 0x000000040e090981 */ /* 0x000124000c1e1500 */
[----:B0-----:R-:W-:Y:S02]  /*39b10*/  @P1 IMAD.MOV.U32 R14, RZ, RZ, R2 ;  /* 0x000000ffff0e1224 */ /* 0x001fe400078e0002 */
[----:B------:R-:W0:Y:S01]  /*39b20*/  S2R R2, SR_TID.X ;  /* 0x0000000000027919 */ /* 0x000e220000002100 */
[----:B------:R-:W-:Y:S01]  /*39b30*/  PRMT R7, RZ, 0x7610, R7 ;  /* 0x00007610ff077816 */ /* 0x000fe20000000007 */
[----:B------:R-:W-:-:S05]  /*39b40*/  @P1 IMAD.MOV.U32 R15, RZ, RZ, R8 ;  /* 0x000000ffff0f1224 */ /* 0x000fca00078e0008 */
[----:B------:R1:W3:Y:S02]  /*39b50*/  @P1 LDG.E.U16 R7, [R14.64] ;  /* 0x000000040e071981 */ /* 0x0002e4000c1e1500 */
[----:B-1----:R-:W-:Y:S02]  /*39b60*/  @P1 IMAD.MOV.U32 R14, RZ, RZ, R0 ;  /* 0x000000ffff0e1224 */ /* 0x002fe400078e0000 */
[----:B------:R-:W-:-:S03]  /*39b70*/  @P1 IMAD.MOV.U32 R15, RZ, RZ, R6 ;  /* 0x000000ffff0f1224 */ /* 0x000fc600078e0006 */
[----:B------:R-:W-:Y:S02]  /*39b80*/  STL [R1+0x685c], R14 ;  /* 0x00685c0e01007387 */ /* 0x000fe40000100800 */
[----:B------:R-:W-:Y:S02]  /*39b90*/  STL [R1+0x684c], R15 ;  /* 0x00684c0f01007387 */ /* 0x000fe40000100800 */
[----:B0-----:R-:W-:Y:S02]  /*39ba0*/  STL [R1+0x68e0], R2 ;  /* 0x0068e00201007387 */ /* 0x001fe40000100800 */
[----:B------:R-:W-:Y:S01]  /*39bb0*/  STL [R1+0x280], R21 ;  /* 0x0002801501007387 */ /* 0x000fe20000100800 */
[----:B--2---:R0:W-:Y:S04]  /*39bc0*/  STL [R1+0x26c], R17 ;  /* 0x00026c1101007387 */ /* 0x0041e80000100800 */
[----:B0-----:R-:W2:Y:S01]  /*39bd0*/  LDL.LU R17, [R1+0x2f8] ;  /* 0x0002f80001117983 */ /* 0x001ea20000300800 */
[----:B------:R-:W-:-:S06]  /*39be0*/  PRMT R5, RZ, 0x7610, R5 ;  /* 0x00007610ff057816 */ /* 0x000fcc0000000005 */
[----:B------:R0:W3:Y:S01]  /*39bf0*/  @P1 LDG.E.U16 R5, [R14.64] ;  /* 0x000000040e051981 */ /* 0x0000e2000c1e1500 */
[----:B------:R-:W-:-:S03]  /*39c00*/  LOP3.LUT R0, R2, 0x3f, RZ, 0xc0, !PT ;  /* 0x0000003f02007812 */ /* 0x000fc600078ec0ff */
[----:B------:R-:W1:Y:S01]  /*39c10*/  S2R R3, SR_TID.X ;  /* 0x0000000000037919 */ /* 0x000e620000002100 */
[----:B------:R-:W-:Y:S01]  /*39c20*/  BAR.SYNC.DEFER_BLOCKING 0x0 ;  /* 0x0000000000007b1d */ /* 0x000fe20000010000 */
[----:B------:R-:W-:-:S04]  /*39c30*/  LOP3.LUT R0, R0, 0x40, RZ, 0xfc, !PT ;  /* 0x0000004000007812 */ /* 0x000fc800078efcff */
[----:B------:R-:W-:Y:S02]  /*39c40*/  ISETP.GE.AND P1, PT, R0, R4, PT ;  /* 0x000000040000720c */ /* 0x000fe40003f26270 */
[----:B0-----:R-:W-:Y:S01]  /*39c50*/  LOP3.LUT R15, R2, 0x3f, RZ, 0xc0, !PT ;  /* 0x0000003f020f7812 */ /* 0x001fe200078ec0ff */
[----:B--2---:R0:W-:Y:S04]  /*39c60*/  STL [R1+0x6918], R17 ;  /* 0x0069181101007387 */ /* 0x0041e80000100800 */
[----:B0-----:R-:W2:Y:S01]  /*39c70*/  LDL.LU R17, [R1+0x2fc] ;  /* 0x0002fc0001117983 */ /* 0x001ea20000300800 */
[----:B------:R0:W-:Y:S03]  /*39c80*/  STL [R1+0x278], R20 ;  /* 0x0002781401007387 */ /* 0x0001e60000100800 */
[----:B0-----:R-:W2:Y:S01]  /*39c90*/  LDL.LU R20, [R1+0x2c4] ;  /* 0x0002c40001147983 */ /* 0x001ea20000300800 */
[----:B------:R-:W2:Y:S02]  /*39ca0*/  LDL.LU R0, [R1+0x2c0] ;  /* 0x0002c00001007983 */ /* 0x000ea40000300800 */
[----:B------:R-:W2:Y:S02]  /*39cb0*/  LDL.LU R2, [R1+0x218] ;  /* 0x0002180001027983 */ /* 0x000ea40000300800 */
[----:B------:R-:W2:Y:S01]  /*39cc0*/  LDL.LU R14, [R1+0x214] ;  /* 0x00021400010e7983 */ /* 0x000ea20000300800 */
[----:B---3--:R0:W-:Y:S04]  /*39cd0*/  STL [R1+0x23c], R5 ;  /* 0x00023c0501007387 */ /* 0x0081e80000100800 */
[----:B0-----:R-:W3:Y:S01]  /*39ce0*/  LDL.LU R5, [R1+0x1e0] ;  /* 0x0001e00001057983 */ /* 0x001ee20000300800 */
[----:B------:R-:W3:Y:S02]  /*39cf0*/  LDL.LU R6, [R1+0x1dc] ;  /* 0x0001dc0001067983 */ /* 0x000ee40000300800 */
[----:B------:R-:W3:Y:S02]  /*39d00*/  LDL.LU R18, [R1+0x1b0] ;  /* 0x0001b00001127983 */ /* 0x000ee40000300800 */
[----:B------:R-:W3:Y:S01]  /*39d10*/  LDL.LU R19, [R1+0x1ac] ;  /* 0x0001ac0001137983 */ /* 0x000ee20000300800 */
[----:B------:R-:W-:Y:S01]  /*39d20*/  STL [R1+0x260], R12 ;  /* 0x0002600c01007387 */ /* 0x000fe20000100800 */
[----:B------:R0:W-:Y:S03]  /*39d30*/  STL [R1+0x248], R7 ;  /* 0x0002480701007387 */ /* 0x0001e60000100800 */
[----:B0-----:R-:W3:Y:S01]  /*39d40*/  LDL.LU R7, [R1+0x180] ;  /* 0x0001800001077983 */ /* 0x001ee20000300800 */
[----:B------:R-:W3:Y:S02]  /*39d50*/  LDL.LU R8, [R1+0x17c] ;  /* 0x00017c0001087983 */ /* 0x000ee40000300800 */
[----:B------:R-:W3:Y:S02]  /*39d60*/  LDL.LU R21, [R1+0x150] ;  /* 0x0001500001157983 */ /* 0x000ee40000300800 */
[----:B----4-:R0:W-:Y:S01]  /*39d70*/  STL [R1+0x254], R9 ;  /* 0x0002540901007387 */ /* 0x0101e20000100800 */
[----:B------:R-:W4:Y:S01]  /*39d80*/  LDL.LU R22, [R1+0x14c] ;  /* 0x00014c0001167983 */ /* 0x000f220000300800 */
[----:B------:R-:W3:Y:S01]  /*39d90*/  LDL.LU R24, [R1+0x120] ;  /* 0x0001200001187983 */ /* 0x000ee20000300800 */
[----:B-1----:R-:W-:-:S02]  /*39da0*/  LOP3.LUT R3, R3, 0x3f, RZ, 0xc0, !PT ;  /* 0x0000003f03037812 */ /* 0x002fc400078ec0ff */
[----:B0-----:R-:W3:Y:S01]  /*39db0*/  LDL.LU R9, [R1+0x11c] ;  /* 0x00011c0001097983 */ /* 0x001ee20000300800 */
[----:B------:R-:W3:Y:S02]  /*39dc0*/  LDL.LU R10, [R1+0xf0] ;  /* 0x0000f000010a7983 */ /* 0x000ee40000300800 */
[----:B------:R-:W3:Y:S02]  /*39dd0*/  LDL.LU R23, [R1+0xec] ;  /* 0x0000ec0001177983 */ /* 0x000ee40000300800 */
[----:B------:R-:W3:Y:S01]  /*39de0*/  LDL.LU R25, [R1+0xc0] ;  /* 0x0000c00001197983 */ /* 0x000ee20000300800 */
[----:B------:R-:W3:Y:S01]  /*39df0*/  LDL.LU R11, [R1+0xbc] ;  /* 0x0000bc00010b7983 */ /* 0x000ee20000300800 */
[----:B------:R-:W3:Y:S02]  /*39e00*/  LDL.LU R12, [R1+0x90] ;  /* 0x00009000010c7983 */ /* 0x000ee40000300800 */
[----:B------:R-:W3:Y:S02]  /*39e10*/  LDL.LU R26, [R1+0x8c] ;  /* 0x00008c00011a7983 */ /* 0x000ee40000300800 */
[----:B------:R-:W3:Y:S01]  /*39e20*/  LDL.LU R27, [R1+0x60] ;  /* 0x00006000011b7983 */ /* 0x000ee20000300800 */
[----:B------:R-:W3:Y:S01]  /*39e30*/  LDL.LU R13, [R1+0x5c] ;  /* 0x00005c00010d7983 */ /* 0x000ee20000300800 */
[----:B------:R-:W-:-:S02]  /*39e40*/  IMAD.SHL.U32 R3, R3, 0x2, RZ ;  /* 0x0000000203037824 */ /* 0x000fc400078e00ff */
[----:B------:R-:W4:Y:S02]  /*39e50*/  LDL.LU R16, [R1+0x30] ;  /* 0x0000300001107983 */ /* 0x000f240000300800 */
[----:B------:R-:W4:Y:S01]  /*39e60*/  LDL.LU R28, [R1+0x2c] ;  /* 0x00002c00011c7983 */ /* 0x000f220000300800 */
[----:B------:R-:W4:Y:S01]  /*39e70*/  LDL.LU R29, [R1+0x4] ;  /* 0x00000400011d7983 */ /* 0x000f220000300800 */
[----:B------:R-:W-:Y:S02]  /*39e80*/  ISETP.GE.AND P0, PT, R15, R4, PT ;  /* 0x000000040f00720c */ /* 0x000fe40003f06270 */
[----:B------:R-:W4:Y:S02]  /*39e90*/  LDL.LU R4, [R1+0x258] ;  /* 0x0002580001047983 */ /* 0x000f240000300800 */
[----:B------:R0:W-:Y:S02]  /*39ea0*/  STL [R1+0x68c8], R15 ;  /* 0x0068c80f01007387 */ /* 0x0001e40000100800 */
[----:B0-----:R-:W4:Y:S04]  /*39eb0*/  LDL.LU R15, [R1+0x25c] ;  /* 0x00025c00010f7983 */ /* 0x001f280000300800 */
[----:B--2---:R0:W-:Y:S04]  /*39ec0*/  STS.U16 [R3+0x10000], R17 ;  /* 0x0100001103007388 */ /* 0x0041e80000000400 */
[----:B0-----:R-:W2:Y:S04]  /*39ed0*/  LDL.LU R17, [R1+0x6918] ;  /* 0x0069180001117983 */ /* 0x001ea80000300800 */
[----:B------:R-:W-:Y:S04]  /*39ee0*/  STS.U16 [R3+0x10800], R20 ;  /* 0x0108001403007388 */ /* 0x000fe80000000400 */
[----:B------:R-:W-:Y:S04]  /*39ef0*/  STS.U16 [R3+0x10880], R0 ;  /* 0x0108800003007388 */ /* 0x000fe80000000400 */
[----:B---3--:R-:W-:Y:S04]  /*39f00*/  STS.U16 [R3+0x16080], R13 ;  /* 0x0160800d03007388 */ /* 0x008fe80000000400 */
[----:B----4-:R-:W-:Y:S04]  /*39f10*/  STS.U16 [R3+0x16800], R16 ;  /* 0x0168001003007388 */ /* 0x010fe80000000400 */
[----:B------:R-:W-:Y:S04]  /*39f20*/  STS.U16 [R3+0x16880], R28 ;  /* 0x0168801c03007388 */ /* 0x000fe80000000400 */
[----:B------:R-:W-:Y:S04]  /*39f30*/  STS.U16 [R3+0x17000], R29 ;  /* 0x0170001d03007388 */ /* 0x000fe80000000400 */
[----:B--2---:R0:W-:Y:S04]  /*39f40*/  STS.U16 [R3+0x10080], R17 ;  /* 0x0100801103007388 */ /* 0x0041e80000000400 */
[----:B0-----:R-:W2:Y:S01]  /*39f50*/  LDL.LU R17, [R1+0x6914] ;  /* 0x0069140001117983 */ /* 0x001ea20000300800 */
[----:B------:R-:W3:Y:S02]  /*39f60*/  LDL.LU R20, [R1+0x6910] ;  /* 0x0069100001147983 */ /* 0x000ee40000300800 */
[----:B------:R-:W4:Y:S02]  /*39f70*/  LDL.LU R0, [R1+0x690c] ;  /* 0x00690c0001007983 */ /* 0x000f240000300800 */
[----:B------:R-:W2:Y:S01]  /*39f80*/  LDL.LU R13, [R1+0x2f4] ;  /* 0x0002f400010d7983 */ /* 0x000ea20000300800 */
[----:B------:R-:W2:Y:S01]  /*39f90*/  LDL.LU R16, [R1+0x2f0] ;  /* 0x0002f00001107983 */ /* 0x000ea20000300800 */
[----:B------:R-:W2:Y:S02]  /*39fa0*/  LDL.LU R28, [R1+0x2bc] ;  /* 0x0002bc00011c7983 */ /* 0x000ea40000300800 */
[----:B------:R-:W2:Y:S01]  /*39fb0*/  LDL.LU R29, [R1+0x2b4] ;  /* 0x0002b400011d7983 */ /* 0x000ea20000300800 */
[----:B------:R0:W-:Y:S04]  /*39fc0*/  STS.U16 [R3+0x11000], R15 ;  /* 0x0110000f03007388 */ /* 0x0001e80000000400 */
[----:B------:R1:W-:Y:S04]  /*39fd0*/  STS.U16 [R3+0x11080], R4 ;  /* 0x0110800403007388 */ /* 0x0003e80000000400 */
[----:B------:R1:W-:Y:S04]  /*39fe0*/  STS.U16 [R3+0x11880], R14 ;  /* 0x0118800e03007388 */ /* 0x0003e80000000400 */
[----:B------:R1:W-:Y:S04]  /*39ff0*/  STS.U16 [R3+0x12000], R5 ;  /* 0x0120000503007388 */ /* 0x0003e80000000400 */
[----:B------:R1:W-:Y:S04]  /*3a000*/  STS.U16 [R3+0x12080], R6 ;  /* 0x0120800603007388 */ /* 0x0003e80000000400 */
[----:B------:R1:W-:Y:S04]  /*3a010*/  STS.U16 [R3+0x12800], R18 ;  /* 0x0128001203007388 */ /* 0x0003e80000000400 */
[----:B0-----:R-:W2:Y:S01]  /*3a020*/  LDL.LU R15, [R1+0x20c] ;  /* 0x00020c00010f7983 */ /* 0x001ea20000300800 */
[----:B-1----:R-:W2:Y:S02]  /*3a030*/  LDL.LU R4, [R1+0x1d8] ;  /* 0x0001d80001047983 */ /* 0x002ea40000300800 */
[----:B------:R-:W2:Y:S02]  /*3a040*/  LDL.LU R14, [R1+0x1d4] ;  /* 0x0001d400010e7983 */ /* 0x000ea40000300800 */
[----:B------:R-:W2:Y:S01]  /*3a050*/  LDL.LU R5, [R1+0x1a8] ;  /* 0x0001a80001057983 */ /* 0x000ea20000300800 */
[----:B------:R-:W2:Y:S04]  /*3a060*/  LDL.LU R6, [R1+0x1a4] ;  /* 0x0001a40001067983 */ /* 0x000ea80000300800 */
[----:B------:R0:W-:Y:S01]  /*3a070*/  STS.U16 [R3+0x12880], R19 ;  /* 0x0128801303007388 */ /* 0x0001e20000000400 */
[----:B------:R-:W2:Y:S03]  /*3a080*/  LDL.LU R18, [R1+0x178] ;  /* 0x0001780001127983 */ /* 0x000ea60000300800 */
[----:B------:R1:W-:Y:S04]  /*3a090*/  STS.U16 [R3+0x13000], R7 ;  /* 0x0130000703007388 */ /* 0x0003e80000000400 */
[----:B------:R1:W-:Y:S04]  /*3a0a0*/  STS.U16 [R3+0x13080], R8 ;  /* 0x0130800803007388 */ /* 0x0003e80000000400 */
[----:B------:R1:W-:Y:S04]  /*3a0b0*/  STS.U16 [R3+0x13800], R21 ;  /* 0x0138001503007388 */ /* 0x0003e80000000400 */
[----:B------:R1:W-:Y:S04]  /*3a0c0*/  STS.U16 [R3+0x13880], R22 ;  /* 0x0138801603007388 */ /* 0x0003e80000000400 */
[----:B------:R1:W-:Y:S04]  /*3a0d0*/  STS.U16 [R3+0x14000], R24 ;  /* 0x0140001803007388 */ /* 0x0003e80000000400 */
[----:B0-----:R-:W2:Y:S01]  /*3a0e0*/  LDL.LU R19, [R1+0x174] ;  /* 0x0001740001137983 */ /* 0x001ea20000300800 */
[----:B-1----:R-:W2:Y:S02]  /*3a0f0*/  LDL.LU R7, [R1+0x148] ;  /* 0x0001480001077983 */ /* 0x002ea40000300800 */
[----:B------:R-:W2:Y:S01]  /*3a100*/  LDL.LU R8, [R1+0x144] ;  /* 0x0001440001087983 */ /* 0x000ea20000300800 */
[----:B------:R-:W2:Y:S01]  /*3a110*/  LDL.LU R21, [R1+0x118] ;  /* 0x0001180001157983 */ /* 0x000ea20000300800 */
[----:B------:R-:W2:Y:S03]  /*3a120*/  LDL.LU R22, [R1+0x114] ;  /* 0x0001140001167983 */ /* 0x000ea60000300800 */
        /* <DEDUP_REMOVED lines=14> */
[----:B------:R-:W-:Y:S04]  /*3a210*/  STS.U16 [R3+0x16000], R27 ;  /* 0x0160001b03007388 */ /* 0x000fe80000000400 */
[----:B------:R1:W-:Y:S04]  /*3a220*/  STS.U16 [R3+0x11800], R2 ;  /* 0x0118000203007388 */ /* 0x0003e80000000400 */
[----:B0-----:R-:W2:Y:S01]  /*3a230*/  LDL.LU R26, [R1+0x54] ;  /* 0x00005400011a7983 */ /* 0x001ea20000300800 */
[----:B-1----:R-:W-:-:S03]  /*3a240*/  LOP3.LUT R2, R3, 0x10, RZ, 0x3c, !PT ;  /* 0x0000001003027812 */ /* 0x002fc600078e3cff */
[----:B----4-:R0:W-:Y:S04]  /*3a250*/  STS.U16 [R3+0x17080], R0 ;  /* 0x0170800003007388 */ /* 0x0101e80000000400 */
[----:B---3--:R-:W-:Y:S04]  /*3a260*/  STS.U16 [R3+0x17800], R20 ;  /* 0x0178001403007388 */ /* 0x008fe80000000400 */
[----:B--2---:R-:W-:Y:S04]  /*3a270*/  STS.U16 [R3+0x17880], R17 ;  /* 0x0178801103007388 */ /* 0x004fe80000000400 */
[----:B0-----:R-:W2:Y:S01]  /*3a280*/  LDL.LU R0, [R1+0x28] ;  /* 0x0000280001007983 */ /* 0x001ea20000300800 */
[----:B------:R-:W3:Y:S02]  /*3a290*/  LDL.LU R27, [R1+0x24] ;  /* 0x00002400011b7983 */ /* 0x000ee40000300800 */
[----:B------:R0:W-:Y:S02]  /*3a2a0*/  STL [R1+0x6860], R20 ;  /* 0x0068601401007387 */ /* 0x0001e40000100800 */
[----:B0-----:R-:W4:Y:S01]  /*3a2b0*/  LDL.LU R20, [R1+0x210] ;  /* 0x0002100001147983 */ /* 0x001f220000300800 */
[----:B------:R0:W-:Y:S03]  /*3a2c0*/  STL [R1+0x6868], R17 ;  /* 0x0068681101007387 */ /* 0x0001e60000100800 */
[----:B0-----:R-:W2:Y:S01]  /*3a2d0*/  LDL.LU R17, [R1+0x24c] ;  /* 0x00024c0001117983 */ /* 0x001ea20000300800 */
[----:B------:R0:W-:Y:S03]  /*3a2e0*/  STL [R1+0x6864], R3 ;  /* 0x0068640301007387 */ /* 0x0001e60000100800 */
[----:B0-----:R-:W2:Y:S01]  /*3a2f0*/  LDL.LU R3, [R1+0x250] ;  /* 0x0002500001037983 */ /* 0x001ea20000300800 */
[----:B------:R0:W-:Y:S02]  /*3a300*/  STS.U16 [R2+0x10100], R13 ;  /* 0x0101000d02007388 */ /* 0x0001e40000000400 */
[----:B------:R1:W-:Y:S02]  /*3a310*/  STS.U16 [R2+0x10180], R16 ;  /* 0x0101801002007388 */ /* 0x0003e40000000400 */
[----:B------:R1:W-:Y:S01]  /*3a320*/  STS.U16 [R2+0x10900], R28 ;  /* 0x0109001c02007388 */ /* 0x0003e20000000400 */
[----:B------:R1:W-:Y:S04]  /*3a330*/  STS.U16 [R2+0x10980], R29 ;  /* 0x0109801d02007388 */ /* 0x0003e80000000400 */
[----:B0-----:R-:W3:Y:S01]  /*3a340*/  LDL.LU R13, [R1+0x6908] ;  /* 0x00690800010d7983 */ /* 0x001ee20000300800 */
[----:B-1----:R-:W3:Y:S03]  /*3a350*/  LDL.LU R16, [R1+0x6904] ;  /* 0x0069040001107983 */ /* 0x002ee60000300800 */
[----:B------:R-:W3:Y:S01]  /*3a360*/  LDL.LU R28, [R1+0x6900] ;  /* 0x00690000011c7983 */ /* 0x000ee20000300800 */
[----:B------:R-:W3:Y:S03]  /*3a370*/  LDL.LU R29, [R1+0x68fc] ;  /* 0x0068fc00011d7983 */ /* 0x000ee60000300800 */
[----:B--2---:R-:W-:Y:S01]  /*3a380*/  STS.U16 [R2+0x11100], R3 ;  /* 0x0111000302007388 */ /* 0x004fe20000000400 */
[----:B------:R-:W-:Y:S02]  /*3a390*/  STS.U16 [R2+0x11180], R17 ;  /* 0x0111801102007388 */ /* 0x000fe40000000400 */
[----:B----4-:R-:W-:Y:S02]  /*3a3a0*/  STS.U16 [R2+0x11900], R20 ;  /* 0x0119001402007388 */ /* 0x010fe40000000400 */
[----:B------:R-:W-:Y:S01]  /*3a3b0*/  STS.U16 [R2+0x11980], R15 ;  /* 0x0119800f02007388 */ /* 0x000fe20000000400 */
[----:B------:R-:W-:Y:S01]  /*3a3c0*/  STS.U16 [R2+0x12100], R4 ;  /* 0x0121000402007388 */ /* 0x000fe20000000400 */
[----:B------:R-:W-:Y:S02]  /*3a3d0*/  STS.U16 [R2+0x12180], R14 ;  /* 0x0121800e02007388 */ /* 0x000fe40000000400 */
[----:B------:R-:W-:Y:S02]  /*3a3e0*/  STS.U16 [R2+0x12900], R5 ;  /* 0x0129000502007388 */ /* 0x000fe40000000400 */
        /* <DEDUP_REMOVED lines=11> */
[----:B------:R-:W-:Y:S01]  /*3a4a0*/  STS.U16 [R2+0x15900], R25 ;  /* 0x0159001902007388 */ /* 0x000fe20000000400 */
[----:B---3--:R-:W-:Y:S01]  /*3a4b0*/  STL [R1+0x686c], R29 ;  /* 0x00686c1d01007387 */ /* 0x008fe20000100800 */
[----:B------:R0:W-:Y:S02]  /*3a4c0*/  STS.U16 [R2+0x15980], R11 ;  /* 0x0159800b02007388 */ /* 0x0001e40000000400 */
[----:B------:R-:W-:Y:S01]  /*3a4d0*/  STL [R1+0x6884], R28 ;  /* 0x0068841c01007387 */ /* 0x000fe20000100800 */
[----:B0-----:R-:W2:Y:S01]  /*3a4e0*/  LDL.LU R11, [R1+0x2ec] ;  /* 0x0002ec00010b7983 */ /* 0x001ea20000300800 */
[----:B------:R-:W-:Y:S02]  /*3a4f0*/  STS.U16 [R2+0x16100], R12 ;  /* 0x0161000c02007388 */ /* 0x000fe40000000400 */
[----:B------:R-:W-:Y:S02]  /*3a500*/  STS.U16 [R2+0x16180], R26 ;  /* 0x0161801a02007388 */ /* 0x000fe40000000400 */
[----:B------:R0:W-:Y:S02]  /*3a510*/  STS.U16 [R2+0x16900], R0 ;  /* 0x0169000002007388 */ /* 0x0001e40000000400 */
[----:B0-----:R-:W0:Y:S04]  /*3a520*/  S2R R0, SR_TID.X ;  /* 0x0000000000007919 */ /* 0x001e280000002100 */
[----:B------:R-:W-:Y:S01]  /*3a530*/  STS.U16 [R2+0x16980], R27 ;  /* 0x0169801b02007388 */ /* 0x000fe20000000400 */
[----:B------:R-:W-:Y:S02]  /*3a540*/  STS.U16 [R2+0x17100], R29 ;  /* 0x0171001d02007388 */ /* 0x000fe40000000400 */
[----:B------:R-:W-:Y:S02]  /*3a550*/  STS.U16 [R2+0x17180], R28 ;  /* 0x0171801c02007388 */ /* 0x000fe40000000400 */
[----:B------:R1:W-:Y:S01]  /*3a560*/  STS.U16 [R2+0x17900], R16 ;  /* 0x0179001002007388 */ /* 0x0003e20000000400 */
[----:B0-----:R-:W-:-:S05]  /*3a570*/  LOP3.LUT R0, R0, 0x3f, RZ, 0xc0, !PT ;  /* 0x0000003f00007812 */ /* 0x001fca00078ec0ff */
[----:B-1----:R-:W-:Y:S02]  /*3a580*/  IMAD.SHL.U32 R2, R0, 0x2, RZ ;  /* 0x0000000200027824 */ /* 0x002fe400078e00ff */
[----:B------:R-:W0:Y:S04]  /*3a590*/  S2R R0, SR_TID.X ;  /* 0x0000000000007919 */ /* 0x000e280000002100 */
[----:B--2---:R0:W-:Y:S01]  /*3a5a0*/  STL [R1+0x68f8], R11 ;  /* 0x0068f80b01007387 */ /* 0x0041e20000100800 */
[----:B------:R-:W2:Y:S02]  /*3a5b0*/  LDL.LU R12, [R1+0x2e8] ;  /* 0x0002e800010c7983 */ /* 0x000ea40000300800 */
[----:B------:R-:W3:Y:S02]  /*3a5c0*/  LDL.LU R26, [R1+0x2ac] ;  /* 0x0002ac00011a7983 */ /* 0x000ee40000300800 */
[----:B------:R-:W4:Y:S01]  /*3a5d0*/  LDL.LU R27, [R1+0x2a4] ;  /* 0x0002a400011b7983 */ /* 0x000f220000300800 */
[----:B------:R-:W2:Y:S01]  /*3a5e0*/  LDL.LU R28, [R1+0x208] ;  /* 0x00020800011c7983 */ /* 0x000ea20000300800 */
[----:B------:R-:W2:Y:S02]  /*3a5f0*/  LDL.LU R29, [R1+0x204] ;  /* 0x00020400011d7983 */ /* 0x000ea40000300800 */
[----:B------:R-:W2:Y:S02]  /*3a600*/  LDL.LU R3, [R1+0x1d0] ;  /* 0x0001d00001037983 */ /* 0x000ea40000300800 */
[----:B------:R-:W2:Y:S01]  /*3a610*/  LDL.LU R17, [R1+0x1cc] ;  /* 0x0001cc0001117983 */ /* 0x000ea20000300800 */
[----:B------:R-:W2:Y:S01]  /*3a620*/  LDL.LU R20, [R1+0x1a0] ;  /* 0x0001a00001147983 */ /* 0x000ea20000300800 */
[----:B------:R-:W2:Y:S02]  /*3a630*/  LDL.LU R15, [R1+0x19c] ;  /* 0x00019c00010f7983 */ /* 0x000ea40000300800 */
[----:B------:R-:W2:Y:S02]  /*3a640*/  LDL.LU R4, [R1+0x170] ;  /* 0x0001700001047983 */ /* 0x000ea40000300800 */
[----:B------:R-:W2:Y:S01]  /*3a650*/  LDL.LU R14, [R1+0x16c] ;  /* 0x00016c00010e7983 */ /* 0x000ea20000300800 */
[----:B------:R-:W2:Y:S01]  /*3a660*/  LDL.LU R5, [R1+0x140] ;  /* 0x0001400001057983 */ /* 0x000ea20000300800 */
[----:B0-----:R-:W-:Y:S01]  /*3a670*/  LOP3.LUT R11, R0, 0x3f, RZ, 0xc0, !PT ;  /* 0x0000003f000b7812 */ /* 0x001fe200078ec0ff */
[----:B------:R-:W2:Y:S02]  /*3a680*/  LDL.LU R6, [R1+0x13c] ;  /* 0x00013c0001067983 */ /* 0x000ea40000300800 */
[----:B------:R-:W2:Y:S01]  /*3a690*/  LDL.LU R18, [R1+0x110] ;  /* 0x0001100001127983 */ /* 0x000ea20000300800 */
[----:B------:R-:W2:Y:S01]  /*3a6a0*/  LDL.LU R19, [R1+0x10c] ;  /* 0x00010c0001137983 */ /* 0x000ea20000300800 */
[----:B------:R-:W2:Y:S02]  /*3a6b0*/  LDL.LU R7, [R1+0xe0] ;  /* 0x0000e00001077983 */ /* 0x000ea40000300800 */
[----:B------:R-:W2:Y:S02]  /*3a6c0*/  LDL.LU R8, [R1+0xdc] ;  /* 0x0000dc0001087983 */ /* 0x000ea40000300800 */
[----:B------:R-:W-:Y:S01]  /*3a6d0*/  IMAD.SHL.U32 R11, R11, 0x2, RZ ;  /* 0x000000020b0b7824 */ /* 0x000fe200078e00ff */
[----:B------:R-:W2:Y:S01]  /*3a6e0*/  LDL.LU R21, [R1+0xb0] ;  /* 0x0000b00001157983 */ /* 0x000ea20000300800 */
[----:B------:R-:W2:Y:S02]  /*3a6f0*/  LDL.LU R22, [R1+0xac] ;  /* 0x0000ac0001167983 */ /* 0x000ea40000300800 */
[----:B------:R-:W2:Y:S02]  /*3a700*/  LDL.LU R24, [R1+0x80] ;  /* 0x0000800001187983 */ /* 0x000ea40000300800 */
[----:B------:R-:W2:Y:S01]  /*3a710*/  LDL.LU R9, [R1+0x7c] ;  /* 0x00007c0001097983 */ /* 0x000ea20000300800 */
[----:B------:R-:W2:Y:S01]  /*3a720*/  LDL.LU R10, [R1+0x50] ;  /* 0x00005000010a7983 */ /* 0x000ea20000300800 */
[----:B------:R-:W-:Y:S01]  /*3a730*/  LOP3.LUT R11, R11, 0x10, RZ, 0x3c, !PT ;  /* 0x000000100b0b7812 */ /* 0x000fe200078e3cff */
[----:B------:R-:W2:Y:S02]  /*3a740*/  LDL.LU R23, [R1+0x4c] ;  /* 0x00004c0001177983 */ /* 0x000ea40000300800 */
[----:B------:R-:W2:Y:S01]  /*3a750*/  LDL.LU R0, [R1+0x20] ;  /* 0x0000200001007983 */ /* 0x000ea20000300800 */
[----:B------:R-:W2:Y:S01]  /*3a760*/  LDL.LU R25, [R1+0x1c] ;  /* 0x00001c0001197983 */ /* 0x000ea20000300800 */
[----:B------:R0:W-:Y:S03]  /*3a770*/  STL [R1+0x6888], R16 ;  /* 0x0068881001007387 */ /* 0x0001e60000100800 */
[----:B------:R1:W-:Y:S04]  /*3a780*/  STS.U16 [R11+0x17980], R13 ;  /* 0x0179800d0b007388 */ /* 0x0003e80000000400 */
[----:B0-----:R-:W2:Y:S01]  /*3a790*/  LDL.LU R16, [R1+0x240] ;  /* 0x0002400001107983 */ /* 0x001ea20000300800 */
[----:B-1----:R-:W2:Y:S02]  /*3a7a0*/  LDL.LU R11, [R1+0x68f8] ;  /* 0x0068f800010b7983 */ /* 0x002ea40000300800 */
[----:B------:R0:W-:Y:S02]  /*3a7b0*/  STL [R1+0x688c], R13 ;  /* 0x00688c0d01007387 */ /* 0x0001e40000100800 */
[----:B0-----:R-:W4:Y:S01]  /*3a7c0*/  LDL.LU R13, [R1+0x244] ;  /* 0x00024400010d7983 */ /* 0x001f220000300800 */
[----:B------:R-:W-:-:S05]  /*3a7d0*/  LOP3.LUT R2, R2, 0x20, RZ, 0x3c, !PT ;  /* 0x0000002002027812 */ /* 0x000fca00078e3cff */
[----:B--2---:R0:W-:Y:S01]  /*3a7e0*/  STS.U16 [R2+0x10200], R11 ;  /* 0x0102000b02007388 */ /* 0x0041e20000000400 */
[----:B------:R1:W-:Y:S02]  /*3a7f0*/  STS.U16 [R2+0x10280], R12 ;  /* 0x0102800c02007388 */ /* 0x0003e40000000400 */
[----:B---3--:R2:W-:Y:S02]  /*3a800*/  STS.U16 [R2+0x10a00], R26 ;  /* 0x010a001a02007388 */ /* 0x0085e40000000400 */
[----:B----4-:R3:W-:Y:S01]  /*3a810*/  STS.U16 [R2+0x10a80], R27 ;  /* 0x010a801b02007388 */ /* 0x0107e20000000400 */
[----:B0-----:R-:W4:Y:S01]  /*3a820*/  LDL.LU R11, [R1+0x68f4] ;  /* 0x0068f400010b7983 */ /* 0x001f220000300800 */
[----:B-1----:R-:W4:Y:S02]  /*3a830*/  LDL.LU R12, [R1+0x68f0] ;  /* 0x0068f000010c7983 */ /* 0x002f240000300800 */
[----:B--2---:R-:W2:Y:S01]  /*3a840*/  LDL.LU R26, [R1+0x68ec] ;  /* 0x0068ec00011a7983 */ /* 0x004ea20000300800 */
[----:B---3--:R-:W3:Y:S04]  /*3a850*/  LDL.LU R27, [R1+0x68e8] ;  /* 0x0068e800011b7983 */ /* 0x008ee80000300800 */
        /* <DEDUP_REMOVED lines=24> */
[----:B---3--:R-:W-:Y:S04]  /*3a9e0*/  STS.U16 [R2+0x17200], R27 ;  /* 0x0172001b02007388 */ /* 0x008fe80000000400 */
[----:B------:R-:W-:Y:S01]  /*3a9f0*/  STL [R1+0x6890], R27 ;  /* 0x0068901b01007387 */ /* 0x000fe20000100800 */
[----:B--2---:R-:W-:Y:S02]  /*3aa00*/  STS.U16 [R2+0x17280], R26 ;  /* 0x0172801a02007388 */ /* 0x004fe40000000400 */
[----:B------:R-:W-:Y:S02]  /*3aa10*/  STL [R1+0x6894], R26 ;  /* 0x0068941a01007387 */ /* 0x000fe40000100800 */
[----:B----4-:R0:W-:Y:S02]  /*3aa20*/  STS.U16 [R2+0x17a00], R12 ;  /* 0x017a000c02007388 */ /* 0x0101e40000000400 */
[----:B0-----:R-:W2:Y:S04]  /*3aa30*/  LDL.LU R2, [R1+0x2e4] ;  /* 0x0002e40001027983 */ /* 0x001ea80000300800 */
[----:B------:R-:W0:Y:S04]  /*3aa40*/  S2R R24, SR_TID.X ;  /* 0x0000000000187919 */ /* 0x000e280000002100 */
[----:B------:R-:W1:Y:S04]  /*3aa50*/  S2R R0, SR_TID.X ;  /* 0x0000000000007919 */ /* 0x000e680000002100 */
        /* <DEDUP_REMOVED lines=32> */
[----:B-1----:R-:W2:Y:S01]  /*3ac60*/  LDL.LU R2, [R1+0x68e4] ;  /* 0x0068e40001027983 */ /* 0x002ea20000300800 */
[----:B------:R-:W-:Y:S01]  /*3ac70*/  LOP3.LUT R0, R0, 0x3f, RZ, 0xc0, !PT ;  /* 0x0000003f00007812 */ /* 0x000fe200078ec0ff */
[----:B------:R0:W-:Y:S04]  /*3ac80*/  STL [R1+0x689c], R11 ;  /* 0x00689c0b01007387 */ /* 0x0001e80000100800 */
[----:B------:R-:W-:-:S05]  /*3ac90*/  IMAD.SHL.U32 R0, R0, 0x2, RZ ;  /* 0x0000000200007824 */ /* 0x000fca00078e00ff */
[----:B------:R-:W-:Y:S01]  /*3aca0*/  LOP3.LUT R0, R0, 0x30, RZ, 0x3c, !PT ;  /* 0x0000003000007812 */ /* 0x000fe200078e3cff */
[----:B0-----:R-:W4:Y:S04]  /*3acb0*/  LDL.LU R11, [R1+0x234] ;  /* 0x00023400010b7983 */ /* 0x001f280000300800 */
[----:B--2---:R0:W-:Y:S01]  /*3acc0*/  STS.U16 [R0+0x10300], R2 ;  /* 0x0103000200007388 */ /* 0x0041e20000000400 */
[----:B------:R1:W-:Y:S02]  /*3acd0*/  STS.U16 [R0+0x10380], R9 ;  /* 0x0103800900007388 */ /* 0x0003e40000000400 */
[----:B---3--:R2:W-:Y:S02]  /*3ace0*/  STS.U16 [R0+0x10b00], R10 ;  /* 0x010b000a00007388 */ /* 0x0085e40000000400 */
[----:B----4-:R3:W-:Y:S01]  /*3acf0*/  STS.U16 [R0+0x10b80], R23 ;  /* 0x010b801700007388 */ /* 0x0107e20000000400 */
[----:B------:R3:W-:Y:S04]  /*3ad00*/  STS.U16 [R0+0x11300], R25 ;  /* 0x0113001900007388 */ /* 0x0007e80000000400 */
[----:B0-----:R-:W4:Y:S01]  /*3ad10*/  LDL.LU R2, [R1+0x68e0] ;  /* 0x0068e00001027983 */ /* 0x001f220000300800 */
[----:B-1----:R-:W4:Y:S02]  /*3ad20*/  LDL.LU R9, [R1+0x68dc] ;  /* 0x0068dc0001097983 */ /* 0x002f240000300800 */
[----:B--2---:R-:W2:Y:S01]  /*3ad30*/  LDL.LU R10, [R1+0x68d8] ;  /* 0x0068d800010a7983 */ /* 0x004ea20000300800 */
[----:B---3--:R-:W3:Y:S04]  /*3ad40*/  LDL.LU R23, [R1+0x68d4] ;  /* 0x0068d40001177983 */ /* 0x008ee80000300800 */
[----:B------:R-:W2:Y:S04]  /*3ad50*/  LDL.LU R25, [R1+0x68d0] ;  /* 0x0068d00001197983 */ /* 0x000ea80000300800 */
        /* <DEDUP_REMOVED lines=11> */
[----:B------:R0:W-:Y:S01]  /*3ae10*/  STS.U16 [R0+0x14300], R15 ;  /* 0x0143000f00007388 */ /* 0x0001e20000000400 */
[----:B--2---:R-:W-:Y:S01]  /*3ae20*/  STL [R1+0x68a0], R25 ;  /* 0x0068a01901007387 */ /* 0x004fe20000100800 */
[----:B---3--:R-:W-:Y:S02]  /*3ae30*/  STL [R1+0x68ac], R23 ;  /* 0x0068ac1701007387 */ /* 0x008fe40000100800 */
[----:B0-----:R-:W2:Y:S01]  /*3ae40*/  LDL.LU R15, [R1+0x2dc] ;  /* 0x0002dc00010f7983 */ /* 0x001ea20000300800 */
        /* <DEDUP_REMOVED lines=10> */
[----:B------:R4:W-:Y:S02]  /*3aef0*/  STS.U16 [R0+0x16b80], R24 ;  /* 0x016b801800007388 */ /* 0x0009e40000000400 */
[----:B------:R-:W-:Y:S01]  /*3af00*/  STS.U16 [R0+0x17300], R25 ;  /* 0x0173001900007388 */ /* 0x000fe20000000400 */
[----:B------:R0:W-:Y:S01]  /*3af10*/  STS.U16 [R0+0x17380], R23 ;  /* 0x0173801700007388 */ /* 0x0001e20000000400 */
[----:B----4-:R-:W-:-:S05]  /*3af20*/  LOP3.LUT R24, R2, 0x3f, RZ, 0xc0, !PT ;  /* 0x0000003f02187812 */ /* 0x010fca00078ec0ff */
[C---:B------:R-:W-:Y:S01]  /*3af30*/  IMAD.SHL.U32 R2, R24.reuse, 0x2, RZ ;  /* 0x0000000218027824 */ /* 0x040fe200078e00ff */
[----:B--2---:R1:W-:Y:S01]  /*3af40*/  STL [R1+0x68cc], R15 ;  /* 0x0068cc0f01007387 */ /* 0x0043e20000100800 */
[----:B------:R-:W2:Y:S02]  /*3af50*/  LDL.LU R7, [R1+0x2d8] ;  /* 0x0002d80001077983 */ /* 0x000ea40000300800 */
[----:B------:R-:W3:Y:S02]  /*3af60*/  LDL.LU R8, [R1+0x284] ;  /* 0x0002840001087983 */ /* 0x000ee40000300800 */
[----:B------:R-:W4:Y:S01]  /*3af70*/  LDL.LU R21, [R1+0x27c] ;  /* 0x00027c0001157983 */ /* 0x000f220000300800 */
[----:B------:R-:W2:Y:S01]  /*3af80*/  LDL.LU R22, [R1+0x230] ;  /* 0x0002300001167983 */ /* 0x000ea20000300800 */
[----:B0-----:R-:W2:Y:S02]  /*3af90*/  LDL.LU R0, [R1+0x22c] ;  /* 0x00022c0001007983 */ /* 0x001ea40000300800 */
[----:B------:R-:W2:Y:S02]  /*3afa0*/  LDL.LU R23, [R1+0x1ec] ;  /* 0x0001ec0001177983 */ /* 0x000ea40000300800 */
[----:B------:R-:W2:Y:S01]  /*3afb0*/  LDL.LU R25, [R1+0x1c0] ;  /* 0x0001c00001197983 */ /* 0x000ea20000300800 */
        /* <DEDUP_REMOVED lines=9> */
[----:B-1----:R-:W-:-:S02]  /*3b050*/  IMAD.SHL.U32 R15, R24, 0x2, RZ ;  /* 0x00000002180f7824 */ /* 0x002fc400078e00ff */
[----:B------:R-:W2:Y:S02]  /*3b060*/  LDL.LU R29, [R1+0xd0] ;  /* 0x0000d000011d7983 */ /* 0x000ea40000300800 */
[----:B------:R-:W2:Y:S01]  /*3b070*/  LDL.LU R3, [R1+0xcc] ;  /* 0x0000cc0001037983 */ /* 0x000ea20000300800 */
[----:B------:R-:W2:Y:S01]  /*3b080*/  LDL.LU R17, [R1+0xa0] ;  /* 0x0000a00001117983 */ /* 0x000ea20000300800 */
[----:B------:R-:W2:Y:S02]  /*3b090*/  LDL.LU R20, [R1+0x9c] ;  /* 0x00009c0001147983 */ /* 0x000ea40000300800 */
[----:B------:R-:W2:Y:S01]  /*3b0a0*/  LDL.LU R4, [R1+0x70] ;  /* 0x0000700001047983 */ /* 0x000ea20000300800 */
[----:B------:R-:W-:Y:S01]  /*3b0b0*/  LOP3.LUT R15, R15, 0x30, RZ, 0x3c, !PT ;  /* 0x000000300f0f7812 */ /* 0x000fe200078e3cff */
[----:B------:R-:W2:Y:S01]  /*3b0c0*/  LDL.LU R14, [R1+0x6c] ;  /* 0x00006c00010e7983 */ /* 0x000ea20000300800 */
[----:B------:R-:W2:Y:S02]  /*3b0d0*/  LDL.LU R5, [R1+0x40] ;  /* 0x0000400001057983 */ /* 0x000ea40000300800 */
[----:B------:R-:W2:Y:S02]  /*3b0e0*/  LDL.LU R6, [R1+0x3c] ;  /* 0x00003c0001067983 */ /* 0x000ea40000300800 */
[----:B------:R-:W2:Y:S01]  /*3b0f0*/  LDL.LU R24, [R1+0x10] ;  /* 0x0000100001187983 */ /* 0x000ea20000300800 */
[----:B------:R-:W-:Y:S04]  /*3b100*/  STS.U16 [R15+0x17b00], R10 ;  /* 0x017b000a0f007388 */ /* 0x000fe80000000400 */
[----:B------:R0:W-:Y:S01]  /*3b110*/  STL [R1+0x68b0], R10 ;  /* 0x0068b00a01007387 */ /* 0x0001e20000100800 */
[----:B------:R1:W-:Y:S03]  /*3b120*/  STS.U16 [R15+0x17b80], R9 ;  /* 0x017b80090f007388 */ /* 0x0003e60000000400 */
[----:B0-----:R-:W2:Y:S01]  /*3b130*/  LDL.LU R10, [R1+0x1f0] ;  /* 0x0001f000010a7983 */ /* 0x001ea20000300800 */
[----:B-1----:R-:W2:Y:S01]  /*3b140*/  LDL.LU R15, [R1+0x68cc] ;  /* 0x0068cc00010f7983 */ /* 0x002ea20000300800 */
[----:B------:R-:W-:-:S05]  /*3b150*/  LOP3.LUT R2, R2, 0x40, RZ, 0x3c, !PT ;  /* 0x0000004002027812 */ /* 0x000fca00078e3cff */
[----:B--2---:R0:W-:Y:S01]  /*3b160*/  STS.U16 [R2+0x10400], R15 ;  /* 0x0104000f02007388 */ /* 0x0041e20000000400 */
[----:B------:R1:W-:Y:S02]  /*3b170*/  STS.U16 [R2+0x10480], R7 ;  /* 0x0104800702007388 */ /* 0x0003e40000000400 */
[----:B---3--:R2:W-:Y:S02]  /*3b180*/  STS.U16 [R2+0x10c00], R8 ;  /* 0x010c000802007388 */ /* 0x0085e40000000400 */
[----:B----4-:R3:W-:Y:S01]  /*3b190*/  STS.U16 [R2+0x10c80], R21 ;  /* 0x010c801502007388 */ /* 0x0107e20000000400 */
[----:B------:R3:W-:Y:S01]  /*3b1a0*/  STS.U16 [R2+0x11400], R22 ;  /* 0x0114001602007388 */ /* 0x0007e20000000400 */
[----:B------:R3:W-:Y:S03]  /*3b1b0*/  STS.U16 [R2+0x11480], R0 ;  /* 0x0114800002007388 */ /* 0x0007e60000000400 */
[----:B0-----:R-:W4:Y:S01]  /*3b1c0*/  LDL.LU R15, [R1+0x68c8] ;  /* 0x0068c800010f7983 */ /* 0x001f220000300800 */
[----:B-1----:R-:W4:Y:S02]  /*3b1d0*/  LDL.LU R7, [R1+0x68c4] ;  /* 0x0068c40001077983 */ /* 0x002f240000300800 */
[----:B--2---:R-:W2:Y:S02]  /*3b1e0*/  LDL.LU R8, [R1+0x68c0] ;  /* 0x0068c00001087983 */ /* 0x004ea40000300800 */
[----:B---3--:R-:W3:Y:S01]  /*3b1f0*/  LDL.LU R21, [R1+0x68bc] ;  /* 0x0068bc0001157983 */ /* 0x008ee20000300800 */
[----:B------:R-:W2:Y:S01]  /*3b200*/  LDL.LU R22, [R1+0x68b8] ;  /* 0x0068b80001167983 */ /* 0x000ea20000300800 */
[----:B------:R-:W2:Y:S03]  /*3b210*/  LDL.LU R0, [R1+0x68b4] ;  /* 0x0068b40001007983 */ /* 0x000ea60000300800 */
[----:B------:R-:W-:Y:S01]  /*3b220*/  STS.U16 [R2+0x11c00], R10 ;  /* 0x011c000a02007388 */ /* 0x000fe20000000400 */
[----:B------:R-:W-:Y:S02]  /*3b230*/  STS.U16 [R2+0x11c80], R23 ;  /* 0x011c801702007388 */ /* 0x000fe40000000400 */
[----:B------:R-:W-:Y:S02]  /*3b240*/  STS.U16 [R2+0x12400], R25 ;  /* 0x0124001902007388 */ /* 0x000fe40000000400 */
[----:B------:R-:W-:Y:S01]  /*3b250*/  STS.U16 [R2+0x12480], R11 ;  /* 0x0124800b02007388 */ /* 0x000fe20000000400 */
[----:B------:R-:W-:Y:S01]  /*3b260*/  STS.U16 [R2+0x12c00], R12 ;  /* 0x012c000c02007388 */ /* 0x000fe20000000400 */
[----:B------:R-:W-:Y:S02]  /*3b270*/  STS.U16 [R2+0x12c80], R26 ;  /* 0x012c801a02007388 */ /* 0x000fe40000000400 */
[----:B------:R0:W-:Y:S02]  /*3b280*/  STS.U16 [R2+0x13400], R18 ;  /* 0x0134001202007388 */ /* 0x0001e40000000400 */
[----:B------:R1:W-:Y:S01]  /*3b290*/  STS.U16 [R2+0x13480], R19 ;  /* 0x0134801302007388 */ /* 0x0003e20000000400 */
        /* <DEDUP_REMOVED lines=9> */
[----:B------:R-:W-:Y:S03]  /*3b330*/  STS.U16 [R2+0x15c80], R14 ;  /* 0x015c800e02007388 */ /* 0x000fe60000000400 */
[----:B0-----:R-:W4:Y:S01]  /*3b340*/  LDL.LU R18, [R1+0x2d4] ;  /* 0x0002d40001127983 */ /* 0x001f220000300800 */
[----:B------:R-:W-:Y:S02]  /*3b350*/  STS.U16 [R2+0x16400], R5 ;  /* 0x0164000502007388 */ /* 0x000fe40000000400 */
[----:B-1----:R-:W4:Y:S02]  /*3b360*/  LDL.LU R19, [R1+0x2d0] ;  /* 0x0002d00001137983 */ /* 0x002f240000300800 */
[----:B------:R-:W-:Y:S01]  /*3b370*/  STS.U16 [R2+0x16480], R6 ;  /* 0x0164800602007388 */ /* 0x000fe20000000400 */
[----:B------:R0:W-:Y:S04]  /*3b380*/  STS.U16 [R2+0x16c00], R24 ;  /* 0x016c001802007388 */ /* 0x0001e80000000400 */
[----:B0-----:R-:W4:Y:S01]  /*3b390*/  LDL.LU R24, [R1+0x274] ;  /* 0x0002740001187983 */ /* 0x001f220000300800 */
[----:B------:R-:W4:Y:S02]  /*3b3a0*/  LDL.LU R10, [R1+0x270] ;  /* 0x00027000010a7983 */ /* 0x000f240000300800 */
[----:B------:R-:W4:Y:S01]  /*3b3b0*/  LDL.LU R23, [R1+0x228] ;  /* 0x0002280001177983 */ /* 0x000f220000300800 */
[----:B--2---:R0:W-:Y:S04]  /*3b3c0*/  STS.U16 [R2+0x16c80], R0 ;  /* 0x016c800002007388 */ /* 0x0041e80000000400 */
[----:B0-----:R-:W2:Y:S01]  /*3b3d0*/  LDL.LU R0, [R1+0x224] ;  /* 0x0002240001007983 */ /* 0x001ea20000300800 */
[----:B------:R-:W2:Y:S02]  /*3b3e0*/  LDL.LU R3, [R1+0x1e8] ;  /* 0x0001e80001037983 */ /* 0x000ea40000300800 */
[----:B------:R-:W-:Y:S02]  /*3b3f0*/  STS.U16 [R2+0x17400], R22 ;  /* 0x0174001602007388 */ /* 0x000fe40000000400 */
[----:B------:R-:W2:Y:S01]  /*3b400*/  LDL.LU R17, [R1+0x1e4] ;  /* 0x0001e40001117983 */ /* 0x000ea20000300800 */
[----:B---3--:R-:W-:Y:S04]  /*3b410*/  STS.U16 [R2+0x17480], R21 ;  /* 0x0174801502007388 */ /* 0x008fe80000000400 */
[----:B------:R-:W3:Y:S01]  /*3b420*/  LDL.LU R20, [R1+0x1b8] ;  /* 0x0001b80001147983 */ /* 0x000ee20000300800 */
[----:B------:R-:W-:Y:S02]  /*3b430*/  STS.U16 [R2+0x17c00], R8 ;  /* 0x017c000802007388 */ /* 0x000fe40000000400 */
[----:B------:R-:W3:Y:S02]  /*3b440*/  LDL.LU R14, [R1+0x1b4] ;  /* 0x0001b400010e7983 */ /* 0x000ee40000300800 */
[----:B----4-:R0:W-:Y:S02]  /*3b450*/  STS.U16 [R2+0x17c80], R7 ;  /* 0x017c800702007388 */ /* 0x0101e40000000400 */
[----:B------:R-:W-:Y:S01]  /*3b460*/  IMAD.SHL.U32 R29, R15, 0x2, RZ ;  /* 0x000000020f1d7824 */ /* 0x000fe200078e00ff */
[----:B0-----:R-:W4:Y:S01]  /*3b470*/  LDL.LU R2, [R1+0x184] ;  /* 0x0001840001027983 */ /* 0x001f220000300800 */
[----:B------:R-:W4:Y:S02]  /*3b480*/  LDL.LU R25, [R1+0x154] ;  /* 0x0001540001197983 */ /* 0x000f240000300800 */
[----:B------:R-:W4:Y:S02]  /*3b490*/  LDL.LU R11, [R1+0x128] ;  /* 0x00012800010b7983 */ /* 0x000f240000300800 */
[----:B------:R-:W4:Y:S01]  /*3b4a0*/  LDL.LU R12, [R1+0x124] ;  /* 0x00012400010c7983 */ /* 0x000f220000300800 */
[----:B------:R-:W4:Y:S01]  /*3b4b0*/  LDL.LU R26, [R1+0xf8] ;  /* 0x0000f800011a7983 */ /* 0x000f220000300800 */
[----:B------:R-:W-:Y:S01]  /*3b4c0*/  LOP3.LUT R29, R29, 0x50, RZ, 0x3c, !PT ;  /* 0x000000501d1d7812 */ /* 0x000fe200078e3cff */
[----:B------:R-:W4:Y:S02]  /*3b4d0*/  LDL.LU R27, [R1+0xf4] ;  /* 0x0000f400011b7983 */ /* 0x000f240000300800 */
[----:B------:R-:W4:Y:S01]  /*3b4e0*/  LDL.LU R13, [R1+0xc8] ;  /* 0x0000c800010d7983 */ /* 0x000f220000300800 */
[----:B------:R-:W4:Y:S01]  /*3b4f0*/  LDL.LU R16, [R1+0xc4] ;  /* 0x0000c40001107983 */ /* 0x000f220000300800 */
[----:B------:R-:W4:Y:S02]  /*3b500*/  LDL.LU R28, [R1+0x98] ;  /* 0x00009800011c7983 */ /* 0x000f240000300800 */
[----:B------:R-:W4:Y:S01]  /*3b510*/  LDL.LU R5, [R1+0x94] ;  /* 0x0000940001057983 */ /* 0x000f220000300800 */
[----:B------:R0:W-:Y:S01]  /*3b520*/  STS.U16 [R29+0x10500], R18 ;  /* 0x010500121d007388 */ /* 0x0001e20000000400 */
[----:B------:R-:W4:Y:S02]  /*3b530*/  LDL.LU R6, [R1+0x68] ;  /* 0x0000680001067983 */ /* 0x000f240000300800 */
[----:B------:R1:W-:Y:S02]  /*3b540*/  STS.U16 [R29+0x10580], R19 ;  /* 0x010580131d007388 */ /* 0x0003e40000000400 */
[----:B------:R1:W-:Y:S01]  /*3b550*/  STS.U16 [R29+0x10d00], R24 ;  /* 0x010d00181d007388 */ /* 0x0003e20000000400 */
[----:B------:R1:W-:Y:S01]  /*3b560*/  STS.U16 [R29+0x10d80], R10 ;  /* 0x010d800a1d007388 */ /* 0x0003e20000000400 */
[----:B------:R1:W-:Y:S03]  /*3b570*/  STS.U16 [R29+0x11500], R23 ;  /* 0x011500171d007388 */ /* 0x0003e60000000400 */
[----:B0-----:R-:W4:Y:S01]  /*3b580*/  LDL.LU R18, [R1+0x64] ;  /* 0x0000640001127983 */ /* 0x001f220000300800 */
[----:B-1----:R-:W4:Y:S03]  /*3b590*/  LDL.LU R19, [R1+0x38] ;  /* 0x0000380001137983 */ /* 0x002f260000300800 */
[----:B------:R-:W4:Y:S01]  /*3b5a0*/  LDL.LU R4, [R1+0x34] ;  /* 0x0000340001047983 */ /* 0x000f220000300800 */
[----:B------:R-:W4:Y:S03]  /*3b5b0*/  LDL.LU R24, [R1+0x8] ;  /* 0x0000080001187983 */ /* 0x000f260000300800 */
[----:B------:R-:W4:Y:S01]  /*3b5c0*/  LDL.LU R10, [R1+0x68b0] ;  /* 0x0068b000010a7983 */ /* 0x000f220000300800 */
[----:B------:R-:W4:Y:S03]  /*3b5d0*/  LDL.LU R23, [R1+0x68ac] ;  /* 0x0068ac0001177983 */ /* 0x000f260000300800 */
[----:B--2---:R0:W-:Y:S04]  /*3b5e0*/  STS.U16 [R29+0x11580], R0 ;  /* 0x011580001d007388 */ /* 0x0041e80000000400 */
[----:B0-----:R-:W2:Y:S01]  /*3b5f0*/  LDL.LU R0, [R1+0x68a8] ;  /* 0x0068a80001007983 */ /* 0x001ea20000300800 */
[----:B------:R-:W-:Y:S02]  /*3b600*/  STS.U16 [R29+0x11d00], R3 ;  /* 0x011d00031d007388 */ /* 0x000fe40000000400 */
[----:B------:R0:W-:Y:S02]  /*3b610*/  STS.U16 [R29+0x11d80], R17 ;  /* 0x011d80111d007388 */ /* 0x0001e40000000400 */
[----:B---3--:R1:W-:Y:S01]  /*3b620*/  STS.U16 [R29+0x12500], R20 ;  /* 0x012500141d007388 */ /* 0x0083e20000000400 */
[----:B------:R3:W-:Y:S04]  /*3b630*/  STS.U16 [R29+0x12580], R14 ;  /* 0x0125800e1d007388 */ /* 0x0007e80000000400 */
[----:B0-----:R-:W4:Y:S01]  /*3b640*/  LDL.LU R17, [R1+0x2cc] ;  /* 0x0002cc0001117983 */ /* 0x001f220000300800 */
[----:B------:R-:W4:Y:S02]  /*3b650*/  LDL.LU R3, [R1+0x2c8] ;  /* 0x0002c80001037983 */ /* 0x000f240000300800 */
[----:B-1----:R-:W4:Y:S02]  /*3b660*/  LDL.LU R20, [R1+0x268] ;  /* 0x0002680001147983 */ /* 0x002f240000300800 */
[----:B---3--:R-:W2:Y:S02]  /*3b670*/  LDL.LU R14, [R1+0x264] ;  /* 0x00026400010e7983 */ /* 0x008ea40000300800 */
[----:B--2---:R0:W-:Y:S01]  /*3b680*/  STS.U16 [R29+0x12d00], R0 ;  /* 0x012d00001d007388 */ /* 0x0041e20000000400 */
[----:B----4-:R1:W-:Y:S03]  /*3b690*/  STS.U16 [R29+0x12d80], R2 ;  /* 0x012d80021d007388 */ /* 0x0103e60000000400 */
[----:B0-----:R-:W2:Y:S01]  /*3b6a0*/  LDL.LU R0, [R1+0x220] ;  /* 0x0002200001007983 */ /* 0x001ea20000300800 */
[----:B-1----:R-:W4:Y:S03]  /*3b6b0*/  LDL.LU R2, [R1+0x68a4] ;  /* 0x0068a40001027983 */ /* 0x002f260000300800 */
[----:B----4-:R0:W-:Y:S01]  /*3b6c0*/  STS.U16 [R29+0x13500], R2 ;  /* 0x013500021d007388 */ /* 0x0101e20000000400 */
[----:B------:R1:W-:Y:S02]  /*3b6d0*/  STS.U16 [R29+0x13580], R25 ;  /* 0x013580191d007388 */ /* 0x0003e40000000400 */
[----:B------:R4:W-:Y:S02]  /*3b6e0*/  STS.U16 [R29+0x13d00], R11 ;  /* 0x013d000b1d007388 */ /* 0x0009e40000000400 */
[----:B------:R2:W-:Y:S01]  /*3b6f0*/  STS.U16 [R29+0x13d80], R12 ;  /* 0x013d800c1d007388 */ /* 0x0005e20000000400 */
[----:B------:R2:W-:Y:S01]  /*3b700*/  STS.U16 [R29+0x14500], R26 ;  /* 0x0145001a1d007388 */ /* 0x0005e20000000400 */
[----:B------:R2:W-:Y:S03]  /*3b710*/  STS.U16 [R29+0x14580], R27 ;  /* 0x0145801b1d007388 */ /* 0x0005e60000000400 */
[----:B0-----:R-:W3:Y:S01]  /*3b720*/  LDL.LU R2, [R1+0x200] ;  /* 0x0002000001027983 */ /* 0x001ee20000300800 */
[----:B-1----:R-:W3:Y:S02]  /*3b730*/  LDL.LU R25, [R1+0x68a0] ;  /* 0x0068a00001197983 */ /* 0x002ee40000300800 */
[----:B----4-:R-:W4:Y:S02]  /*3b740*/  LDL.LU R11, [R1+0x689c] ;  /* 0x00689c00010b7983 */ /* 0x010f240000300800 */
[----:B--2---:R-:W2:Y:S01]  /*3b750*/  LDL.LU R12, [R1+0x6898] ;  /* 0x00689800010c7983 */ /* 0x004ea20000300800 */
[----:B------:R-:W2:Y:S01]  /*3b760*/  LDL.LU R26, [R1+0x6894] ;  /* 0x00689400011a7983 */ /* 0x000ea20000300800 */
[----:B------:R-:W2:Y:S03]  /*3b770*/  LDL.LU R27, [R1+0x6890] ;  /* 0x00689000011b7983 */ /* 0x000ea60000300800 */
[----:B------:R0:W-:Y:S01]  /*3b780*/  STS.U16 [R29+0x14d00], R13 ;  /* 0x014d000d1d007388 */ /* 0x0001e20000000400 */
[----:B------:R1:W-:Y:S02]  /*3b790*/  STS.U16 [R29+0x14d80], R16 ;  /* 0x014d80101d007388 */ /* 0x0003e40000000400 */
[----:B------:R1:W-:Y:S02]  /*3b7a0*/  STS.U16 [R29+0x15500], R28 ;  /* 0x0155001c1d007388 */ /* 0x0003e40000000400 */
[----:B------:R1:W-:Y:S01]  /*3b7b0*/  STS.U16 [R29+0x15580], R5 ;  /* 0x015580051d007388 */ /* 0x0003e20000000400 */
[----:B------:R1:W-:Y:S01]  /*3b7c0*/  STS.U16 [R29+0x15d00], R6 ;  /* 0x015d00061d007388 */ /* 0x0003e20000000400 */
[----:B------:R1:W-:Y:S03]  /*3b7d0*/  STS.U16 [R29+0x15d80], R18 ;  /* 0x015d80121d007388 */ /* 0x0003e60000000400 */
[----:B0-----:R-:W2:Y:S01]  /*3b7e0*/  LDL.LU R13, [R1+0x688c] ;  /* 0x00688c00010d7983 */ /* 0x001ea20000300800 */
[----:B-1----:R-:W2:Y:S03]  /*3b7f0*/  LDL.LU R16, [R1+0x6888] ;  /* 0x0068880001107983 */ /* 0x002ea60000300800 */
[----:B------:R-:W2:Y:S01]  /*3b800*/  LDL.LU R28, [R1+0x6884] ;  /* 0x00688400011c7983 */ /* 0x000ea20000300800 */
[----:B------:R-:W2:Y:S03]  /*3b810*/  LDL.LU R5, [R1+0x6880] ;  /* 0x0068800001057983 */ /* 0x000ea60000300800 */
[----:B------:R-:W2:Y:S01]  /*3b820*/  LDL.LU R6, [R1+0x687c] ;  /* 0x00687c0001067983 */ /* 0x000ea20000300800 */
[----:B------:R-:W2:Y:S03]  /*3b830*/  LDL.LU R18, [R1+0x6878] ;  /* 0x0068780001127983 */ /* 0x000ea60000300800 */
[----:B------:R0:W-:Y:S01]  /*3b840*/  STS.U16 [R29+0x16500], R19 ;  /* 0x016500131d007388 */ /* 0x0001e20000000400 */
[----:B------:R1:W-:Y:S02]  /*3b850*/  STS.U16 [R29+0x16580], R4 ;  /* 0x016580041d007388 */ /* 0x0003e40000000400 */
[----:B------:R1:W-:Y:S01]  /*3b860*/  STS.U16 [R29+0x16d00], R24 ;  /* 0x016d00181d007388 */ /* 0x0003e20000000400 */
[----:B0-----:R-:W2:Y:S01]  /*3b870*/  LDL.LU R19, [R1+0x6874] ;  /* 0x0068740001137983 */ /* 0x001ea20000300800 */
[----:B-1----:R-:W2:Y:S02]  /*3b880*/  LDL R4, [R1+0x1b4c] ;  /* 0x001b4c0001047983 */ /* 0x002ea40000100800 */
[----:B------:R-:W2:Y:S02]  /*3b890*/  LDL.LU R24, [R1+0x6870] ;  /* 0x0068700001187983 */ /* 0x000ea40000300800 */
[----:B------:R-:W-:-:S05]  /*3b8a0*/  IMAD.SHL.U32 R15, R15, 0x2, RZ ;  /* 0x000000020f0f7824 */ /* 0x000fca00078e00ff */
[----:B------:R-:W-:Y:S01]  /*3b8b0*/  LOP3.LUT R15, R15, 0x60, RZ, 0x3c, !PT ;  /* 0x000000600f0f7812 */ /* 0x000fe200078e3cff */
[----:B--2---:R-:W-:Y:S01]  /*3b8c0*/  STS.U16 [R29+0x16d80], R24 ;  /* 0x016d80181d007388 */ /* 0x004fe20000000400 */
[----:B------:R-:W-:Y:S02]  /*3b8d0*/  STS.U16 [R29+0x17500], R19 ;  /* 0x017500131d007388 */ /* 0x000fe40000000400 */
[----:B------:R-:W-:Y:S02]  /*3b8e0*/  STS.U16 [R29+0x17580], R18 ;  /* 0x017580121d007388 */ /* 0x000fe40000000400 */
[----:B------:R-:W-:Y:S01]  /*3b8f0*/  STS.U16 [R29+0x17d00], R6 ;  /* 0x017d00061d007388 */ /* 0x000fe20000000400 */
[----:B------:R0:W-:Y:S01]  /*3b900*/  STS.U16 [R29+0x17d80], R5 ;  /* 0x017d80051d007388 */ /* 0x0001e20000000400 */
[----:B------:R1:W-:Y:S02]  /*3b910*/  STS.U16 [R15+0x10600], R17 ;  /* 0x010600110f007388 */ /* 0x0003e40000000400 */
[----:B------:R2:W-:Y:S02]  /*3b920*/  STS.U16 [R15+0x10680], R3 ;  /* 0x010680030f007388 */ /* 0x0005e40000000400 */
[----:B------:R2:W-:Y:S01]  /*3b930*/  STS.U16 [R15+0x10e00], R20 ;  /* 0x010e00140f007388 */ /* 0x0005e20000000400 */
[----:B------:R3:W-:Y:S01]  /*3b940*/  STS.U16 [R15+0x10e80], R14 ;  /* 0x010e800e0f007388 */ /* 0x0007e20000000400 */
[----:B------:R3:W-:Y:S03]  /*3b950*/  STS.U16 [R15+0x11600], R0 ;  /* 0x011600000f007388 */ /* 0x0007e60000000400 */
[----:B0-----:R-:W4:Y:S01]  /*3b960*/  LDL.LU R29, [R1+0x686c] ;  /* 0x00686c00011d7983 */ /* 0x001f220000300800 */
[----:B------:R-:W4:Y:S02]  /*3b970*/  LDL R5, [R1+0x1b48] ;  /* 0x001b480001057983 */ /* 0x000f240000100800 */
[----:B-1----:R-:W4:Y:S02]  /*3b980*/  LDL.LU R17, [R1+0x6868] ;  /* 0x0068680001117983 */ /* 0x002f240000300800 */
[----:B--2---:R-:W2:Y:S01]  /*3b990*/  LDL.LU R3, [R1+0x6864] ;  /* 0x0068640001037983 */ /* 0x004ea20000300800 */
[----:B------:R-:W2:Y:S01]  /*3b9a0*/  LDL.LU R20, [R1+0x6860] ;  /* 0x0068600001147983 */ /* 0x000ea20000300800 */
[----:B---3--:R-:W3:Y:S02]  /*3b9b0*/  LDL.LU R14, [R1+0x685c] ;  /* 0x00685c00010e7983 */ /* 0x008ee40000300800 */
[----:B------:R-:W2:Y:S02]  /*3b9c0*/  LDL.LU R0, [R1+0x6858] ;  /* 0x0068580001007983 */ /* 0x000ea40000300800 */
[----:B--2---:R0:W-:Y:S04]  /*3b9d0*/  STS.U16 [R15+0x11680], R0 ;  /* 0x011680000f007388 */ /* 0x0041e80000000400 */
[----:B0-----:R-:W2:Y:S01]  /*3b9e0*/  LDL.LU R0, [R1+0x6854] ;  /* 0x0068540001007983 */ /* 0x001ea20000300800 */
[----:B------:R0:W-:Y:S03]  /*3b9f0*/  STS.U16 [R15+0x11e00], R2 ;  /* 0x011e00020f007388 */ /* 0x0001e60000000400 */
[----:B0-----:R-:W3:Y:S01]  /*3ba00*/  LDL.LU R2, [R1+0x6850] ;  /* 0x0068500001027983 */ /* 0x001ee20000300800 */
[----:B--2---:R-:W-:-:S06]  /*3ba10*/  PRMT R0, RZ, 0x7610, R0 ;  /* 0x00007610ff007816 */ /* 0x004fcc0000000000 */
[----:B----4-:R-:W2:Y:S04]  /*3ba20*/  @!P0 LDG.E.U16 R0, [R4.64] ;  /* 0x0000000404008981 */ /* 0x010ea8000c1e1500 */
[----:B---3--:R0:W-:Y:S04]  /*3ba30*/  STS.U16 [R15+0x11e80], R2 ;  /* 0x011e80020f007388 */ /* 0x0081e80000000400 */
[----:B0-----:R-:W3:Y:S01]  /*3ba40*/  LDL.LU R15, [R1+0x684c] ;  /* 0x00684c00010f7983 */ /* 0x001ee20000300800 */
[----:B------:R-:W4:Y:S03]  /*3ba50*/  LDL.LU R2, [R1+0x6848] ;  /* 0x0068480001027983 */ /* 0x000f260000300800 */
[----:B--2---:R0:W-:Y:S04]  /*3ba60*/  STL [R1+0x1dc], R0 ;  /* 0x0001dc0001007387 */ /* 0x0041e80000100800 */
[----:B0-----:R-:W2:Y:S01]  /*3ba70*/  LDL.LU R0, [R1+0x6844] ;  /* 0x0068440001007983 */ /* 0x001ea20000300800 */
[----:B------:R-:W2:Y:S02]  /*3ba80*/  LDL R4, [R1+0x1b40] ;  /* 0x001b400001047983 */ /* 0x000ea40000100800 */
[----:B------:R-:W2:Y:S01]  /*3ba90*/  LDL R5, [R1+0x1b44] ;  /* 0x001b440001057983 */ /* 0x000ea20000100800 */
[----:B----4-:R-:W-:-:S02]  /*3baa0*/  PRMT R2, RZ, 0x7610, R2 ;  /* 0x00007610ff027816 */ /* 0x010fc40000000002 */
[----:B--2---:R-:W-:-:S04]  /*3bab0*/  @!P1 LOP3.LUT R5, R5, R4, RZ, 0x3c, !PT ;  /* 0x0000000405059212 */ /* 0x004fc800078e3cff */
[----:B------:R-:W-:-:S04]  /*3bac0*/  @!P1 LOP3.LUT R4, R5, R4, RZ, 0x3c, !PT ;  /* 0x0000000405049212 */ /* 0x000fc800078e3cff */
[----:B------:R-:W-:-:S05]  /*3bad0*/  @!P1 LOP3.LUT R5, R5, R4, RZ, 0x3c, !PT ;  /* 0x0000000405059212 */ /* 0x000fca00078e3cff */
[----:B------:R-:W2:Y:S04]  /*3bae0*/  @!P1 LDG.E.U16 R2, [R4.64] ;  /* 0x0000000404029981 */ /* 0x000ea8000c1e1500 */
[----:B--2---:R0:W-:Y:S04]  /*3baf0*/  STL [R1+0x1d8], R2 ;  /* 0x0001d80201007387 */ /* 0x0041e80000100800 */
[----:B0-----:R-:W2:Y:S01]  /*3bb00*/  LDL.LU R2, [R1+0x6840] ;  /* 0x0068400001027983 */ /* 0x001ea20000300800 */
[----:B------:R-:W4:Y:S02]  /*3bb10*/  LDL R4, [R1+0x1ac8] ;  /* 0x001ac80001047983 */ /* 0x000f240000100800 */
[----:B------:R-:W4:Y:S01]  /*3bb20*/  LDL R5, [R1+0x1acc] ;  /* 0x001acc0001057983 */ /* 0x000f220000100800 */
[----:B------:R-:W-:-:S02]  /*3bb30*/  PRMT R0, RZ, 0x7610, R0 ;  /* 0x00007610ff007816 */ /* 0x000fc40000000000 */
[----:B----4-:R-:W-:-:S04]  /*3bb40*/  @!P0 LOP3.LUT R5, R5, R4, RZ, 0x3c, !PT ;  /* 0x0000000405058212 */ /* 0x010fc800078e3cff */
[----:B------:R-:W-:-:S04]  /*3bb50*/  @!P0 LOP3.LUT R4, R5, R4, RZ, 0x3c, !PT ;  /* 0x0000000405048212 */ /* 0x000fc800078e3cff */
[----:B------:R-:W-:-:S05]  /*3bb60*/  @!P0 LOP3.LUT R5, R5, R4, RZ, 0x3c, !PT ;  /* 0x0000000405058212 */ /* 0x000fca00078e3cff */
[----:B------:R-:W4:Y:S04]  /*3bb70*/  @!P0 LDG.E.U16 R0, [R4.64] ;  /* 0x0000000404008981 */ /* 0x000f28000c1e1500 */
[----:B----4-:R0:W-:Y:S04]  /*3bb80*/  STL [R1+0x1d4], R0 ;  /* 0x0001d40001007387 */ /* 0x0101e80000100800 */
[----:B0-----:R-:W4:Y:S01]  /*3bb90*/  LDL.LU R0, [R1+0x683c] ;  /* 0x00683c0001007983 */ /* 0x001f220000300800 */
[----:B------:R-:W3:Y:S02]  /*3bba0*/  LDL R4, [R1+0x1ac0] ;  /* 0x001ac00001047983 */ /* 0x000ee40000100800 */
[----:B------:R-:W3:Y:S01]  /*3bbb0*/  LDL R5, [R1+0x1ac4] ;  /* 0x001ac40001057983 */ /* 0x000ee20000100800 */
[----:B--2---:R-:W-:-:S02]  /*3bbc0*/  PRMT R2, RZ, 0x7610, R2 ;  /* 0x00007610ff027816 */ /* 0x004fc40000000002 */
[----:B---3--:R-:W-:-:S04]  /*3bbd0*/  @!P1 LOP3.LUT R5, R5, R4, RZ, 0x3c, !PT ;  /* 0x0000000405059212 */ /* 0x008fc800078e3cff */
[----:B------:R-:W-:-:S04]  /*3bbe0*/  @!P1 LOP3.LUT R4, R5, R4, RZ, 0x3c, !PT ;  /* 0x0000000405049212 */ /* 0x000fc800078e3cff */
[----:B------:R-:W-:-:S05]  /*3bbf0*/  @!P1 LOP3.LUT R5, R5, R4, RZ, 0x3c, !PT ;  /* 0x0000000405059212 */ /* 0x000fca00078e3cff */
[----:B------:R-:W2:Y:S04]  /*3bc00*/  @!P1 LDG.E.U16 R2, [R4.64] ;  /* 0x0000000404029981 */ /* 0x000ea8000c1e1500 */
[----:B--2---:R0:W-:Y:S04]  /*3bc10*/  STL [R1+0x1d0], R2 ;  /* 0x0001d00201007387 */ /* 0x0041e80000100800 */
[----:B0-----:R-:W2:Y:S01]  /*3bc20*/  LDL.LU R2, [R1+0x6838] ;  /* 0x0068380001027983 */ /* 0x001ea20000300800 */
[----:B------:R-:W3:Y:S02]  /*3bc30*/  LDL R4, [R1+0x1a48] ;  /* 0x001a480001047983 */ /* 0x000ee40000100800 */
[----:B------:R-:W3:Y:S01]  /*3bc40*/  LDL R5, [R1+0x1a4c] ;  /* 0x001a4c0001057983 */ /* 0x000ee20000100800 */
[----:B----4-:R-:W-:-:S02]  /*3bc50*/  PRMT R0, RZ, 0x7610, R0 ;  /* 0x00007610ff007816 */ /* 0x010fc40000000000 */
[----:B---3--:R-:W-:-:S04]  /*3bc60*/  @!P0 LOP3.LUT R5, R5, R4, RZ, 0x3c, !PT ;  /* 0x0000000405058212 */ /* 0x008fc800078e3cff */
[----:B------:R-:W-:-:S04]  /*3bc70*/  @!P0 LOP3.LUT R4, R5, R4, RZ, 0x3c, !PT ;  /* 0x0000000405048212 */ /* 0x000fc800078e3cff */
[----:B------:R-:W-:-:S05]  /*3bc80*/  @!P0 LOP3.LUT R5, R5, R4, RZ, 0x3c, !PT ;  /* 0x0000000405058212 */ /* 0x000fca00078e3cff */
[----:B------:R-:W3:Y:S04]  /*3bc90*/  @!P0 LDG.E.U16 R0, [R4.64] ;  /* 0x0000000404008981 */ /* 0x000ee8000c1e1500 */
[----:B---3--:R0:W-:Y:S04]  /*3bca0*/  STL [R1+0x1cc], R0 ;  /* 0x0001cc0001007387 */ /* 0x0081e80000100800 */
[----:B0-----:R-:W3:Y:S01]  /*3bcb0*/  LDL.LU R0, [R1+0x6834] ;  /* 0x0068340001007983 */ /* 0x001ee20000300800 */
[----:B------:R-:W4:Y:S02]  /*3bcc0*/  LDL R4, [R1+0x1a40] ;  /* 0x001a400001047983 */ /* 0x000f240000100800 */
[----:B------:R-:W4:Y:S01]  /*3bcd0*/  LDL R5, [R1+0x1a44] ;  /* 0x001a440001057983 */ /* 0x000f220000100800 */
[----:B--2---:R-:W-:-:S02]  /*3bce0*/  PRMT R2, RZ, 0x7610, R2 ;  /* 0x00007610ff027816 */ /* 0x004fc40000000002 */
[----:B----4-:R-:W-:-:S04]  /*3bcf0*/  @!P1 LOP3.LUT R5, R5, R4, RZ, 0x3c, !PT ;  /* 0x0000000405059212 */ /* 0x010fc800078e3cff */
[----:B------:R-:W-:-:S04]  /*3bd00*/  @!P1 LOP3.LUT R4, R5, R4, RZ, 0x3c, !PT ;  /* 0x0000000405049212 */ /* 0x000fc800078e3cff */
[----:B------:R-:W-:-:S05]  /*3bd10*/  @!P1 LOP3.LUT R5, R5, R4, RZ, 0x3c, !PT ;  /* 0x0000000405059212 */ /* 0x000fca00078e3cff */
[----:B------:R-:W2:Y:S04]  /*3bd20*/  @!P1 LDG.E.U16 R2, [R4.64] ;  /* 0x0000000404029981 */ /* 0x000ea8000c1e1500 */
[----:B--2---:R0:W-:Y:S04]  /*3bd30*/  STL [R1+0x1c8], R2 ;  /* 0x0001c80201007387 */ /* 0x0041e80000100800 */
[----:B0-----:R-:W2:Y:S01]  /*3bd40*/  LDL.LU R2, [R1+0x6830] ;  /* 0x0068300001027983 */ /* 0x001ea20000300800 */
[----:B------:R-:W4:Y:S02]  /*3bd50*/  LDL R4, [R1+0x19c8] ;  /* 0x0019c80001047983 */ /* 0x000f240000100800 */
[----:B------:R-:W4:Y:S01]  /*3bd60*/  LDL R5, [R1+0x19cc] ;  /* 0x0019cc0001057983 */ /* 0x000f220000100800 */
[----:B---3--:R-:W-:-:S02]  /*3bd70*/  PRMT R0, RZ, 0x7610, R0 ;  /* 0x00007610ff007816 */ /* 0x008fc40000000000 */
[----:B----4-:R-:W-:-:S04]  /*3bd80*/  @!P0 LOP3.LUT R5, R5, R4, RZ, 0x3c, !PT ;  /* 0x0000000405058212 */ /* 0x010fc800078e3cff */
        /* <DEDUP_REMOVED lines=488> */
[----:B------:R0:W4:Y:S04]  /*3dc10*/  @!P0 LDG.E.U16 R13, [R4.64] ;  /* 0x00000004040d8981 */ /* 0x000128000c1e1500 */
[----:B0-----:R-:W2:Y:S04]  /*3dc20*/  LDL R4, [R1+0x2500] ;  /* 0x0025000001047983 */ /* 0x001ea80000100800 */
[----:B------:R-:W2:Y:S01]  /*3dc30*/  LDL R5, [R1+0x250c] ;  /* 0x00250c0001057983 */ /* 0x000ea20000100800 */
[----:B------:R-:W-:Y:S02]  /*3dc40*/  PRMT R12, RZ, 0x7610, R12 ;  /* 0x00007610ff0c7816 */ /* 0x000fe4000000000c */
[----:B--2---:R-:W-:-:S04]  /*3dc50*/  @!P1 LOP3.LUT R5, R5, R4, RZ, 0x3c, !PT ;  /* 0x0000000405059212 */ /* 0x004fc800078e3cff */
[----:B------:R-:W-:-:S04]  /*3dc60*/  @!P1 LOP3.LUT R4, R5, R4, RZ, 0x3c, !PT ;  /* 0x0000000405049212 */ /* 0x000fc800078e3cff */
[----:B------:R-:W-:Y:S01]  /*3dc70*/  @!P1 LOP3.LUT R5, R5, R4, RZ, 0x3c, !PT ;  /* 0x0000000405059212 */ /* 0x000fe200078e3cff */
[----:B----4-:R-:W-:Y:S04]  /*3dc80*/  STL [R1+0x6650], R13 ;  /* 0x0066500d01007387 */ /* 0x010fe80000100800 */
[----:B------:R0:W2:Y:S04]  /*3dc90*/  @!P1 LDG.E.U16 R12, [R4.64] ;  /* 0x00000004040c9981 */ /* 0x0000a8000c1e1500 */
[----:B0-----:R-:W4:Y:S04]  /*3dca0*/  LDL R4, [R1+0x2578] ;  /* 0x0025780001047983 */ /* 0x001f280000100800 */
[----:B------:R-:W4:Y:S01]  /*3dcb0*/  LDL R5, [R1+0x2584] ;  /* 0x0025840001057983 */ /* 0x000f220000100800 */
[----:B------:R-:W-:-:S02]  /*3dcc0*/  PRMT R11, RZ, 0x7610, R11 ;  /* 0x00007610ff0b7816 */ /* 0x000fc4000000000b */
[----:B----4-:R-:W-:-:S04]  /*3dcd0*/  @!P0 LOP3.LUT R5, R5, R4, RZ, 0x3c, !PT ;  /* 0x0000000405058212 */ /* 0x010fc800078e3cff */
[----:B------:R-:W-:-:S04]  /*3dce0*/  @!P0 LOP3.LUT R4, R5, R4, RZ, 0x3c, !PT ;  /* 0x0000000405048212 */ /* 0x000fc800078e3cff */
[----:B------:R-:W-:Y:S01]  /*3dcf0*/  @!P0 LOP3.LUT R5, R5, R4, RZ, 0x3c, !PT ;  /* 0x0000000405058212 */ /* 0x000fe200078e3cff */
[----:B--2---:R-:W-:Y:S04]  /*3dd00*/  STL [R1+0x6654], R12 ;  /* 0x0066540c01007387 */ /* 0x004fe80000100800 */
        /* <DEDUP_REMOVED lines=11> */
[----:B---3--:R-:W-:-:S02]  /*3ddc0*/  PRMT R0, RZ, 0x7610, R0 ;  /* 0x00007610ff007816 */ /* 0x008fc40000000000 */
[----:B----4-:R-:W-:-:S04]  /*3ddd0*/  @!P0 LOP3.LUT R5, R5, R4, RZ, 0x3c, !PT ;  /* 0x0000000405058212 */ /* 0x010fc800078e3cff */
[----:B------:R-:W-:-:S04]  /*3dde0*/  @!P0 LOP3.LUT R4, R5, R4, RZ, 0x3c, !PT ;  /* 0x0000000405048212 */ /* 0x000fc800078e3cff */
[----:B------:R-:W-:-:S05]  /*3ddf0*/  @!P0 LOP3.LUT R5, R5, R4, RZ, 0x3c, !PT ;  /* 0x0000000405058212 */ /* 0x000fca00078e3cff */
[----:B------:R-:W3:Y:S04]  /*3de00*/  @!P0 LDG.E.U16 R0, [R4.64] ;  /* 0x0000000404008981 */ /* 0x000ee8000c1e1500 */
[----:B--2---:R-:W-:Y:S04]  /*3de10*/  STL [R1+0x665c], R10 ;  /* 0x00665c0a01007387 */ /* 0x004fe80000100800 */
[----:B---3--:R0:W-:Y:S04]  /*3de20*/  STL [R1+0x104], R0 ;  /* 0x0001040001007387 */ /* 0x0081e80000100800 */
[----:B0-----:R-:W2:Y:S01]  /*3de30*/  LDL.LU R0, [R1+0x6754] ;  /* 0x0067540001007983 */ /* 0x001ea20000300800 */
[----:B------:R-:W3:Y:S02]  /*3de40*/  LDL R4, [R1+0x1b30] ;  /* 0x001b300001047983 */ /* 0x000ee40000100800 */
[----:B------:R-:W3:Y:S01]  /*3de50*/  LDL R5, [R1+0x1b34] ;  /* 0x001b340001057983 */ /* 0x000ee20000100800 */
[----:B------:R-:W-:-:S02]  /*3de60*/  PRMT R2, RZ, 0x7610, R2 ;  /* 0x00007610ff027816 */ /* 0x000fc40000000002 */
        /* <DEDUP_REMOVED lines=357> */
[----:B---3--:R-:W-:Y:S02]  /*3f4c0*/  PRMT R2, RZ, 0x7610, R2 ;  /* 0x00007610ff027816 */ /* 0x008fe40000000002 */
[----:B--2---:R-:W-:-:S04]  /*3f4d0*/  @!P1 LOP3.LUT R5, R5, R4, RZ, 0x3c, !PT ;  /* 0x0000000405059212 */ /* 0x004fc800078e3cff */
[----:B------:R-:W-:-:S04]  /*3f4e0*/  @!P1 LOP3.LUT R4, R5, R4, RZ, 0x3c, !PT ;  /* 0x0000000405049212 */ /* 0x000fc800078e3cff */
[----:B------:R-:W-:-:S05]  /*3f4f0*/  @!P1 LOP3.LUT R5, R5, R4, RZ, 0x3c, !PT ;  /* 0x0000000405059212 */ /* 0x000fca00078e3cff */
[----:B------:R-:W2:Y:S04]  /*3f500*/  @!P1 LDG.E.U16 R2, [R4.64] ;  /* 0x0000000404029981 */ /* 0x000ea8000c1e1500 */
[----:B----4-:R0:W-:Y:S04]  /*3f510*/  STL [R1+0x64], R14 ;  /* 0x0000640e01007387 */ /* 0x0101e80000100800 */
[----:B0-----:R-:W3:Y:S04]  /*3f520*/  LDL R14, [R1+0xfbc] ;  /* 0x000fbc00010e7983 */ /* 0x001ee80000100800 */
        /* <DEDUP_REMOVED lines=22> */
[----:B------:R-:W-:-:S02]  /*3f690*/  PRMT R15, RZ, 0x7610, R15 ;  /* 0x00007610ff0f7816 */ /* 0x000fc4000000000f */
[----:B---3--:R-:W-:-:S04]  /*3f6a0*/  @!P0 LOP3.LUT R5, R5, R4, RZ, 0x3c, !PT ;  /* 0x0000000405058212 */ /* 0x008fc800078e3cff */
[----:B------:R-:W-:-:S04]  /*3f6b0*/  @!P0 LOP3.LUT R4, R5, R4, RZ, 0x3c, !PT ;  /* 0x0000000405048212 */ /* 0x000fc800078e3cff */
[----:B------:R-:W-:-:S05]  /*3f6c0*/  @!P0 LOP3.LUT R5, R5, R4, RZ, 0x3c, !PT ;  /* 0x0000000405058212 */ /* 0x000fca00078e3cff */
[----:B------:R0:W3:Y:S04]  /*3f6d0*/  @!P0 LDG.E.U16 R15, [R4.64] ;  /* 0x00000004040f8981 */ /* 0x0000e8000c1e1500 */
[----:B0-----:R-:W3:Y:S04]  /*3f6e0*/  LDL R4, [R1+0x1030] ;  /* 0x0010300001047983 */ /* 0x001ee80000100800 */
[----:B------:R-:W3:Y:S01]  /*3f6f0*/  LDL R5, [R1+0x1034] ;  /* 0x0010340001057983 */ /* 0x000ee20000100800 */
[----:B--2---:R-:W-:Y:S02]  /*3f700*/  PRMT R2, RZ, 0x7610, R2 ;  /* 0x00007610ff027816 */ /* 0x004fe40000000002 */
[----:B---3--:R-:W-:-:S04]  /*3f710*/  @!P1 LOP3.LUT R5, R5, R4, RZ, 0x3c, !PT ;  /* 0x0000000405059212 */ /* 0x008fc800078e3cff */
[----:B------:R-:W-:-:S04]  /*3f720*/  @!P1 LOP3.LUT R4, R5, R4, RZ, 0x3c, !PT ;  /* 0x0000000405049212 */ /* 0x000fc800078e3cff */
[----:B------:R-:W-:-:S05]  /*3f730*/  @!P1 LOP3.LUT R5, R5, R4, RZ, 0x3c, !PT ;  /* 0x0000000405059212 */ /* 0x000fca00078e3cff */
[----:B------:R-:W2:Y:S04]  /*3f740*/  @!P1 LDG.E.U16 R2, [R4.64] ;  /* 0x0000000404029981 */ /* 0x000ea8000c1e1500 */
[----:B------:R0:W-:Y:S04]  /*3f750*/  STL [R1+0x54], R15 ;  /* 0x0000540f01007387 */ /* 0x0001e80000100800 */
[----:B0-----:R-:W3:Y:S04]  /*3f760*/  LDL R15, [R1+0xebc] ;  /* 0x000ebc00010f7983 */ /* 0x001ee80000100800 */
[----:B--2---:R0:W-:Y:S04]  /*3f770*/  STL [R1+0x50], R2 ;  /* 0x0000500201007387 */ /* 0x0041e80000100800 */
[----:B0-----:R-:W2:Y:S01]  /*3f780*/  LDL.LU R2, [R1+0x66a8] ;  /* 0x0066a80001027983 */ /* 0x001ea20000300800 */
[----:B------:R-:W2:Y:S01]  /*3f790*/  LDL R5, [R1+0xfb8] ;  /* 0x000fb80001057983 */ /* 0x000ea20000100800 */
[----:B----4-:R-:W-:Y:S01]  /*3f7a0*/  PRMT R0, RZ, 0x7610, R0 ;  /* 0x00007610ff007816 */ /* 0x010fe20000000000 */
[----:B------:R-:W-:-:S02]  /*3f7b0*/  @!P0 IMAD.MOV.U32 R4, RZ, RZ, R14 ;  /* 0x000000ffff048224 */ /* 0x000fc400078e000e */
[----:B------:R-:W4:Y:S04]  /*3f7c0*/  LDL R14, [R1+0xeb4] ;  /* 0x000eb400010e7983 */ /* 0x000f280000100800 */
[----:B--2---:R-:W2:Y:S04]  /*3f7d0*/  @!P0 LDG.E.U16 R0, [R4.64] ;  /* 0x0000000404008981 */ /* 0x004ea8000c1e1500 */
[----:B--2---:R0:W-:Y:S04]  /*3f7e0*/  STL [R1+0x4c], R0 ;  /* 0x00004c0001007387 */ /* 0x0041e80000100800 */
[----:B0-----:R-:W2:Y:S01]  /*3f7f0*/  LDL.LU R0, [R1+0x66a4] ;  /* 0x0066a40001007983 */ /* 0x001ea20000300800 */
[----:B------:R-:W2:Y:S02]  /*3f800*/  LDL R4, [R1+0xfb0] ;  /* 0x000fb00001047983 */ /* 0x000ea40000100800 */
[----:B------:R-:W2:Y:S01]  /*3f810*/  LDL R5, [R1+0xfb4] ;  /* 0x000fb40001057983 */ /* 0x000ea20000100800 */
[----:B------:R-:W-:-:S02]  /*3f820*/  PRMT R2, RZ, 0x7610, R2 ;  /* 0x00007610ff027816 */ /* 0x000fc40000000002 */
[----:B--2---:R-:W-:-:S04]  /*3f830*/  @!P1 LOP3.LUT R5, R5, R4, RZ, 0x3c, !PT ;  /* 0x0000000405059212 */ /* 0x004fc800078e3cff */
[----:B------:R-:W-:-:S04]  /*3f840*/  @!P1 LOP3.LUT R4, R5, R4, RZ, 0x3c, !PT ;  /* 0x0000000405049212 */ /* 0x000fc800078e3cff */
[----:B------:R-:W-:-:S05]  /*3f850*/  @!P1 LOP3.LUT R5, R5, R4, RZ, 0x3c, !PT ;  /* 0x0000000405059212 */ /* 0x000fca00078e3cff */
[----:B------:R-:W2:Y:S04]  /*3f860*/  @!P1 LDG.E.U16 R2, [R4.64] ;  /* 0x0000000404029981 */ /* 0x000ea8000c1e1500 */
        /* <DEDUP_REMOVED lines=17> */
[----:B------:R-:W2:Y:S01]  /*3f980*/  @!P1 LDG.E.U16 R2, [R4.64] ;  /* 0x0000000404029981 */ /* 0x000ea2000c1e1500 */
[----:B------:R-:W-:-:S03]  /*3f990*/  PRMT R10, RZ, 0x7610, R10 ;  /* 0x00007610ff0a7816 */ /* 0x000fc6000000000a */
[----:B--2---:R0:W-:Y:S04]  /*3f9a0*/  STL [R1+0x40], R2 ;  /* 0x0000400201007387 */ /* 0x0041e80000100800 */
[----:B0-----:R-:W2:Y:S01]  /*3f9b0*/  LDL.LU R2, [R1+0x6698] ;  /* 0x0066980001027983 */ /* 0x001ea20000300800 */
[----:B------:R-:W2:Y:S02]  /*3f9c0*/  LDL R5, [R1+0xeb8] ;  /* 0x000eb80001057983 */ /* 0x000ea40000100800 */
[----:B---3--:R-:W-:Y:S01]  /*3f9d0*/  @!P0 IMAD.MOV.U32 R4, RZ, RZ, R15 ;  /* 0x000000ffff048224 */ /* 0x008fe200078e000f */
[----:B------:R-:W-:Y:S01]  /*3f9e0*/  PRMT R13, RZ, 0x7610, R13 ;  /* 0x00007610ff0d7816 */ /* 0x000fe2000000000d */
[----:B------:R-:W3:Y:S04]  /*3f9f0*/  LDL R15, [R1+0x2390] ;  /* 0x00239000010f7983 */ /* 0x000ee80000100800 */
[----:B--2---:R0:W2:Y:S04]  /*3fa00*/  @!P0 LDG.E.U16 R10, [R4.64] ;  /* 0x00000004040a8981 */ /* 0x0040a8000c1e1500 */
[----:B0-----:R-:W3:Y:S01]  /*3fa10*/  LDL R5, [R1+0xeb0] ;  /* 0x000eb00001057983 */ /* 0x001ee20000100800 */
[----:B----4-:R-:W-:-:S03]  /*3fa20*/  @!P1 IMAD.MOV.U32 R4, RZ, RZ, R14 ;  /* 0x000000ffff049224 */ /* 0x010fc600078e000e */
[----:B--2---:R0:W-:Y:S01]  /*3fa30*/  STL [R1+0x3c], R10 ;  /* 0x00003c0a01007387 */ /* 0x0041e20000100800 */
[----:B------:R-:W-:Y:S01]  /*3fa40*/  PRMT R12, RZ, 0x7610, R12 ;  /* 0x00007610ff0c7816 */ /* 0x000fe2000000000c */
[----:B------:R-:W2:Y:S02]  /*3fa50*/  LDL R14, [R1+0x2408] ;  /* 0x00240800010e7983 */ /* 0x000ea40000100800 */
[----:B---3--:R1:W3:Y:S04]  /*3fa60*/  @!P1 LDG.E.U16 R13, [R4.64] ;  /* 0x00000004040d9981 */ /* 0x0082e8000c1e1500 */
[----:B0-----:R-:W4:Y:S04]  /*3fa70*/  LDL R10, [R1+0x239c] ;  /* 0x00239c00010a7983 */ /* 0x001f280000100800 */
[----:B-1----:R-:W2:Y:S04]  /*3fa80*/  LDL R4, [R1+0xe38] ;  /* 0x000e380001047983 */ /* 0x002ea80000100800 */
[----:B------:R-:W2:Y:S02]  /*3fa90*/  LDL R5, [R1+0xe3c] ;  /* 0x000e3c0001057983 */ /* 0x000ea40000100800 */
[----:B--2---:R-:W-:-:S04]  /*3faa0*/  @!P0 LOP3.LUT R5, R5, R4, RZ, 0x3c, !PT ;  /* 0x0000000405058212 */ /* 0x004fc800078e3cff */
[----:B------:R-:W-:-:S04]  /*3fab0*/  @!P0 LOP3.LUT R4, R5, R4, RZ, 0x3c, !PT ;  /* 0x0000000405048212 */ /* 0x000fc800078e3cff */
[----:B------:R-:W-:Y:S01]  /*3fac0*/  @!P0 LOP3.LUT R5, R5, R4, RZ, 0x3c, !PT ;  /* 0x0000000405058212 */ /* 0x000fe200078e3cff */
[----:B---3--:R0:W-:Y:S04]  /*3fad0*/  STL [R1+0x38], R13 ;  /* 0x0000380d01007387 */ /* 0x0081e80000100800 */
[----:B------:R1:W2:Y:S01]  /*3fae0*/  @!P0 LDG.E.U16 R12, [R4.64] ;  /* 0x00000004040c8981 */ /* 0x0002a2000c1e1500 */
[----:B------:R-:W-:-:S03]  /*3faf0*/  PRMT R0, RZ, 0x7610, R0 ;  /* 0x00007610ff007816 */ /* 0x000fc60000000000 */
[----:B0-----:R-:W3:Y:S04]  /*3fb00*/  LDL R13, [R1+0x2414] ;  /* 0x00241400010d7983 */ /* 0x001ee80000100800 */
[----:B-1----:R-:W2:Y:S04]  /*3fb10*/  LDL R4, [R1+0xe30] ;  /* 0x000e300001047983 */ /* 0x002ea80000100800 */
[----:B------:R-:W2:Y:S02]  /*3fb20*/  LDL R5, [R1+0xe34] ;  /* 0x000e340001057983 */ /* 0x000ea40000100800 */
[----:B--2---:R-:W-:-:S04]  /*3fb30*/  @!P1 LOP3.LUT R5, R5, R4, RZ, 0x3c, !PT ;  /* 0x0000000405059212 */ /* 0x004fc800078e3cff */
[----:B------:R-:W-:-:S04]  /*3fb40*/  @!P1 LOP3.LUT R4, R5, R4, RZ, 0x3c, !PT ;  /* 0x0000000405049212 */ /* 0x000fc800078e3cff */
[----:B------:R-:W-:-:S05]  /*3fb50*/  @!P1 LOP3.LUT R5, R5, R4, RZ, 0x3c, !PT ;  /* 0x0000000405059212 */ /* 0x000fca00078e3cff */
[----:B------:R-:W2:Y:S04]  /*3fb60*/  @!P1 LDG.E.U16 R0, [R4.64] ;  /* 0x0000000404009981 */ /* 0x000ea8000c1e1500 */
[----:B------:R0:W-:Y:S04]  /*3fb70*/  STL [R1+0x34], R12 ;  /* 0x0000340c01007387 */ /* 0x0001e80000100800 */
[----:B0-----:R-:W3:Y:S04]  /*3fb80*/  LDL R12, [R1+0x241c] ;  /* 0x00241c00010c7983 */ /* 0x001ee80000100800 */
        /* <DEDUP_REMOVED lines=12> */
[----:B----4-:R-:W-:Y:S02]  /*3fc50*/  @!P1 IMAD.MOV.U32 R4, RZ, RZ, R10 ;  /* 0x000000ffff049224 */ /* 0x010fe400078e000a */
[----:B------:R-:W-:Y:S02]  /*3fc60*/  @!P1 IMAD.MOV.U32 R5, RZ, RZ, R15 ;  /* 0x000000ffff059224 */ /* 0x000fe400078e000f */
[----:B------:R-:W4:Y:S01]  /*3fc70*/  LDL R10, [R1+0x249c] ;  /* 0x00249c00010a7983 */ /* 0x000f220000100800 */
[----:B------:R-:W4:Y:S04]  /*3fc80*/  LDL R15, [R1+0x2490] ;  /* 0x00249000010f7983 */ /* 0x000f280000100800 */
[----:B------:R3:W4:Y:S02]  /*3fc90*/  @!P1 LDG.E.U16 R0, [R4.64] ;  /* 0x0000000404009981 */ /* 0x000724000c1e1500 */
[----:B---3--:R-:W-:-:S02]  /*3fca0*/  @!P0 IMAD.MOV.U32 R4, RZ, RZ, R13 ;  /* 0x000000ffff048224 */ /* 0x008fc400078e000d */
[----:B------:R-:W-:Y:S01]  /*3fcb0*/  @!P0 IMAD.MOV.U32 R5, RZ, RZ, R14 ;  /* 0x000000ffff058224 */ /* 0x000fe200078e000e */
[----:B--2---:R-:W-:-:S06]  /*3fcc0*/  PRMT R2, RZ, 0x7610, R2 ;  /* 0x00007610ff027816 */ /* 0x004fcc0000000002 */
[----:B------:R-:W2:Y:S04]  /*3fcd0*/  @!P0 LDG.E.U16 R2, [R4.64] ;  /* 0x0000000404028981 */ /* 0x000ea8000c1e1500 */
[----:B----4-:R0:W-:Y:S04]  /*3fce0*/  STL [R1+0x20], R0 ;  /* 0x0000200001007387 */ /* 0x0101e80000100800 */
[----:B0-----:R-:W3:Y:S01]  /*3fcf0*/  LDL.LU R0, [R1+0x668c] ;  /* 0x00668c0001007983 */ /* 0x001ee20000300800 */
[----:B------:R-:W4:Y:S02]  /*3fd00*/  LDL R14, [R1+0x2508] ;  /* 0x00250800010e7983 */ /* 0x000f240000100800 */
[----:B------:R-:W3:Y:S01]  /*3fd10*/  LDL R13, [R1+0x2514] ;  /* 0x00251400010d7983 */ /* 0x000ee20000100800 */
[----:B--2---:R0:W-:Y:S04]  /*3fd20*/  STL [R1+0x14], R2 ;  /* 0x0000140201007387 */ /* 0x0041e80000100800 */
[----:B0-----:R-:W2:Y:S01]  /*3fd30*/  LDL.LU R2, [R1+0x6688] ;  /* 0x0066880001027983 */ /* 0x001ea20000300800 */
[----:B------:R-:W2:Y:S01]  /*3fd40*/  LDL R5, [R1+0x2410] ;  /* 0x0024100001057983 */ /* 0x000ea20000100800 */
[----:B------:R-:W-:Y:S01]  /*3fd50*/  PRMT R3, RZ, 0x7610, R3 ;  /* 0x00007610ff037816 */ /* 0x000fe20000000003 */
[----:B------:R-:W-:Y:S01]  /*3fd60*/  @!P1 IMAD.MOV.U32 R4, RZ, RZ, R12 ;  /* 0x000000ffff049224 */ /* 0x000fe200078e000c */
[----:B------:R-:W-:-:S02]  /*3fd70*/  PRMT R9, RZ, 0x7610, R9 ;  /* 0x00007610ff097816 */ /* 0x000fc40000000009 */
[----:B------:R-:W-:Y:S01]  /*3fd80*/  PRMT R8, RZ, 0x7610, R8 ;  /* 0x00007610ff087816 */ /* 0x000fe20000000008 */
[----:B------:R-:W3:Y:S04]  /*3fd90*/  LDL R12, [R1+0x2510] ;  /* 0x00251000010c7983 */ /* 0x000ee80000100800 */
[----:B--2---:R0:W2:Y:S04]  /*3fda0*/  @!P1 LDG.E.U16 R3, [R4.64] ;  /* 0x0000000404039981 */ /* 0x0040a8000c1e1500 */
[----:B0-----:R-:W2:Y:S04]  /*3fdb0*/  LDL R4, [R1+0x2488] ;  /* 0x0024880001047983 */ /* 0x001ea80000100800 */
[----:B------:R-:W2:Y:S01]  /*3fdc0*/  LDL R5, [R1+0x2494] ;  /* 0x0024940001057983 */ /* 0x000ea20000100800 */
[----:B------:R-:W-:-:S02]  /*3fdd0*/  PRMT R7, RZ, 0x7610, R7 ;  /* 0x00007610ff077816 */ /* 0x000fc40000000007 */
[----:B--2---:R-:W-:-:S04]  /*3fde0*/  @!P0 LOP3.LUT R5, R5, R4, RZ, 0x3c, !PT ;  /* 0x0000000405058212 */ /* 0x004fc800078e3cff */
[----:B------:R-:W-:-:S04]  /*3fdf0*/  @!P0 LOP3.LUT R4, R5, R4, RZ, 0x3c, !PT ;  /* 0x0000000405048212 */ /* 0x000fc800078e3cff */
[----:B------:R-:W-:-:S05]  /*3fe00*/  @!P0 LOP3.LUT R5, R5, R4, RZ, 0x3c, !PT ;  /* 0x0000000405058212 */ /* 0x000fca00078e3cff */
[----:B------:R0:W2:Y:S04]  /*3fe10*/  @!P0 LDG.E.U16 R9, [R4.64] ;  /* 0x0000000404098981 */ /* 0x0000a8000c1e1500 */
[----:B------:R1:W-:Y:S01]  /*3fe20*/  STL [R1+0x10], R3 ;  /* 0x0000100301007387 */ /* 0x0003e20000100800 */
[----:B0-----:R-:W-:Y:S02]  /*3fe30*/  @!P1 IMAD.MOV.U32 R4, RZ, RZ, R10 ;  /* 0x000000ffff049224 */ /* 0x001fe400078e000a */
[----:B------:R-:W-:Y:S01]  /*3fe40*/  @!P1 IMAD.MOV.U32 R5, RZ, RZ, R15 ;  /* 0x000000ffff059224 */ /* 0x000fe200078e000f */
[----:B-1----:R-:W2:Y:S04]  /*3fe50*/  LDL R3, [R1+0x251c] ;  /* 0x00251c0001037983 */ /* 0x002ea80000100800 */
[----:B------:R3:W2:Y:S02]  /*3fe60*/  @!P1 LDG.E.U16 R8, [R4.64] ;  /* 0x0000000404089981 */ /* 0x0006a4000c1e1500 */
[----:B---3--:R-:W-:-:S02]  /*3fe70*/  @!P0 IMAD.MOV.U32 R4, RZ, RZ, R13 ;  /* 0x000000ffff048224 */ /* 0x008fc400078e000d */
[----:B----4-:R-:W-:-:S05]  /*3fe80*/  @!P0 IMAD.MOV.U32 R5, RZ, RZ, R14 ;  /* 0x000000ffff058224 */ /* 0x010fca00078e000e */
[----:B------:R-:W3:Y:S01]  /*3fe90*/  @!P0 LDG.E.U16 R7, [R4.64] ;  /* 0x0000000404078981 */ /* 0x000ee2000c1e1500 */
[----:B------:R-:W-:Y:S01]  /*3fea0*/  PRMT R6, RZ, 0x7610, R6 ;  /* 0x00007610ff067816 */ /* 0x000fe20000000006 */
[----:B------:R-:W-:Y:S02]  /*3feb0*/  @!P1 IMAD.MOV.U32 R15, RZ, RZ, R12 ;  /* 0x000000ffff0f9224 */ /* 0x000fe400078e000c */
[----:B--2---:R0:W-:Y:S01]  /*3fec0*/  STL [R1+0x65dc], R9 ;  /* 0x0065dc0901007387 */ /* 0x0041e20000100800 */
[----:B------:R-:W2:Y:S02]  /*3fed0*/  LDL R10, [R1+0x2594] ;  /* 0x00259400010a7983 */ /* 0x000ea40000100800 */
[----:B------:R-:W-:Y:S01]  /*3fee0*/  @!P1 IMAD.MOV.U32 R14, RZ, RZ, R3 ;  /* 0x000000ffff0e9224 */ /* 0x000fe200078e0003 */
[----:B------:R1:W-:Y:S04]  /*3fef0*/  STL [R1+0x65e0], R8 ;  /* 0x0065e00801007387 */ /* 0x0003e80000100800 */
[----:B0-----:R-:W4:Y:S04]  /*3ff00*/  LDL R9, [R1+0x2590] ;  /* 0x0025900001097983 */ /* 0x001f280000100800 */
[----:B------:R0:W4:Y:S04]  /*3ff10*/  @!P1 LDG.E.U16 R6, [R14.64] ;  /* 0x000000040e069981 */ /* 0x000128000c1e1500 */
[----:B-1----:R-:W4:Y:S04]  /*3ff20*/  LDL R8, [R1+0x259c] ;  /* 0x00259c0001087983 */ /* 0x002f280000100800 */
[----:B---3--:R1:W-:Y:S04]  /*3ff30*/  STL [R1+0x65e4], R7 ;  /* 0x0065e40701007387 */ /* 0x0083e80000100800 */
[----:B0-----:R-:W3:Y:S01]  /*3ff40*/  LDL R15, [R1+0x2588] ;  /* 0x00258800010f7983 */ /* 0x001ee20000100800 */
[----:B------:R-:W-:Y:S01]  /*3ff50*/  PRMT R5, RZ, 0x7610, R5 ;  /* 0x00007610ff057816 */ /* 0x000fe20000000005 */
[----:B------:R-:W4:Y:S02]  /*3ff60*/  LDL R13, [R1+0x1b28] ;  /* 0x001b2800010d7983 */ /* 0x000f240000100800 */
[----:B------:R-:W4:Y:S01]  /*3ff70*/  LDL R12, [R1+0x1b2c] ;  /* 0x001b2c00010c7983 */ /* 0x000f220000100800 */
[----:B------:R-:W-:-:S03]  /*3ff80*/  PRMT R4, RZ, 0x7610, R4 ;  /* 0x00007610ff047816 */ /* 0x000fc60000000004 */
[----:B------:R-:W4:Y:S04]  /*3ff90*/  LDL R3, [R1+0x1b24] ;  /* 0x001b240001037983 */ /* 0x000f280000100800 */
[----:B-1----:R-:W4:Y:S01]  /*3ffa0*/  LDL R7, [R1+0x1b20] ;  /* 0x001b200001077983 */ /* 0x002f220000100800 */
[----:B--2---:R-:W-:-:S05]  /*3ffb0*/  @!P0 IMAD.MOV.U32 R14, RZ, RZ, R10 ;  /* 0x000000ffff0e8224 */ /* 0x004fca00078e000a */
[----:B---3--:R4:W2:Y:S02]  /*3ffc0*/  @!P0 LDG.E.U16 R5, [R14.64] ;  /* 0x000000040e058981 */ /* 0x0088a4000c1e1500 */
[----:B----4-:R-:W-:Y:S02]  /*3ffd0*/  @!P1 IMAD.MOV.U32 R14, RZ, RZ, R8 ;  /* 0x000000ffff0e9224 */ /* 0x010fe400078e0008 */
[----:B------:R-:W-:-:S05]  /*3ffe0*/  @!P1 IMAD.MOV.U32 R15, RZ, RZ, R9 ;  /* 0x000000ffff0f9224 */ /* 0x000fca00078e0009 */
[----:B------:R0:W3:Y:S04]  /*3fff0*/  @!P1 LDG.E.U16 R4, [R14.64] ;  /* 0x000000040e049981 */ /* 0x0000e8000c1e1500 */
[----:B------:R1:W-:Y:S01]  /*40000*/  STL [R1+0x65e8], R6 ;  /* 0x0065e80601007387 */ /* 0x0003e20000100800 */
[----:B------:R-:W4:Y:S03]  /*40010*/  LDL R10, [R1+0x1aa8] ;  /* 0x001aa800010a7983 */ /* 0x000f260000100800 */
[----:B-1----:R-:W4:Y:S01]  /*40020*/  LDL R6, [R1+0x1aac] ;  /* 0x001aac0001067983 */ /* 0x002f220000100800 */
[----:B------:R-:W-:Y:S01]  /*40030*/  PRMT R11, RZ, 0x7610, R11 ;  /* 0x00007610ff0b7816 */ /* 0x000fe2000000000b */
[----:B0-----:R-:W-:-:S02]  /*40040*/  @!P0 IMAD.MOV.U32 R14, RZ, RZ, R12 ;  /* 0x000000ffff0e8224 */ /* 0x001fc400078e000c */
[----:B------:R-:W-:Y:S01]  /*40050*/  @!P0 IMAD.MOV.U32 R15, RZ, RZ, R13 ;  /* 0x000000ffff0f8224 */ /* 0x000fe200078e000d */
[----:B------:R-:W-:-:S04]  /*40060*/  PRMT R0, RZ, 0x7610, R0 ;  /* 0x00007610ff007816 */ /* 0x000fc80000000000 */
[----:B------:R0:W4:Y:S01]  /*40070*/  @!P0 LDG.E.U16 R11, [R14.64] ;  /* 0x000000040e0b8981 */ /* 0x000122000c1e1500 */
[----:B------:R-:W-:Y:S01]  /*40080*/  PRMT R29, RZ, 0x7610, R29 ;  /* 0x00007610ff1d7816 */ /* 0x000fe2000000001d */
[----:B0-----:R-:W-:Y:S02]  /*40090*/  @!P1 IMAD.MOV.U32 R14, RZ, RZ, R3 ;  /* 0x000000ffff0e9224 */ /* 0x001fe400078e0003 */
[----:B------:R-:W-:-:S05]  /*400a0*/  @!P1 IMAD.MOV.U32 R15, RZ, RZ, R7 ;  /* 0x000000ffff0f9224 */ /* 0x000fca00078e0007 */
[----:B------:R4:W4:Y:S04]  /*400b0*/  @!P1 LDG.E.U16 R0, [R14.64] ;  /* 0x000000040e009981 */ /* 0x000928000c1e1500 */
[----:B--2---:R0:W-:Y:S01]  /*400c0*/  STL [R1+0x65ec], R5 ;  /* 0x0065ec0501007387 */ /* 0x0041e20000100800 */
[----:B------:R-:W2:Y:S02]  /*400d0*/  LDL R9, [R1+0x1aa0] ;  /* 0x001aa00001097983 */ /* 0x000ea40000100800 */
[----:B------:R-:W2:Y:S01]  /*400e0*/  LDL R8, [R1+0x1aa4] ;  /* 0x001aa40001087983 */ /* 0x000ea20000100800 */
[----:B---3--:R1:W-:Y:S01]  /*400f0*/  STL [R1+0x65f0], R4 ;  /* 0x0065f00401007387 */ /* 0x0083e20000100800 */
[----:B------:R-:W3:Y:S02]  /*40100*/  LDL R7, [R1+0x1a28] ;  /* 0x001a280001077983 */ /* 0x000ee40000100800 */
[----:B------:R-:W3:Y:S02]  /*40110*/  LDL R3, [R1+0x1a2c] ;  /* 0x001a2c0001037983 */ /* 0x000ee40000100800 */
[----:B----4-:R-:W-:-:S02]  /*40120*/  @!P0 IMAD.MOV.U32 R15, RZ, RZ, R10 ;  /* 0x000000ffff0f8224 */ /* 0x010fc400078e000a */
[----:B------:R-:W-:-:S05]  /*40130*/  @!P0 IMAD.MOV.U32 R14, RZ, RZ, R6 ;  /* 0x000000ffff0e8224 */ /* 0x000fca00078e0006 */
[----:B------:R2:W4:Y:S01]  /*40140*/  @!P0 LDG.E.U16 R29, [R14.64] ;  /* 0x000000040e1d8981 */ /* 0x000522000c1e1500 */
[----:B------:R-:W-:Y:S02]  /*40150*/  PRMT R28, RZ, 0x7610, R28 ;  /* 0x00007610ff1c7816 */ /* 0x000fe4000000001c */
[----:B------:R-:W-:Y:S01]  /*40160*/  PRMT R27, RZ, 0x7610, R27 ;  /* 0x00007610ff1b7816 */ /* 0x000fe2000000001b */
[----:B------:R1:W-:Y:S01]  /*40170*/  STL [R1+0x65d8], R0 ;  /* 0x0065d80001007387 */ /* 0x0003e20000100800 */
[----:B------:R-:W4:Y:S02]  /*40180*/  LDL R6, [R1+0x1a20] ;  /* 0x001a200001067983 */ /* 0x000f240000100800 */
[----:B0-----:R-:W4:Y:S02]  /*40190*/  LDL R5, [R1+0x1a24] ;  /* 0x001a240001057983 */ /* 0x001f240000100800 */
[----:B--2---:R-:W-:Y:S02]  /*401a0*/  @!P1 IMAD.MOV.U32 R15, RZ, RZ, R9 ;  /* 0x000000ffff0f9224 */ /* 0x004fe400078e0009 */
[----:B------:R-:W-:-:S05]  /*401b0*/  @!P1 IMAD.MOV.U32 R14, RZ, RZ, R8 ;  /* 0x000000ffff0e9224 */ /* 0x000fca00078e0008 */
[----:B------:R3:W2:Y:S02]  /*401c0*/  @!P1 LDG.E.U16 R28, [R14.64] ;  /* 0x000000040e1c9981 */ /* 0x0006a4000c1e1500 */
[----:B---3--:R-:W-:Y:S02]  /*401d0*/  @!P0 IMAD.MOV.U32 R15, RZ, RZ, R7 ;  /* 0x000000ffff0f8224 */ /* 0x008fe400078e0007 */
[----:B------:R-:W-:-:S05]  /*401e0*/  @!P0 IMAD.MOV.U32 R14, RZ, RZ, R3 ;  /* 0x000000ffff0e8224 */ /* 0x000fca00078e0003 */
[----:B------:R0:W3:Y:S04]  /*401f0*/  @!P0 LDG.E.U16 R27, [R14.64] ;  /* 0x000000040e1b8981 */ /* 0x0000e8000c1e1500 */
[----:B----4-:R-:W-:Y:S01]  /*40200*/  STL [R1+0x65f4], R29 ;  /* 0x0065f41d01007387 */ /* 0x010fe20000100800 */
[----:B------:R-:W4:Y:S02]  /*40210*/  LDL R9, [R1+0x19a8] ;  /* 0x0019a80001097983 */ /* 0x000f240000100800 */
[----:B------:R-:W4:Y:S02]  /*40220*/  LDL R8, [R1+0x19ac] ;  /* 0x0019ac0001087983 */ /* 0x000f240000100800 */
[----:B-1----:R-:W4:Y:S01]  /*40230*/  LDL R4, [R1+0x19a0] ;  /* 0x0019a00001047983 */ /* 0x002f220000100800 */
[----:B------:R-:W4:Y:S01]  /*40240*/  LDL R0, [R1+0x19a4] ;  /* 0x0019a40001007983 */ /* 0x000f220000100800 */
[----:B------:R-:W-:-:S02]  /*40250*/  PRMT R26, RZ, 0x7610, R26 ;  /* 0x00007610ff1a7816 */ /* 0x000fc4000000001a */
[----:B------:R-:W-:Y:S01]  /*40260*/  PRMT R25, RZ, 0x7610, R25 ;  /* 0x00007610ff197816 */ /* 0x000fe20000000019 */
[----:B0-----:R-:W-:Y:S02]  /*40270*/  @!P1 IMAD.MOV.U32 R15, RZ, RZ, R6 ;  /* 0x000000ffff0f9224 */ /* 0x001fe400078e0006 */
[----:B------:R-:W-:-:S05]  /*40280*/  @!P1 IMAD.MOV.U32 R14, RZ, RZ, R5 ;  /* 0x000000ffff0e9224 */ /* 0x000fca00078e0005 */
[----:B------:R4:W4:Y:S04]  /*40290*/  @!P1 LDG.E.U16 R26, [R14.64] ;  /* 0x000000040e1a9981 */ /* 0x000928000c1e1500 */
[----:B--2---:R-:W-:Y:S01]  /*402a0*/  STL [R1+0x65f8], R28 ;  /* 0x0065f81c01007387 */ /* 0x004fe20000100800 */
[----:B------:R-:W2:Y:S02]  /*402b0*/  LDL R7, [R1+0x1928] ;  /* 0x0019280001077983 */ /* 0x000ea40000100800 */
[----:B------:R-:W2:Y:S01]  /*402c0*/  LDL R3, [R1+0x192c] ;  /* 0x00192c0001037983 */ /* 0x000ea20000100800 */
[----:B---3--:R-:W-:Y:S01]  /*402d0*/  STL [R1+0x65fc], R27 ;  /* 0x0065fc1b01007387 */ /* 0x008fe20000100800 */
[----:B------:R-:W3:Y:S02]  /*402e0*/  LDL R6, [R1+0x1920] ;  /* 0x0019200001067983 */ /* 0x000ee40000100800 */
[----:B------:R-:W3:Y:S02]  /*402f0*/  LDL R5, [R1+0x1924] ;  /* 0x0019240001057983 */ /* 0x000ee40000100800 */
[----:B----4-:R-:W-:-:S02]  /*40300*/  @!P0 IMAD.MOV.U32 R15, RZ, RZ, R9 ;  /* 0x000000ffff0f8224 */ /* 0x010fc400078e0009 */
[----:B------:R-:W-:-:S05]  /*40310*/  @!P0 IMAD.MOV.U32 R14, RZ, RZ, R8 ;  /* 0x000000ffff0e8224 */ /* 0x000fca00078e0008 */
[----:B------:R0:W4:Y:S01]  /*40320*/  @!P0 LDG.E.U16 R25, [R14.64] ;  /* 0x000000040e198981 */ /* 0x000122000c1e1500 */
[----:B------:R-:W-:Y:S02]  /*40330*/  PRMT R24, RZ, 0x7610, R24 ;  /* 0x00007610ff187816 */ /* 0x000fe40000000018 */
[----:B------:R-:W-:Y:S01]  /*40340*/  PRMT R23, RZ, 0x7610, R23 ;  /* 0x00007610ff177816 */ /* 0x000fe20000000017 */
[----:B0-----:R-:W-:Y:S02]  /*40350*/  @!P1 IMAD.MOV.U32 R14, RZ, RZ, R0 ;  /* 0x000000ffff0e9224 */ /* 0x001fe400078e0000 */
[----:B------:R-:W-:-:S05]  /*40360*/  @!P1 IMAD.MOV.U32 R15, RZ, RZ, R4 ;  /* 0x000000ffff0f9224 */ /* 0x000fca00078e0004 */
[----:B------:R2:W4:Y:S01]  /*40370*/  @!P1 LDG.E.U16 R24, [R14.64] ;  /* 0x000000040e189981 */ /* 0x000522000c1e1500 */
[----:B------:R-:W-:-:S03]  /*40380*/  PRMT R22, RZ, 0x7610, R22 ;  /* 0x00007610ff167816 */ /* 0x000fc60000000016 */
[----:B------:R0:W-:Y:S01]  /*40390*/  STL [R1+0x4], R11 ;  /* 0x0000040b01007387 */ /* 0x0001e20000100800 */
[----:B------:R-:W-:Y:S02]  /*403a0*/  STL [R1+0x6600], R26 ;  /* 0x0066001a01007387 */ /* 0x000fe40000100800 */
[----:B--2---:R-:W-:Y:S02]  /*403b0*/  @!P0 IMAD.MOV.U32 R15, RZ, RZ, R7 ;  /* 0x000000ffff0f8224 */ /* 0x004fe400078e0007 */
[----:B------:R-:W-:-:S05]  /*403c0*/  @!P0 IMAD.MOV.U32 R14, RZ, RZ, R3 ;  /* 0x000000ffff0e8224 */ /* 0x000fca00078e0003 */
[----:B------:R3:W2:Y:S02]  /*403d0*/  @!P0 LDG.E.U16 R23, [R14.64] ;  /* 0x000000040e178981 */ /* 0x0006a4000c1e1500 */
[----:B---3--:R-:W-:Y:S02]  /*403e0*/  @!P1 IMAD.MOV.U32 R15, RZ, RZ, R6 ;  /* 0x000000ffff0f9224 */ /* 0x008fe400078e0006 */
[----:B------:R-:W-:-:S05]  /*403f0*/  @!P1 IMAD.MOV.U32 R14, RZ, RZ, R5 ;  /* 0x000000ffff0e9224 */ /* 0x000fca00078e0005 */
[----:B------:R-:W3:Y:S04]  /*40400*/  @!P1 LDG.E.U16 R22, [R14.64] ;  /* 0x000000040e169981 */ /* 0x000ee8000c1e1500 */
[----:B----4-:R-:W-:Y:S01]  /*40410*/  STL [R1+0x6604], R25 ;  /* 0x0066041901007387 */ /* 0x010fe20000100800 */
[----:B------:R-:W4:Y:S02]  /*40420*/  LDL R4, [R1+0x18a8] ;  /* 0x0018a80001047983 */ /* 0x000f240000100800 */
[----:B------:R-:W4:Y:S01]  /*40430*/  LDL R0, [R1+0x18ac] ;  /* 0x0018ac0001007983 */ /* 0x000f220000100800 */
[----:B------:R-:W-:Y:S01]  /*40440*/  STL [R1+0x6608], R24 ;  /* 0x0066081801007387 */ /* 0x000fe20000100800 */
[----:B------:R-:W4:Y:S02]  /*40450*/  LDL R12, [R1+0x18a0] ;  /* 0x0018a000010c7983 */ /* 0x000f240000100800 */
[----:B------:R-:W4:Y:S01]  /*40460*/  LDL R3, [R1+0x18a4] ;  /* 0x0018a40001037983 */ /* 0x000f220000100800 */
[----:B------:R-:W-:Y:S01]  /*40470*/  PRMT R18, RZ, 0x7610, R18 ;  /* 0x00007610ff127816 */ /* 0x000fe20000000012 */
[----:B--2---:R-:W-:Y:S01]  /*40480*/  STL [R1+0x660c], R23 ;  /* 0x00660c1701007387 */ /* 0x004fe20000100800 */
[----:B0-----:R-:W2:Y:S02]  /*40490*/  LDL R11, [R1+0x1828] ;  /* 0x00182800010b7983 */ /* 0x001ea40000100800 */
[----:B------:R-:W2:Y:S02]  /*404a0*/  LDL R10, [R1+0x182c] ;  /* 0x00182c00010a7983 */ /* 0x000ea40000100800 */
[----:B------:R-:W2:Y:S01]  /*404b0*/  LDL R9, [R1+0x1820] ;  /* 0x0018200001097983 */ /* 0x000ea20000100800 */
[----:B------:R-:W2:Y:S04]  /*404c0*/  LDL R8, [R1+0x1824] ;  /* 0x0018240001087983 */ /* 0x000ea80000100800 */
[----:B---3--:R-:W-:Y:S01]  /*404d0*/  STL [R1+0x6610], R22 ;  /* 0x0066101601007387 */ /* 0x008fe20000100800 */
[----:B------:R-:W3:Y:S02]  /*404e0*/  LDL R7, [R1+0x17a8] ;  /* 0x0017a80001077983 */ /* 0x000ee40000100800 */
[----:B------:R-:W3:Y:S02]  /*404f0*/  LDL R6, [R1+0x17ac] ;  /* 0x0017ac0001067983 */ /* 0x000ee40000100800 */
[----:B------:R-:W3:Y:S02]  /*40500*/  LDL R5, [R1+0x17a0] ;  /* 0x0017a00001057983 */ /* 0x000ee40000100800 */
[----:B----4-:R-:W-:-:S02]  /*40510*/  @!P0 IMAD.MOV.U32 R15, RZ, RZ, R4 ;  /* 0x000000ffff0f8224 */ /* 0x010fc400078e0004 */
[----:B------:R-:W4:Y:S01]  /*40520*/  LDL R4, [R1+0x17a4] ;  /* 0x0017a40001047983 */ /* 0x000f220000100800 */
[----:B------:R-:W-:Y:S01]  /*40530*/  @!P0 IMAD.MOV.U32 R14, RZ, RZ, R0 ;  /* 0x000000ffff0e8224 */ /* 0x000fe200078e0000 */
[----:B------:R-:W-:Y:S02]  /*40540*/  PRMT R16, RZ, 0x7610, R16 ;  /* 0x00007610ff107816 */ /* 0x000fe40000000010 */
[----:B------:R-:W-:Y:S02]  /*40550*/  PRMT R17, RZ, 0x7610, R17 ;  /* 0x00007610ff117816 */ /* 0x000fe40000000011 */
[----:B------:R-:W-:Y:S02]  /*40560*/  PRMT R19, RZ, 0x7610, R19 ;  /* 0x00007610ff137816 */ /* 0x000fe40000000013 */
[----:B------:R-:W-:Y:S01]  /*40570*/  PRMT R20, RZ, 0x7610, R20 ;  /* 0x00007610ff147816 */ /* 0x000fe20000000014 */
[----:B------:R0:W4:Y:S01]  /*40580*/  @!P0 LDG.E.U16 R18, [R14.64] ;  /* 0x000000040e128981 */ /* 0x000122000c1e1500 */
[----:B------:R-:W-:-:S03]  /*40590*/  PRMT R21, RZ, 0x7610, R21 ;  /* 0x00007610ff157816 */ /* 0x000fc60000000015 */
[----:B------:R-:W4:Y:S01]  /*405a0*/  LDL R0, [R1+0x25f8] ;  /* 0x0025f80001007983 */ /* 0x000f220000100800 */
[----:B0-----:R-:W-:Y:S02]  /*405b0*/  @!P1 IMAD.MOV.U32 R14, RZ, RZ, R3 ;  /* 0x000000ffff0e9224 */ /* 0x001fe400078e0003 */
[----:B------:R-:W-:-:S05]  /*405c0*/  @!P1 IMAD.MOV.U32 R15, RZ, RZ, R12 ;  /* 0x000000ffff0f9224 */ /* 0x000fca00078e000c */
[----:B------:R2:W4:Y:S02]  /*405d0*/  @!P1 LDG.E.U16 R16, [R14.64] ;  /* 0x000000040e109981 */ /* 0x000524000c1e1500 */
[----:B--2---:R-:W-:Y:S02]  /*405e0*/  @!P0 IMAD.MOV.U32 R15, RZ, RZ, R11 ;  /* 0x000000ffff0f8224 */ /* 0x004fe400078e000b */
[----:B------:R-:W-:-:S05]  /*405f0*/  @!P0 IMAD.MOV.U32 R14, RZ, RZ, R10 ;  /* 0x000000ffff0e8224 */ /* 0x000fca00078e000a */
[----:B------:R0:W2:Y:S02]  /*40600*/  @!P0 LDG.E.U16 R17, [R14.64] ;  /* 0x000000040e118981 */ /* 0x0000a4000c1e1500 */
[----:B0-----:R-:W-:Y:S02]  /*40610*/  @!P1 IMAD.MOV.U32 R14, RZ, RZ, R8 ;  /* 0x000000ffff0e9224 */ /* 0x001fe400078e0008 */
[----:B------:R-:W-:-:S05]  /*40620*/  @!P1 IMAD.MOV.U32 R15, RZ, RZ, R9 ;  /* 0x000000ffff0f9224 */ /* 0x000fca00078e0009 */
[----:B------:R3:W2:Y:S02]  /*40630*/  @!P1 LDG.E.U16 R19, [R14.64] ;  /* 0x000000040e139981 */ /* 0x0006a4000c1e1500 */
[----:B---3--:R-:W-:Y:S02]  /*40640*/  @!P0 IMAD.MOV.U32 R14, RZ, RZ, R6 ;  /* 0x000000ffff0e8224 */ /* 0x008fe400078e0006 */
[----:B------:R-:W-:-:S05]  /*40650*/  @!P0 IMAD.MOV.U32 R15, RZ, RZ, R7 ;  /* 0x000000ffff0f8224 */ /* 0x000fca00078e0007 */
[----:B------:R4:W3:Y:S02]  /*40660*/  @!P0 LDG.E.U16 R20, [R14.64] ;  /* 0x000000040e148981 */ /* 0x0008e4000c1e1500 */
[----:B----4-:R-:W-:Y:S02]  /*40670*/  @!P1 IMAD.MOV.U32 R14, RZ, RZ, R4 ;  /* 0x000000ffff0e9224 */ /* 0x010fe400078e0004 */
[----:B------:R-:W-:-:S05]  /*40680*/  @!P1 IMAD.MOV.U32 R15, RZ, RZ, R5 ;  /* 0x000000ffff0f9224 */ /* 0x000fca00078e0005 */
[----:B------:R0:W4:Y:S04]  /*40690*/  @!P1 LDG.E.U16 R21, [R14.64] ;  /* 0x000000040e159981 */ /* 0x000128000c1e1500 */
[----:B------:R-:W-:Y:S01]  /*406a0*/  STL [R1+0x6614], R18 ;  /* 0x0066141201007387 */ /* 0x000fe20000100800 */
[----:B------:R-:W4:Y:S02]  /*406b0*/  LDL R3, [R1+0x25f0] ;  /* 0x0025f00001037983 */ /* 0x000f240000100800 */
[----:B------:R-:W-:Y:S01]  /*406c0*/  STL [R1+0x6618], R16 ;  /* 0x0066181001007387 */ /* 0x000fe20000100800 */
[----:B------:R-:W-:Y:S01]  /*406d0*/  PRMT R2, RZ, 0x7610, R2 ;  /* 0x00007610ff027816 */ /* 0x000fe20000000002 */
[----:B0-----:R-:W-:Y:S01]  /*406e0*/  @!P1 IMAD.MOV.U32 R14, RZ, RZ, R0 ;  /* 0x000000ffff0e9224 */ /* 0x001fe200078e0000 */
[----:B--2---:R-:W-:Y:S04]  /*406f0*/  STL [R1+0x661c], R17 ;  /* 0x00661c1101007387 */ /* 0x004fe80000100800 */
[----:B------:R-:W-:Y:S04]  /*40700*/  STL [R1+0x6620], R19 ;  /* 0x0066201301007387 */ /* 0x000fe80000100800 */
[----:B---3--:R-:W-:Y:S04]  /*40710*/  STL [R1+0x6624], R20 ;  /* 0x0066241401007387 */ /* 0x008fe80000100800 */
[----:B----4-:R0:W-:Y:S04]  /*40720*/  STL [R1+0x6628], R21 ;  /* 0x0066281501007387 */ /* 0x0101e80000100800 */
[----:B0-----:R-:W2:Y:S01]  /*40730*/  LDL R21, [R1+0x25f4] ;  /* 0x0025f40001157983 */ /* 0x001ea20000100800 */
[----:B------:R-:W3:Y:S02]  /*40740*/  LDL.LU R19, [R1+0x380] ;  /* 0x0003800001137983 */ /* 0x000ee40000300800 */
[----:B------:R-:W4:Y:S02]  /*40750*/  LDL.LU R17, [R1+0x37c] ;  /* 0x00037c0001117983 */ /* 0x000f240000300800 */
[----:B------:R-:W3:Y:S01]  /*40760*/  LDL.LU R16, [R1+0x370] ;  /* 0x0003700001107983 */ /* 0x000ee20000300800 */
[----:B------:R-:W3:Y:S01]  /*40770*/  LDL.LU R18, [R1+0x36c] ;  /* 0x00036c0001127983 */ /* 0x000ee20000300800 */
        /* <DEDUP_REMOVED lines=10> */
[----:B------:R-:W-:Y:S01]  /*40820*/  @!P1 IMAD.MOV.U32 R15, RZ, RZ, R3 ;  /* 0x000000ffff0f9224 */ /* 0x000fe200078e0003 */
        /* <DEDUP_REMOVED lines=8> */
[----:B------:R-:W3:Y:S04]  /*408b0*/  LDL.LU R13, [R1+0x260] ;  /* 0x00026000010d7983 */ /* 0x000ee80000300800 */
[----:B------:R0:W3:Y:S04]  /*408c0*/  @!P1 LDG.E.U16 R2, [R14.64] ;  /* 0x000000040e029981 */ /* 0x0000e8000c1e1500 */
[----:B0-----:R-:W3:Y:S01]  /*408d0*/  LDL R15, [R1+0x25e8] ;  /* 0x0025e800010f7983 */ /* 0x001ee20000100800 */
[----:B------:R-:W-:-:S03]  /*408e0*/  PRMT R20, RZ, 0x7610, R20 ;  /* 0x00007610ff147816 */ /* 0x000fc60000000014 */
[----:B------:R-:W0:Y:S02]  /*408f0*/  S2R R12, SR_TID.X ;  /* 0x00000000000c7919 */ /* 0x000e240000002100 */
[----:B0-----:R-:W-:Y:S01]  /*40900*/  LOP3.LUT R12, R12, 0x3f, RZ, 0xc0, !PT ;  /* 0x0000003f0c0c7812 */ /* 0x001fe200078ec0ff */
[----:B--2---:R-:W-:-:S05]  /*40910*/  @!P0 IMAD.MOV.U32 R14, RZ, RZ, R21 ;  /* 0x000000ffff0e8224 */ /* 0x004fca00078e0015 */
[----:B---3--:R-:W2:Y:S04]  /*40920*/  @!P0 LDG.E.U16 R20, [R14.64] ;  /* 0x000000040e148981 */ /* 0x008ea8000c1e1500 */
[----:B------:R-:W-:Y:S01]  /*40930*/  STL [R1+0x5fe8], R2 ;  /* 0x005fe80201007387 */ /* 0x000fe20000100800 */
[----:B------:R-:W-:Y:S02]  /*40940*/  STL [R1+0x62a0], R2 ;  /* 0x0062a00201007387 */ /* 0x000fe40000100800 */
[----:B------:R-:W-:Y:S02]  /*40950*/  STL [R1+0x62a8], R2 ;  /* 0x0062a80201007387 */ /* 0x000fe40000100800 */
[----:B------:R-:W-:Y:S01]  /*40960*/  STL [R1+0x62b0], R2 ;  /* 0x0062b00201007387 */ /* 0x000fe20000100800 */
        /* <DEDUP_REMOVED lines=38> */
[----:B------:R-:W-:-:S02]  /*40bd0*/  IMAD.SHL.U32 R12, R12, 0x2, RZ ;  /* 0x000000020c0c7824 */ /* 0x000fc400078e00ff */
[----:B------:R-:W-:Y:S01]  /*40be0*/  STL [R1+0x63e8], R2 ;  /* 0x0063e80201007387 */ /* 0x000fe20000100800 */
[----:B------:R-:W-:Y:S01]  /*40bf0*/  STL [R1+0x63f0], R2 ;  /* 0x0063f00201007387 */ /* 0x000fe20000100800 */
[----:B------:R-:W-:Y:S02]  /*40c00*/  STL [R1+0x63f8], R2 ;  /* 0x0063f80201007387 */ /* 0x000fe40000100800 */
[----:B------:R-:W-:Y:S02]  /*40c10*/  STL [R1+0x6400], R2 ;  /* 0x0064000201007387 */ /* 0x000fe40000100800 */
[----:B------:R-:W-:Y:S01]  /*40c20*/  STL [R1+0x6408], R2 ;  /* 0x0064080201007387 */ /* 0x000fe20000100800 */
[----:B------:R-:W-:Y:S01]  /*40c30*/  LOP3.LUT R12, R12, 0x60, RZ, 0x3c, !PT ;  /* 0x000000600c0c7812 */ /* 0x000fe200078e3cff */
[----:B------:R-:W-:Y:S01]  /*40c40*/  STL [R1+0x6410], R2 ;  /* 0x0064100201007387 */ /* 0x000fe20000100800 */
[----:B------:R-:W-:Y:S02]  /*40c50*/  STL [R1+0x6418], R2 ;  /* 0x0064180201007387 */ /* 0x000fe40000100800 */
[----:B------:R-:W-:Y:S02]  /*40c60*/  STL [R1+0x6420], R2 ;  /* 0x0064200201007387 */ /* 0x000fe40000100800 */
[----:B------:R-:W-:Y:S01]  /*40c70*/  STL [R1+0x6428], R2 ;  /* 0x0064280201007387 */ /* 0x000fe20000100800 */
[----:B------:R-:W-:Y:S04]  /*40c80*/  STL [R1+0x6430], R2 ;  /* 0x0064300201007387 */ /* 0x000fe80000100800 */
[----:B------:R-:W-:Y:S01]  /*40c90*/  STS.U16 [R12+0x12600], R19 ;  /* 0x012600130c007388 */ /* 0x000fe20000000400 */
[----:B------:R-:W-:Y:S02]  /*40ca0*/  STL [R1+0x6438], R2 ;  /* 0x0064380201007387 */ /* 0x000fe40000100800 */
[----:B----4-:R-:W-:Y:S02]  /*40cb0*/  STS.U16 [R12+0x12680], R17 ;  /* 0x012680110c007388 */ /* 0x010fe40000000400 */
[----:B------:R-:W-:Y:S01]  /*40cc0*/  STL [R1+0x6440], R2 ;  /* 0x0064400201007387 */ /* 0x000fe20000100800 */
[----:B------:R-:W-:Y:S04]  /*40cd0*/  STS.U16 [R12+0x12e00], R16 ;  /* 0x012e00100c007388 */ /* 0x000fe80000000400 */
[----:B------:R-:W-:Y:S01]  /*40ce0*/  STL [R1+0x6448], R2 ;  /* 0x0064480201007387 */ /* 0x000fe20000100800 */
[----:B------:R-:W-:Y:S02]  /*40cf0*/  STS.U16 [R12+0x12e80], R18 ;  /* 0x012e80120c007388 */ /* 0x000fe40000000400 */
[----:B------:R-:W-:Y:S02]  /*40d00*/  STL [R1+0x6450], R2 ;  /* 0x0064500201007387 */ /* 0x000fe40000100800 */
[----:B------:R-:W-:Y:S01]  /*40d10*/  STS.U16 [R12+0x13600], R22 ;  /* 0x013600160c007388 */ /* 0x000fe20000000400 */
[----:B------:R-:W-:Y:S04]  /*40d20*/  STL [R1+0x6458], R2 ;  /* 0x0064580201007387 */ /* 0x000fe80000100800 */
[----:B------:R-:W-:Y:S01]  /*40d30*/  STS.U16 [R12+0x13680], R23 ;  /* 0x013680170c007388 */ /* 0x000fe20000000400 */
[----:B------:R-:W-:Y:S02]  /*40d40*/  STL [R1+0x6460], R2 ;  /* 0x0064600201007387 */ /* 0x000fe40000100800 */
[----:B------:R-:W-:Y:S02]  /*40d50*/  STS.U16 [R12+0x13e00], R24 ;  /* 0x013e00180c007388 */ /* 0x000fe40000000400 */
        /* <DEDUP_REMOVED lines=17> */
[----:B------:R0:W-:Y:S01]  /*40e70*/  STS.U16 [R12+0x15e80], R3 ;  /* 0x015e80030c007388 */ /* 0x0001e20000000400 */
[----:B------:R-:W-:Y:S02]  /*40e80*/  STL [R1+0x64b0], R2 ;  /* 0x0064b00201007387 */ /* 0x000fe40000100800 */
[----:B------:R-:W-:Y:S02]  /*40e90*/  STL [R1+0x64b8], R2 ;  /* 0x0064b80201007387 */ /* 0x000fe40000100800 */
[----:B------:R-:W-:Y:S01]  /*40ea0*/  STL [R1+0x64c0], R2 ;  /* 0x0064c00201007387 */ /* 0x000fe20000100800 */
[----:B------:R-:W-:Y:S01]  /*40eb0*/  STL [R1+0x64c8], R2 ;  /* 0x0064c80201007387 */ /* 0x000fe20000100800 */
[----:B------:R-:W-:Y:S03]  /*40ec0*/  STL [R1+0x64d0], R2 ;  /* 0x0064d00201007387 */ /* 0x000fe60000100800 */
[----:B0-----:R-:W0:Y:S01]  /*40ed0*/  S2R R3, SR_TID.X ;  /* 0x0000000000037919 */ /* 0x001e220000002100 */
        /* <DEDUP_REMOVED lines=21> */
[----:B------:R-:W-:Y:S01]  /*41030*/  STL [R1+0x6580], R2 ;  /* 0x0065800201007387 */ /* 0x000fe20000100800 */
[----:B0-----:R-:W-:Y:S01]  /*41040*/  LOP3.LUT R3, R3, 0x3f, RZ, 0xc0, !PT ;  /* 0x0000003f03037812 */ /* 0x001fe200078ec0ff */
[----:B------:R-:W-:Y:S01]  /*41050*/  STL [R1+0x6588], R2 ;  /* 0x0065880201007387 */ /* 0x000fe20000100800 */
[----:B------:R-:W-:Y:S02]  /*41060*/  STL [R1+0x6590], R2 ;  /* 0x0065900201007387 */ /* 0x000fe40000100800 */
[----:B------:R-:W-:Y:S02]  /*41070*/  STL [R1+0x6598], R2 ;  /* 0x0065980201007387 */ /* 0x000fe40000100800 */
[----:B------:R-:W-:Y:S02]  /*41080*/  STL [R1+0x65a0], R2 ;  /* 0x0065a00201007387 */ /* 0x000fe40000100800 */
[C---:B------:R-:W-:Y:S01]  /*41090*/  IMAD.SHL.U32 R0, R3.reuse, 0x2, RZ ;  /* 0x0000000203007824 */ /* 0x040fe200078e00ff */
        /* <DEDUP_REMOVED lines=9> */
[----:B------:R0:W-:Y:S04]  /*41130*/  STL [R1+0x6680], R0 ;  /* 0x0066800001007387 */ /* 0x0001e80000100800 */
[----:B0-----:R-:W3:Y:S04]  /*41140*/  LDL.LU R0, [R1+0x254] ;  /* 0x0002540001007983 */ /* 0x001ee80000300800 */
[----:B--2---:R-:W-:Y:S01]  /*41150*/  STL [R1+0xd5c], R20 ;  /* 0x000d5c1401007387 */ /* 0x004fe20000100800 */
[----:B------:R-:W2:Y:S03]  /*41160*/  LDL.LU R15, [R1+0x398] ;  /* 0x00039800010f7983 */ /* 0x000ea60000300800 */
[----:B--2---:R0:W-:Y:S04]  /*41170*/  STL [R1+0x6678], R15 ;  /* 0x0066780f01007387 */ /* 0x0041e80000100800 */
[----:B0-----:R-:W2:Y:S04]  /*41180*/  LDL.LU R15, [R1+0x39c] ;  /* 0x00039c00010f7983 */ /* 0x001ea80000300800 */
[----:B--2---:R0:W-:Y:S04]  /*41190*/  STL [R1+0x667c], R15 ;  /* 0x00667c0f01007387 */ /* 0x0041e80000100800 */
[----:B0-----:R-:W2:Y:S04]  /*411a0*/  LDL.LU R15, [R1+0x3a0] ;  /* 0x0003a000010f7983 */ /* 0x001ea80000300800 */
[----:B------:R-:W-:Y:S01]  /*411b0*/  STS.U16 [R12+0x16600], R6 ;  /* 0x016600060c007388 */ /* 0x000fe20000000400 */
[----:B------:R-:W-:Y:S02]  /*411c0*/  STS.U16 [R12+0x16680], R7 ;  /* 0x016680070c007388 */ /* 0x000fe40000000400 */
[----:B------:R-:W-:Y:S02]  /*411d0*/  STS.U16 [R12+0x16e00], R8 ;  /* 0x016e00080c007388 */ /* 0x000fe40000000400 */
[----:B------:R-:W-:Y:S01]  /*411e0*/  STS.U16 [R12+0x16e80], R9 ;  /* 0x016e80090c007388 */ /* 0x000fe20000000400 */
[----:B------:R-:W-:Y:S01]  /*411f0*/  STS.U16 [R12+0x17600], R10 ;  /* 0x0176000a0c007388 */ /* 0x000fe20000000400 */
[----:B------:R-:W-:Y:S02]  /*41200*/  STS.U16 [R12+0x17680], R11 ;  /* 0x0176800b0c007388 */ /* 0x000fe40000000400 */
[----:B------:R-:W-:Y:S01]  /*41210*/  STS.U16 [R12+0x17e00], R13 ;  /* 0x017e000d0c007388 */ /* 0x000fe20000000400 */
[----:B--2---:R0:W-:Y:S01]  /*41220*/  STL [R1+0x6684], R15 ;  /* 0x0066840f01007387 */ /* 0x0041e20000100800 */
[----:B------:R-:W2:Y:S02]  /*41230*/  LDL.LU R14, [R1+0x394] ;  /* 0x00039400010e7983 */ /* 0x000ea40000300800 */
[----:B------:R-:W4:Y:S02]  /*41240*/  LDL.LU R2, [R1+0x390] ;  /* 0x0003900001027983 */ /* 0x000f240000300800 */
        /* <DEDUP_REMOVED lines=15> */
[----:B0-----:R-:W-:-:S02]  /*41340*/  IMAD.SHL.U32 R15, R3, 0x2, RZ ;  /* 0x00000002030f7824 */ /* 0x001fc400078e00ff */
[----:B------:R-:W2:Y:S01]  /*41350*/  LDL.LU R5, [R1+0x318] ;  /* 0x0003180001057983 */ /* 0x000ea20000300800 */
[----:B------:R-:W2:Y:S01]  /*41360*/  LDL.LU R6, [R1+0x314] ;  /* 0x0003140001067983 */ /* 0x000ea20000300800 */
[----:B------:R-:W2:Y:S02]  /*41370*/  LDL.LU R7, [R1+0x308] ;  /* 0x0003080001077983 */ /* 0x000ea40000300800 */
[----:B------:R-:W2:Y:S02]  /*41380*/  LDL.LU R8, [R1+0x304] ;  /* 0x0003040001087983 */ /* 0x000ea40000300800 */
[----:B------:R-:W2:Y:S01]  /*41390*/  LDL.LU R9, [R1+0x2b0] ;  /* 0x0002b00001097983 */ /* 0x000ea20000300800 */
[----:B------:R-:W-:Y:S01]  /*413a0*/  LOP3.LUT R15, R15, 0x60, RZ, 0x3c, !PT ;  /* 0x000000600f0f7812 */ /* 0x000fe200078e3cff */
[----:B------:R-:W2:Y:S01]  /*413b0*/  LDL.LU R10, [R1+0x2a8] ;  /* 0x0002a800010a7983 */ /* 0x000ea20000300800 */
[----:B------:R-:W2:Y:S02]  /*413c0*/  LDL.LU R11, [R1+0x290] ;  /* 0x00029000010b7983 */ /* 0x000ea40000300800 */
[----:B------:R-:W2:Y:S02]  /*413d0*/  LDL.LU R12, [R1+0x28c] ;  /* 0x00028c00010c7983 */ /* 0x000ea40000300800 */
[----:B------:R-:W2:Y:S01]  /*413e0*/  LDL.LU R13, [R1+0x278] ;  /* 0x00027800010d7983 */ /* 0x000ea20000300800 */
[----:B------:R-:W2:Y:S04]  /*413f0*/  LDL.LU R3, [R1+0x26c] ;  /* 0x00026c0001037983 */ /* 0x000ea80000300800 */
[----:B---3--:R0:W-:Y:S04]  /*41400*/  STS.U16 [R15+0x17e80], R0 ;  /* 0x017e80000f007388 */ /* 0x0081e80000000400 */
[----:B0-----:R-:W3:Y:S01]  /*41410*/  LDL.LU R15, [R1+0x6684] ;  /* 0x00668400010f7983 */ /* 0x001ee20000300800 */
[----:B------:R-:W3:Y:S03]  /*41420*/  LDL.LU R0, [R1+0x6680] ;  /* 0x0066800001007983 */ /* 0x000ee60000300800 */
[----:B---3--:R0:W-:Y:S04]  /*41430*/  STS.U16 [R0+0x10700], R15 ;  /* 0x0107000f00007388 */ /* 0x0081e80000000400 */
[----:B0-----:R-:W3:Y:S04]  /*41440*/  LDL.LU R15, [R1+0x667c] ;  /* 0x00667c00010f7983 */ /* 0x001ee80000300800 */
[----:B---3--:R0:W-:Y:S04]  /*41450*/  STS.U16 [R0+0x10780], R15 ;  /* 0x0107800f00007388 */ /* 0x0081e80000000400 */
[----:B0-----:R-:W3:Y:S04]  /*41460*/  LDL.LU R15, [R1+0x6678] ;  /* 0x00667800010f7983 */ /* 0x001ee80000300800 */
[----:B---3--:R-:W-:Y:S01]  /*41470*/  STS.U16 [R0+0x10f00], R15 ;  /* 0x010f000f00007388 */ /* 0x008fe20000000400 */
[----:B--2---:R-:W-:Y:S02]  /*41480*/  STS.U16 [R0+0x10f80], R14 ;  /* 0x010f800e00007388 */ /* 0x004fe40000000400 */
        /* <DEDUP_REMOVED lines=25> */
[----:B------:R0:W-:Y:S02]  /*41620*/  STS.U16 [R0+0x17780], R3 ;  /* 0x0177800300007388 */ /* 0x0001e40000000400 */
[----:B0-----:R-:W2:Y:S04]  /*41630*/  LDL.LU R3, [R1+0x23c] ;  /* 0x00023c0001037983 */ /* 0x001ea80000300800 */
[----:B--2---:R0:W-:Y:S04]  /*41640*/  STL [R1+0x6674], R3 ;  /* 0x0066740301007387 */ /* 0x0041e80000100800 */
[----:B0-----:R-:W2:Y:S01]  /*41650*/  LDL.LU R3, [R1+0x248] ;  /* 0x0002480001037983 */ /* 0x001ea20000300800 */
[----:B------:R-:W3:Y:S03]  /*41660*/  LDL.LU R15, [R1+0x1d8] ;  /* 0x0001d800010f7983 */ /* 0x000ee60000300800 */
[----:B------:R-:W0:Y:S04]  /*41670*/  S2R R13, SR_TID.X ;  /* 0x00000000000d7919 */ /* 0x000e280000002100 */
[----:B---3--:R1:W-:Y:S04]  /*41680*/  STL [R1+0x666c], R15 ;  /* 0x00666c0f01007387 */ /* 0x0083e80000100800 */
[----:B-1----:R-:W3:Y:S01]  /*41690*/  LDL.LU R15, [R1+0x1dc] ;  /* 0x0001dc00010f7983 */ /* 0x002ee20000300800 */
[----:B0-----:R-:W-:-:S03]  /*416a0*/  LOP3.LUT R13, R13, 0x3f, RZ, 0xc0, !PT ;  /* 0x0000003f0d0d7812 */ /* 0x001fc600078ec0ff */
[----:B---3--:R0:W-:Y:S01]  /*416b0*/  STL [R1+0x6670], R15 ;  /* 0x0066700f01007387 */ /* 0x0081e20000100800 */
        /* <DEDUP_REMOVED lines=17> */
[----:B0-----:R-:W-:-:S02]  /*417d0*/  IMAD.SHL.U32 R15, R13, 0x2, RZ ;  /* 0x000000020d0f7824 */ /* 0x001fc400078e00ff */
[----:B------:R-:W3:Y:S01]  /*417e0*/  LDL.LU R4, [R1+0x190] ;  /* 0x0001900001047983 */ /* 0x000ee20000300800 */
[----:B------:R-:W3:Y:S01]  /*417f0*/  LDL.LU R5, [R1+0x18c] ;  /* 0x00018c0001057983 */ /* 0x000ee20000300800 */
[----:B------:R-:W3:Y:S02]  /*41800*/  LDL.LU R6, [R1+0x188] ;  /* 0x0001880001067983 */ /* 0x000ee40000300800 */
[----:B------:R-:W3:Y:S02]  /*41810*/  LDL.LU R7, [R1+0x184] ;  /* 0x0001840001077983 */ /* 0x000ee40000300800 */
[----:B------:R-:W3:Y:S01]  /*41820*/  LDL.LU R8, [R1+0x180] ;  /* 0x0001800001087983 */ /* 0x000ee20000300800 */
[----:B------:R-:W-:Y:S01]  /*41830*/  LOP3.LUT R15, R15, 0x70, RZ, 0x3c, !PT ;  /* 0x000000700f0f7812 */ /* 0x000fe200078e3cff */
[----:B------:R-:W3:Y:S01]  /*41840*/  LDL.LU R9, [R1+0x17c] ;  /* 0x00017c0001097983 */ /* 0x000ee20000300800 */
[----:B------:R-:W3:Y:S02]  /*41850*/  LDL.LU R10, [R1+0x178] ;  /* 0x00017800010a7983 */ /* 0x000ee40000300800 */
[----:B------:R-:W3:Y:S02]  /*41860*/  LDL.LU R11, [R1+0x174] ;  /* 0x00017400010b7983 */ /* 0x000ee40000300800 */
[----:B------:R-:W3:Y:S01]  /*41870*/  LDL.LU R12, [R1+0x170] ;  /* 0x00017000010c7983 */ /* 0x000ee20000300800 */
[----:B------:R-:W3:Y:S04]  /*41880*/  LDL.LU R13, [R1+0x16c] ;  /* 0x00016c00010d7983 */ /* 0x000ee80000300800 */
[----:B--2---:R0:W-:Y:S04]  /*41890*/  STS.U16 [R15+0x17f00], R3 ;  /* 0x017f00030f007388 */ /* 0x0041e80000000400 */
[----:B0-----:R-:W2:Y:S04]  /*418a0*/  LDL.LU R3, [R1+0x6674] ;  /* 0x0066740001037983 */ /* 0x001ea80000300800 */
[----:B--2---:R0:W-:Y:S04]  /*418b0*/  STS.U16 [R15+0x17f80], R3 ;  /* 0x017f80030f007388 */ /* 0x0041e80000000400 */
[----:B0-----:R-:W2:Y:S04]  /*418c0*/  LDL.LU R15, [R1+0x6670] ;  /* 0x00667000010f7983 */ /* 0x001ea80000300800 */
[----:B------:R-:W0:Y:S02]  /*418d0*/  S2R R3, SR_TID.X ;  /* 0x0000000000037919 */ /* 0x000e240000002100 */
[----:B0-----:R-:W-:-:S05]  /*418e0*/  LOP3.LUT R3, R3, 0x3f, RZ, 0xc0, !PT ;  /* 0x0000003f03037812 */ /* 0x001fca00078ec0ff */
[----:B------:R-:W-:-:S05]  /*418f0*/  IMAD.SHL.U32 R3, R3, 0x2, RZ ;  /* 0x0000000203037824 */ /* 0x000fca00078e00ff */
[----:B---3--:R-:W-:Y:S04]  /*41900*/  STS.U16 [R3+0x6080], R10 ;  /* 0x0060800a03007388 */ /* 0x008fe80000000400 */
[----:B--2---:R0:W-:Y:S04]  /*41910*/  STS.U16 [R3], R15 ;  /* 0x0000000f03007388 */ /* 0x0041e80000000400 */
[----:B0-----:R-:W2:Y:S01]  /*41920*/  LDL.LU R15, [R1+0x666c] ;  /* 0x00666c00010f7983 */ /* 0x001ea20000300800 */
[----:B------:R-:W3:Y:S03]  /*41930*/  LDL.LU R10, [R1+0x15c] ;  /* 0x00015c00010a7983 */ /* 0x000ee60000300800 */
[----:B---3--:R0:W-:Y:S04]  /*41940*/  STL [R1+0x6660], R10 ;  /* 0x0066600a01007387 */ /* 0x0081e80000100800 */
[----:B0-----:R-:W3:Y:S04]  /*41950*/  LDL.LU R10, [R1+0x160] ;  /* 0x00016000010a7983 */ /* 0x001ee80000300800 */
[----:B---3--:R0:W-:Y:S04]  /*41960*/  STL [R1+0x6664], R10 ;  /* 0x0066640a01007387 */ /* 0x0081e80000100800 */
[----:B0-----:R-:W3:Y:S04]  /*41970*/  LDL.LU R10, [R1+0x164] ;  /* 0x00016400010a7983 */ /* 0x001ee80000300800 */
[----:B------:R-:W-:Y:S04]  /*41980*/  STS.U16 [R3+0x6800], R11 ;  /* 0x0068000b03007388 */ /* 0x000fe80000000400 */
[----:B------:R-:W-:Y:S04]  /*41990*/  STS.U16 [R3+0x6880], R12 ;  /* 0x0068800c03007388 */ /* 0x000fe80000000400 */
[----:B------:R-:W-:Y:S04]  /*419a0*/  STS.U16 [R3+0x7000], R13 ;  /* 0x0070000d03007388 */ /* 0x000fe80000000400 */
[----:B--2---:R-:W-:Y:S04]  /*419b0*/  STS.U16 [R3+0x80], R15 ;  /* 0x0000800f03007388 */ /* 0x004fe80000000400 */
[----:B------:R-:W-:Y:S04]  /*419c0*/  STS.U16 [R3+0x800], R14 ;  /* 0x0008000e03007388 */ /* 0x000fe80000000400 */
[----:B----4-:R-:W-:Y:S04]  /*419d0*/  STS.U16 [R3+0x880], R2 ;  /* 0x0008800203007388 */ /* 0x010fe80000000400 */
[----:B------:R-:W-:Y:S04]  /*419e0*/  STS.U16 [R3+0x1000], R21 ;  /* 0x0010001503007388 */ /* 0x000fe80000000400 */
[----:B------:R-:W-:Y:S04]  /*419f0*/  STS.U16 [R3+0x1080], R20 ;  /* 0x0010801403007388 */ /* 0x000fe80000000400 */
[----:B------:R-:W-:Y:S04]  /*41a00*/  STS.U16 [R3+0x1800], R19 ;  /* 0x0018001303007388 */ /* 0x000fe80000000400 */
[----:B------:R-:W-:Y:S04]  /*41a10*/  STS.U16 [R3+0x1880], R17 ;  /* 0x0018801103007388 */ /* 0x000fe80000000400 */
[----:B------:R-:W-:Y:S04]  /*41a20*/  STS.U16 [R3+0x2000], R16 ;  /* 0x0020001003007388 */ /* 0x000fe80000000400 */
[----:B------:R-:W-:Y:S04]  /*41a30*/  STS.U16 [R3+0x2080], R18 ;  /* 0x0020801203007388 */ /* 0x000fe80000000400 */
[----:B------:R-:W-:Y:S04]  /*41a40*/  STS.U16 [R3+0x2800], R22 ;  /* 0x0028001603007388 */ /* 0x000fe80000000400 */
[----:B---3--:R0:W-:Y:S04]  /*41a50*/  STL [R1+0x6668], R10 ;  /* 0x0066680a01007387 */ /* 0x0081e80000100800 */
[----:B0-----:R-:W2:Y:S01]  /*41a60*/  LDL.LU R10, [R1+0x168] ;  /* 0x00016800010a7983 */ /* 0x001ea20000300800 */
        /* <DEDUP_REMOVED lines=12> */
[----:B------:R0:W-:Y:S01]  /*41b30*/  STS.U16 [R3+0x2880], R23 ;  /* 0x0028801703007388 */ /* 0x0001e20000000400 */
[----:B------:R-:W3:Y:S03]  /*41b40*/  LDL.LU R22, [R1+0x128] ;  /* 0x0001280001167983 */ /* 0x000ee60000300800 */
[----:B------:R1:W-:Y:S04]  /*41b50*/  STS.U16 [R3+0x3000], R24 ;  /* 0x0030001803007388 */ /* 0x0003e80000000400 */
[----:B------:R1:W-:Y:S04]  /*41b60*/  STS.U16 [R3+0x3080], R25 ;  /* 0x0030801903007388 */ /* 0x0003e80000000400 */
[----:B------:R1:W-:Y:S04]  /*41b70*/  STS.U16 [R3+0x3800], R26 ;  /* 0x0038001a03007388 */ /* 0x0003e80000000400 */
[----:B------:R1:W-:Y:S04]  /*41b80*/  STS.U16 [R3+0x3880], R27 ;  /* 0x0038801b03007388 */ /* 0x0003e80000000400 */
[----:B------:R1:W-:Y:S04]  /*41b90*/  STS.U16 [R3+0x4000], R28 ;  /* 0x0040001c03007388 */ /* 0x0003e80000000400 */
[----:B0-----:R-:W3:Y:S01]  /*41ba0*/  LDL.LU R23, [R1+0x124] ;  /* 0x0001240001177983 */ /* 0x001ee20000300800 */
[----:B-1----:R-:W3:Y:S02]  /*41bb0*/  LDL.LU R24, [R1+0x120] ;  /* 0x0001200001187983 */ /* 0x002ee40000300800 */
[----:B------:R-:W3:Y:S01]  /*41bc0*/  LDL.LU R25, [R1+0x11c] ;  /* 0x00011c0001197983 */ /* 0x000ee20000300800 */
[----:B------:R-:W3:Y:S01]  /*41bd0*/  LDL.LU R26, [R1+0x118] ;  /* 0x00011800011a7983 */ /* 0x000ee20000300800 */
[----:B------:R-:W3:Y:S03]  /*41be0*/  LDL.LU R27, [R1+0x114] ;  /* 0x00011400011b7983 */ /* 0x000ee60000300800 */
        /* <DEDUP_REMOVED lines=15> */
[----:B0-----:R-:W3:Y:S01]  /*41ce0*/  LDL.LU R8, [R1+0xc] ;  /* 0x00000c0001087983 */ /* 0x001ee20000300800 */
[----:B-1----:R-:W3:Y:S03]  /*41cf0*/  LDL.LU R9, [R1+0x8] ;  /* 0x0000080001097983 */ /* 0x002ee60000300800 */
[----:B--2---:R0:W-:Y:S04]  /*41d00*/  STS.U16 [R3+0x7080], R10 ;  /* 0x0070800a03007388 */ /* 0x0041e80000000400 */
[----:B0-----:R-:W2:Y:S04]  /*41d10*/  LDL.LU R10, [R1+0x6668] ;  /* 0x00666800010a7983 */ /* 0x001ea80000300800 */
[----:B--2---:R0:W-:Y:S04]  /*41d20*/  STS.U16 [R3+0x7800], R10 ;  /* 0x0078000a03007388 */ /* 0x0041e80000000400 */
[----:B0-----:R-:W2:Y:S04]  /*41d30*/  LDL.LU R10, [R1+0x6664] ;  /* 0x00666400010a7983 */ /* 0x001ea80000300800 */
[----:B--2---:R0:W-:Y:S04]  /*41d40*/  STS.U16 [R3+0x7880], R10 ;  /* 0x0078800a03007388 */ /* 0x0041e80000000400 */
[----:B0-----:R-:W2:Y:S04]  /*41d50*/  LDL.LU R10, [R1+0x6660] ;  /* 0x00666000010a7983 */ /* 0x001ea80000300800 */
[----:B---3--:R-:W-:Y:S04]  /*41d60*/  STS.U16 [R3+0x8080], R11 ;  /* 0x0080800b03007388 */ /* 0x008fe80000000400 */
        /* <DEDUP_REMOVED lines=11> */
[----:B--2---:R0:W-:Y:S04]  /*41e20*/  STS.U16 [R3+0x8000], R10 ;  /* 0x0080000a03007388 */ /* 0x0041e80000000400 */
[----:B0-----:R-:W2:Y:S01]  /*41e30*/  LDL.LU R10, [R1+0x665c] ;  /* 0x00665c00010a7983 */ /* 0x001ea20000300800 */
[----:B------:R-:W3:Y:S02]  /*41e40*/  LDL.LU R11, [R1+0x6658] ;  /* 0x00665800010b7983 */ /* 0x000ee40000300800 */
[----:B------:R-:W4:Y:S02]  /*41e50*/  LDL.LU R12, [R1+0x6654] ;  /* 0x00665400010c7983 */ /* 0x000f240000300800 */
[----:B------:R-:W2:Y:S01]  /*41e60*/  LDL.LU R13, [R1+0x6650] ;  /* 0x00665000010d7983 */ /* 0x000ea20000300800 */
        /* <DEDUP_REMOVED lines=8> */
[----:B------:R0:W-:Y:S04]  /*41ef0*/  STS.U16 [R3+0xb080], R22 ;  /* 0x00b0801603007388 */ /* 0x0001e80000000400 */
[----:B------:R-:W3:Y:S04]  /*41f00*/  LDL.LU R18, [R1+0xd4] ;  /* 0x0000d40001127983 */ /* 0x000ee80000300800 */
        /* <DEDUP_REMOVED lines=27> */
[----:B--2---:R-:W-:Y:S04]  /*420c0*/  STS.U16 [R3+0xf000], R13 ;  /* 0x00f0000d03007388 */ /* 0x004fe80000000400 */
[----:B------:R0:W-:Y:S04]  /*420d0*/  STL [R1+0x6634], R13 ;  /* 0x0066340d01007387 */ /* 0x0001e80000100800 */
[----:B----4-:R-:W-:Y:S04]  /*420e0*/  STS.U16 [R3+0xf080], R12 ;  /* 0x00f0800c03007388 */ /* 0x010fe80000000400 */
[----:B---3--:R-:W-:Y:S04]  /*420f0*/  STS.U16 [R3+0xf800], R11 ;  /* 0x00f8000b03007388 */ /* 0x008fe80000000400 */
[----:B------:R-:W-:Y:S04]  /*42100*/  STS.U16 [R3+0xf880], R10 ;  /* 0x00f8800a03007388 */ /* 0x000fe80000000400 */
[----:B0-----:R-:W2:Y:S01]  /*42110*/  LDL.LU R13, [R1+0xf8] ;  /* 0x0000f800010d7983 */ /* 0x001ea20000300800 */
[----:B------:R0:W-:Y:S03]  /*42120*/  STL [R1+0x6638], R12 ;  /* 0x0066380c01007387 */ /* 0x0001e60000100800 */
[----:B0-----:R-:W3:Y:S01]  /*42130*/  LDL.LU R12, [R1+0xfc] ;  /* 0x0000fc00010c7983 */ /* 0x001ee20000300800 */
[----:B------:R0:W-:Y:S03]  /*42140*/  STL [R1+0x663c], R11 ;  /* 0x00663c0b01007387 */ /* 0x0001e60000100800 */
[----:B0-----:R-:W4:Y:S01]  /*42150*/  LDL.LU R11, [R1+0x100] ;  /* 0x00010000010b7983 */ /* 0x001f220000300800 */
[----:B------:R0:W-:Y:S03]  /*42160*/  STL [R1+0x6644], R10 ;  /* 0x0066440a01007387 */ /* 0x0001e60000100800 */
[----:B0-----:R-:W2:Y:S04]  /*42170*/  LDL.LU R10, [R1+0x104] ;  /* 0x00010400010a7983 */ /* 0x001ea80000300800 */
[----:B------:R0:W-:Y:S02]  /*42180*/  STS.U16 [R3+0xd080], R0 ;  /* 0x00d0800003007388 */ /* 0x0001e40000000400 */
[----:B0-----:R-:W-:-:S02]  /*42190*/  LOP3.LUT R0, R3, 0x10, RZ, 0x3c, !PT ;  /* 0x0000001003007812 */ /* 0x001fc400078e3cff */
[----:B------:R-:W-:Y:S04]  /*421a0*/  STL [R1+0x6640], R3 ;  /* 0x0066400301007387 */ /* 0x000fe80000100800 */
[----:B--2---:R-:W-:Y:S01]  /*421b0*/  STS.U16 [R0+0x100], R10 ;  /* 0x0001000a00007388 */ /* 0x004fe20000000400 */
[----:B----4-:R-:W-:Y:S02]  /*421c0*/  STS.U16 [R0+0x180], R11 ;  /* 0x0001800b00007388 */ /* 0x010fe40000000400 */
[----:B---3--:R-:W-:Y:S02]  /*421d0*/  STS.U16 [R0+0x900], R12 ;  /* 0x0009000c00007388 */ /* 0x008fe40000000400 */
        /* <DEDUP_REMOVED lines=22> */
[----:B------:R0:W-:Y:S03]  /*42340*/  STS.U16 [R0+0x6180], R9 ;  /* 0x0061800900007388 */ /* 0x0001e60000000400 */
[----:B0-----:R-:W2:Y:S01]  /*42350*/  LDL.LU R9, [R1+0x98] ;  /* 0x0000980001097983 */ /* 0x001ea20000300800 */
[----:B------:R-:W3:Y:S03]  /*42360*/  LDL.LU R10, [R1+0x8c] ;  /* 0x00008c00010a7983 */ /* 0x000ee60000300800 */
[----:B---3--:R0:W-:Y:S04]  /*42370*/  STL [R1+0x6648], R10 ;  /* 0x0066480a01007387 */ /* 0x0081e80000100800 */
[----:B0-----:R-:W3:Y:S01]  /*42380*/  LDL.LU R10, [R1+0x90] ;  /* 0x00009000010a7983 */ /* 0x001ee20000300800 */
[----:B------:R-:W-:Y:S03]  /*42390*/  STS.U16 [R0+0x6900], R8 ;  /* 0x0069000800007388 */ /* 0x000fe60000000400 */
[----:B---3--:R0:W-:Y:S04]  /*423a0*/  STL [R1+0x664c], R10 ;  /* 0x00664c0a01007387 */ /* 0x0081e80000100800 */
[----:B0-----:R-:W3:Y:S01]  /*423b0*/  LDL.LU R10, [R1+0x94] ;  /* 0x00009400010a7983 */ /* 0x001ee20000300800 */
[----:B------:R-:W4:Y:S02]  /*423c0*/  LDL.LU R3, [R1+0x88] ;  /* 0x0000880001037983 */ /* 0x000f240000300800 */
[----:B------:R-:W4:Y:S02]  /*423d0*/  LDL.LU R11, [R1+0x84] ;  /* 0x00008400010b7983 */ /* 0x000f240000300800 */
[----:B------:R-:W4:Y:S01]  /*423e0*/  LDL.LU R12, [R1+0x80] ;  /* 0x00008000010c7983 */ /* 0x000f220000300800 */
[----:B------:R-:W4:Y:S01]  /*423f0*/  LDL.LU R13, [R1+0x7c] ;  /* 0x00007c00010d7983 */ /* 0x000f220000300800 */
        /* <DEDUP_REMOVED lines=20> */
[----:B------:R-:W4:Y:S03]  /*42540*/  LDL.LU R7, [R1+0x20] ;  /* 0x0000200001077983 */ /* 0x000f260000300800 */
[----:B--2---:R0:W-:Y:S01]  /*42550*/  STS.U16 [R0+0x6980], R9 ;  /* 0x0069800900007388 */ /* 0x0041e20000000400 */
[----:B------:R-:W4:Y:S03]  /*42560*/  LDL.LU R8, [R1+0x14] ;  /* 0x0000140001087983 */ /* 0x000f260000300800 */
[----:B0-----:R-:W4:Y:S04]  /*42570*/  LDL.LU R9, [R1+0x10] ;  /* 0x0000100001097983 */ /* 0x001f280000300800 */
[----:B---3--:R0:W-:Y:S04]  /*42580*/  STS.U16 [R0+0x7100], R10 ;  /* 0x0071000a00007388 */ /* 0x0081e80000000400 */
[----:B0-----:R-:W3:Y:S04]  /*42590*/  LDL.LU R10, [R1+0x664c] ;  /* 0x00664c00010a7983 */ /* 0x001ee80000300800 */
[----:B---3--:R0:W-:Y:S04]  /*425a0*/  STS.U16 [R0+0x7180], R10 ;  /* 0x0071800a00007388 */ /* 0x0081e80000000400 */
[----:B0-----:R-:W3:Y:S04]  /*425b0*/  LDL.LU R10, [R1+0x6648] ;  /* 0x00664800010a7983 */ /* 0x001ee80000300800 */
[----:B---3--:R0:W-:Y:S01]  /*425c0*/  STS.U16 [R0+0x7900], R10 ;  /* 0x0079000a00007388 */ /* 0x0081e20000000400 */
[----:B----4-:R1:W-:Y:S02]  /*425d0*/  STS.U16 [R0+0x7980], R3 ;  /* 0x0079800300007388 */ /* 0x0103e40000000400 */
[----:B------:R3:W-:Y:S02]  /*425e0*/  STS.U16 [R0+0x8100], R11 ;  /* 0x0081000b00007388 */ /* 0x0007e40000000400 */
[----:B------:R4:W-:Y:S01]  /*425f0*/  STS.U16 [R0+0x8180], R12 ;  /* 0x0081800c00007388 */ /* 0x0009e20000000400 */
[----:B------:R4:W-:Y:S01]  /*42600*/  STS.U16 [R0+0x8900], R13 ;  /* 0x0089000d00007388 */ /* 0x0009e20000000400 */
[----:B------:R4:W-:Y:S02]  /*42610*/  STS.U16 [R0+0x8980], R14 ;  /* 0x0089800e00007388 */ /* 0x0009e40000000400 */
[----:B------:R4:W-:Y:S01]  /*42620*/  STS.U16 [R0+0x9100], R15 ;  /* 0x0091000f00007388 */ /* 0x0009e20000000400 */
[----:B0-----:R-:W2:Y:S01]  /*42630*/  LDL.LU R10, [R1+0x6644] ;  /* 0x00664400010a7983 */ /* 0x001ea20000300800 */
[----:B-1----:R-:W2:Y:S02]  /*42640*/  LDL.LU R3, [R1+0x6640] ;  /* 0x0066400001037983 */ /* 0x002ea40000300800 */
[----:B---3--:R-:W3:Y:S02]  /*42650*/  LDL.LU R11, [R1+0x663c] ;  /* 0x00663c00010b7983 */ /* 0x008ee40000300800 */
[----:B----4-:R-:W4:Y:S01]  /*42660*/  LDL.LU R12, [R1+0x6638] ;  /* 0x00663800010c7983 */ /* 0x010f220000300800 */
[----:B------:R-:W2:Y:S01]  /*42670*/  LDL.LU R13, [R1+0x6634] ;  /* 0x00663400010d7983 */ /* 0x000ea20000300800 */
[----:B------:R-:W2:Y:S03]  /*42680*/  LDL.LU R14, [R1+0x6630] ;  /* 0x00663000010e7983 */ /* 0x000ea60000300800 */
[----:B------:R0:W-:Y:S01]  /*42690*/  STS.U16 [R0+0x9180], R21 ;  /* 0x0091801500007388 */ /* 0x0001e20000000400 */
[----:B------:R-:W2:Y:S02]  /*426a0*/  LDL.LU R15, [R1+0x662c] ;  /* 0x00662c00010f7983 */ /* 0x000ea40000300800 */
[----:B------:R1:W-:Y:S02]  /*426b0*/  STS.U16 [R0+0x9900], R20 ;  /* 0x0099001400007388 */ /* 0x0003e40000000400 */
[----:B------:R1:W-:Y:S01]  /*426c0*/  STS.U16 [R0+0x9980], R19 ;  /* 0x0099801300007388 */ /* 0x0003e20000000400 */
[----:B------:R1:W-:Y:S01]  /*426d0*/  STS.U16 [R0+0xa100], R17 ;  /* 0x00a1001100007388 */ /* 0x0003e20000000400 */
[----:B------:R1:W-:Y:S02]  /*426e0*/  STS.U16 [R0+0xa180], R16 ;  /* 0x00a1801000007388 */ /* 0x0003e40000000400 */
[----:B------:R1:W-:Y:S01]  /*426f0*/  STS.U16 [R0+0xa900], R18 ;  /* 0x00a9001200007388 */ /* 0x0003e20000000400 */
[----:B0-----:R-:W2:Y:S01]  /*42700*/  LDL.LU R21, [R1+0x6628] ;  /* 0x0066280001157983 */ /* 0x001ea20000300800 */
[----:B-1----:R-:W2:Y:S03]  /*42710*/  LDL.LU R20, [R1+0x6624] ;  /* 0x0066240001147983 */ /* 0x002ea60000300800 */
[----:B------:R-:W2:Y:S01]  /*42720*/  LDL.LU R19, [R1+0x6620] ;  /* 0x0066200001137983 */ /* 0x000ea20000300800 */
[----:B------:R0:W-:Y:S03]  /*42730*/  STS.U16 [R0+0xa980], R22 ;  /* 0x00a9801600007388 */ /* 0x0001e60000000400 */
[----:B------:R-:W2:Y:S01]  /*42740*/  LDL.LU R17, [R1+0x661c] ;  /* 0x00661c0001117983 */ /* 0x000ea20000300800 */
[----:B------:R-:W2:Y:S02]  /*42750*/  LDL.LU R16, [R1+0x6618] ;  /* 0x0066180001107983 */ /* 0x000ea40000300800 */
[----:B------:R-:W2:Y:S01]  /*42760*/  LDL.LU R18, [R1+0x6614] ;  /* 0x0066140001127983 */ /* 0x000ea20000300800 */
[----:B------:R1:W-:Y:S01]  /*42770*/  STS.U16 [R0+0xb100], R23 ;  /* 0x00b1001700007388 */ /* 0x0003e20000000400 */
[----:B------:R1:W-:Y:S02]  /*42780*/  STS.U16 [R0+0xb180], R24 ;  /* 0x00b1801800007388 */ /* 0x0003e40000000400 */
[----:B------:R1:W-:Y:S02]  /*42790*/  STS.U16 [R0+0xb900], R25 ;  /* 0x00b9001900007388 */ /* 0x0003e40000000400 */
[----:B------:R1:W-:Y:S01]  /*427a0*/  STS.U16 [R0+0xb980], R26 ;  /* 0x00b9801a00007388 */ /* 0x0003e20000000400 */
[----:B0-----:R-:W2:Y:S04]  /*427b0*/  LDL.LU R22, [R1+0x6610] ;  /* 0x0066100001167983 */ /* 0x001ea80000300800 */
[----:B------:R0:W-:Y:S04]  /*427c0*/  STS.U16 [R0+0xc100], R27 ;  /* 0x00c1001b00007388 */ /* 0x0001e80000000400 */
[----:B-1----:R-:W2:Y:S01]  /*427d0*/  LDL.LU R23, [R1+0x660c] ;  /* 0x00660c0001177983 */ /* 0x002ea20000300800 */
[----:B------:R-:W2:Y:S02]  /*427e0*/  LDL.LU R24, [R1+0x6608] ;  /* 0x0066080001187983 */ /* 0x000ea40000300800 */
[----:B------:R1:W-:Y:S01]  /*427f0*/  STS.U16 [R0+0xc180], R28 ;  /* 0x00c1801c00007388 */ /* 0x0003e20000000400 */
[----:B------:R-:W2:Y:S01]  /*42800*/  LDL.LU R25, [R1+0x6604] ;  /* 0x0066040001197983 */ /* 0x000ea20000300800 */
[----:B------:R-:W2:Y:S02]  /*42810*/  LDL.LU R26, [R1+0x6600] ;  /* 0x00660000011a7983 */ /* 0x000ea40000300800 */
[----:B------:R1:W-:Y:S02]  /*42820*/  STS.U16 [R0+0xc900], R29 ;  /* 0x00c9001d00007388 */ /* 0x0003e40000000400 */
[----:B------:R1:W-:Y:S01]  /*42830*/  STS.U16 [R0+0xc980], R4 ;  /* 0x00c9800400007388 */ /* 0x0003e20000000400 */
[----:B0-----:R-:W2:Y:S01]  /*42840*/  LDL.LU R27, [R1+0x65fc] ;  /* 0x0065fc00011b7983 */ /* 0x001ea20000300800 */
[----:B-1----:R-:W2:Y:S03]  /*42850*/  LDL.LU R28, [R1+0x65f8] ;  /* 0x0065f800011c7983 */ /* 0x002ea60000300800 */
[----:B------:R0:W-:Y:S01]  /*42860*/  STS.U16 [R0+0xd100], R5 ;  /* 0x00d1000500007388 */ /* 0x0001e20000000400 */
[----:B------:R1:W-:Y:S02]  /*42870*/  STS.U16 [R0+0xd180], R6 ;  /* 0x00d1800600007388 */ /* 0x0003e40000000400 */
[----:B------:R-:W-:Y:S01]  /*42880*/  STS.U16 [R0+0xd900], R2 ;  /* 0x00d9000200007388 */ /* 0x000fe20000000400 */
[----:B------:R-:W2:Y:S01]  /*42890*/  LDL.LU R29, [R1+0x65f4] ;  /* 0x0065f400011d7983 */ /* 0x000ea20000300800 */
[----:B------:R-:W2:Y:S02]  /*428a0*/  LDL.LU R4, [R1+0x65f0] ;  /* 0x0065f00001047983 */ /* 0x000ea40000300800 */
[----:B------:R1:W-:Y:S02]  /*428b0*/  STS.U16 [R0+0xd980], R7 ;  /* 0x00d9800700007388 */ /* 0x0003e40000000400 */
[----:B------:R1:W-:Y:S01]  /*428c0*/  STS.U16 [R0+0xe100], R8 ;  /* 0x00e1000800007388 */ /* 0x0003e20000000400 */
[----:B0-----:R-:W2:Y:S01]  /*428d0*/  LDL.LU R5, [R1+0x65ec] ;  /* 0x0065ec0001057983 */ /* 0x001ea20000300800 */
[----:B-1----:R-:W2:Y:S03]  /*428e0*/  LDL.LU R6, [R1+0x65e8] ;  /* 0x0065e80001067983 */ /* 0x002ea60000300800 */
[----:B------:R0:W-:Y:S04]  /*428f0*/  STS.U16 [R0+0xe180], R9 ;  /* 0x00e1800900007388 */ /* 0x0001e80000000400 */
[----:B------:R-:W2:Y:S01]  /*42900*/  LDL.LU R7, [R1+0x65e4] ;  /* 0x0065e40001077983 */ /* 0x000ea20000300800 */
[----:B------:R-:W2:Y:S03]  /*42910*/  LDL.LU R8, [R1+0x65e0] ;  /* 0x0065e00001087983 */ /* 0x000ea60000300800 */
[----:B0-----:R-:W2:Y:S04]  /*42920*/  LDL.LU R9, [R1+0x65dc] ;  /* 0x0065dc0001097983 */ /* 0x001ea80000300800 */
[----:B------:R-:W0:Y:S04]  /*42930*/  S2R R2, SR_TID.X ;  /* 0x0000000000027919 */ /* 0x000e280000002100 */
[----:B--2---:R-:W-:Y:S01]  /*42940*/  STS.U16 [R0+0xe900], R9 ;  /* 0x00e9000900007388 */ /* 0x004fe20000000400 */
[----:B------:R-:W-:Y:S02]  /*42950*/  STS.U16 [R0+0xe980], R8 ;  /* 0x00e9800800007388 */ /* 0x000fe40000000400 */
[----:B------:R-:W-:Y:S02]  /*42960*/  STS.U16 [R0+0xf100], R7 ;  /* 0x00f1000700007388 */ /* 0x000fe40000000400 */
[----:B------:R-:W-:Y:S01]  /*42970*/  STS.U16 [R0+0xf180], R6 ;  /* 0x00f1800600007388 */ /* 0x000fe20000000400 */
[----:B------:R1:W-:Y:S01]  /*42980*/  STS.U16 [R0+0xf900], R5 ;  /* 0x00f9000500007388 */ /* 0x0003e20000000400 */
[----:B------:R2:W-:Y:S03]  /*42990*/  STS.U16 [R0+0xf980], R4 ;  /* 0x00f9800400007388 */ /* 0x0005e60000000400 */
[----:B-1----:R-:W3:Y:S01]  /*429a0*/  LDL.LU R5, [R1+0x4] ;  /* 0x0000040001057983 */ /* 0x002ee20000300800 */
[----:B--2---:R-:W2:Y:S01]  /*429b0*/  LDL.LU R0, [R1+0x65d8] ;  /* 0x0065d80001007983 */ /* 0x004ea20000300800 */
[----:B0-----:R-:W-:-:S05]  /*429c0*/  LOP3.LUT R2, R2, 0x3f, RZ, 0xc0, !PT ;  /* 0x0000003f02027812 */ /* 0x001fca00078ec0ff */
[----:B------:R-:W-:-:S05]  /*429d0*/  IMAD.SHL.U32 R2, R2, 0x2, RZ ;  /* 0x0000000202027824 */ /* 0x000fca00078e00ff */
[----:B------:R-:W-:-:S05]  /*429e0*/  LOP3.LUT R2, R2, 0x20, RZ, 0x3c, !PT ;  /* 0x0000002002027812 */ /* 0x000fca00078e3cff */
[----:B---3--:R-:W-:Y:S01]  /*429f0*/  STS.U16 [R2+0x200], R5 ;  /* 0x0002000502007388 */ /* 0x008fe20000000400 */
[----:B--2---:R0:W-:Y:S03]  /*42a00*/  STS.U16 [R2+0x280], R0 ;  /* 0x0002800002007388 */ /* 0x0041e60000000400 */
[----:B0-----:R-:W2:Y:S01]  /*42a10*/  LDL.LU R0, [R1+0x65d4] ;  /* 0x0065d40001007983 */ /* 0x001ea20000300800 */
[----:B------:R-:W3:Y:S02]  /*42a20*/  LDL R5, [R1+0x1b18] ;  /* 0x001b180001057983 */ /* 0x000ee40000100800 */
[----:B------:R-:W3:Y:S02]  /*42a30*/  LDL R4, [R1+0x1b1c] ;  /* 0x001b1c0001047983 */ /* 0x000ee40000100800 */
[----:B------:R-:W-:Y:S01]  /*42a40*/  STS.U16 [R2+0xa00], R29 ;  /* 0x000a001d02007388 */ /* 0x000fe20000000400 */
[----:B------:R-:W-:Y:S01]  /*42a50*/  STS.U16 [R2+0xa80], R28 ;  /* 0x000a801c02007388 */ /* 0x000fe20000000400 */
[----:B------:R-:W-:Y:S02]  /*42a60*/  STS.U16 [R2+0x1200], R27 ;  /* 0x0012001b02007388 */ /* 0x000fe40000000400 */
[----:B------:R-:W-:Y:S01]  /*42a70*/  STS.U16 [R2+0x1280], R26 ;  /* 0x0012801a02007388 */ /* 0x000fe20000000400 */
[----:B--2---:R-:W-:-:S06]  /*42a80*/  PRMT R0, RZ, 0x7610, R0 ;  /* 0x00007610ff007816 */ /* 0x004fcc0000000000 */
[----:B---3--:R-:W2:Y:S04]  /*42a90*/  @!P0 LDG.E.U16 R0, [R4.64] ;  /* 0x0000000404008981 */ /* 0x008ea8000c1e1500 */
        /* <DEDUP_REMOVED lines=10> */
[----:B0-----:R-:W3:Y:S04]  /*42b40*/  LDL.LU R2, [R1+0x65d0] ;  /* 0x0065d00001027983 */ /* 0x001ee80000300800 */
[----:B--2---:R0:W-:Y:S04]  /*42b50*/  STL [R1+0xd54], R0 ;  /* 0x000d540001007387 */ /* 0x0041e80000100800 */
[----:B0-----:R-:W2:Y:S01]  /*42b60*/  LDL.LU R0, [R1+0x65cc] ;  /* 0x0065cc0001007983 */ /* 0x001ea20000300800 */
[----:B------:R-:W2:Y:S02]  /*42b70*/  LDL R4, [R1+0x1b10] ;  /* 0x001b100001047983 */ /* 0x000ea40000100800 */
[----:B------:R-:W2:Y:S01]  /*42b80*/  LDL R5, [R1+0x1b14] ;  /* 0x001b140001057983 */ /* 0x000ea20000100800 */
[----:B---3--:R-:W-:-:S02]  /*42b90*/  PRMT R2, RZ, 0x7610, R2 ;  /* 0x00007610ff027816 */ /* 0x008fc40000000002 */
[----:B--2---:R-:W-:-:S04]  /*42ba0*/  @!P1 LOP3.LUT R5, R5, R4, RZ, 0x3c, !PT ;  /* 0x0000000405059212 */ /* 0x004fc800078e3cff */
        /* <DEDUP_REMOVED lines=1832> */
[----:B------:R-:W2:Y:S02]  /*49e30*/  LDL R4, [R1+0x1200] ;  /* 0x0012000001047983 */ /* 0x000ea40000100800 */
[----:B------:R-:W2:Y:S02]  /*49e40*/  LDL R5, [R1+0x1204] ;  /* 0x0012040001057983 */ /* 0x000ea40000100800 */
[----:B--2---:R-:W-:-:S02]  /*49e50*/  @!P1 LOP3.LUT R5, R5, R4, RZ, 0x3c, !PT ;  /* 0x0000000405059212 */ /* 0x004fc400078e3cff */
[----:B---3--:R-:W-:Y:S02]  /*49e60*/  PRMT R0, RZ, 0x7610, R0 ;  /* 0x00007610ff007816 */ /* 0x008fe40000000000 */
[----:B------:R-:W-:-:S04]  /*49e70*/  @!P1 LOP3.LUT R4, R5, R4, RZ, 0x3c, !PT ;  /* 0x0000000405049212 */ /* 0x000fc800078e3cff */
[----:B------:R-:W-:-:S05]  /*49e80*/  @!P1 LOP3.LUT R5, R5, R4, RZ, 0x3c, !PT ;  /* 0x0000000405059212 */ /* 0x000fca00078e3cff */
[----:B------:R-:W2:Y:S04]  /*49e90*/  @!P1 LDG.E.U16 R0, [R4.64] ;  /* 0x0000000404009981 */ /* 0x000ea8000c1e1500 */
[----:B--2---:R0:W-:Y:S04]  /*49ea0*/  STL [R1+0x220], R0 ;  /* 0x0002200001007387 */ /* 0x0041e80000100800 */
[----:B0-----:R-:W2:Y:S01]  /*49eb0*/  LDL.LU R0, [R1+0x6298] ;  /* 0x0062980001007983 */ /* 0x001ea20000300800 */
[----:B------:R-:W3:Y:S02]  /*49ec0*/  LDL R4, [R1+0x11f8] ;  /* 0x0011f80001047983 */ /* 0x000ee40000100800 */
[----:B------:R-:W3:Y:S02]  /*49ed0*/  LDL R5, [R1+0x11fc] ;  /* 0x0011fc0001057983 */ /* 0x000ee40000100800 */
[----:B---3--:R-:W-:-:S02]  /*49ee0*/  @!P0 LOP3.LUT R5, R5, R4, RZ, 0x3c, !PT ;  /* 0x0000000405058212 */ /* 0x008fc400078e3cff */
[----:B--2---:R-:W-:Y:S02]  /*49ef0*/  PRMT R0, RZ, 0x7610, R0 ;  /* 0x00007610ff007816 */ /* 0x004fe40000000000 */
        /* <DEDUP_REMOVED lines=1047> */
[----:B0-----:R-:W2:Y:S04]  /*4e070*/  LDL R4, [R1+0x25a0] ;  /* 0x0025a00001047983 */ /* 0x001ea80000100800 */
[----:B------:R-:W2:Y:S01]  /*4e080*/  LDL R5, [R1+0x25ac] ;  /* 0x0025ac0001057983 */ /* 0x000ea20000100800 */
[----:B----4-:R-:W-:Y:S02]  /*4e090*/  PRMT R12, RZ, 0x7610, R12 ;  /* 0x00007610ff0c7816 */ /* 0x010fe4000000000c */
[----:B--2---:R-:W-:-:S04]  /*4e0a0*/  @!P1 LOP3.LUT R5, R5, R4, RZ, 0x3c, !PT ;  /* 0x0000000405059212 */ /* 0x004fc800078e3cff */
[----:B------:R-:W-:-:S04]  /*4e0b0*/  @!P1 LOP3.LUT R4, R5, R4, RZ, 0x3c, !PT ;  /* 0x0000000405049212 */ /* 0x000fc800078e3cff */
[----:B------:R-:W-:Y:S01]  /*4e0c0*/  @!P1 LOP3.LUT R5, R5, R4, RZ, 0x3c, !PT ;  /* 0x0000000405059212 */ /* 0x000fe200078e3cff */
[----:B---3--:R-:W-:Y:S04]  /*4e0d0*/  STL [R1+0x6094], R13 ;  /* 0x0060940d01007387 */ /* 0x008fe80000100800 */
[----:B------:R0:W2:Y:S04]  /*4e0e0*/  @!P1 LDG.E.U16 R12, [R4.64] ;  /* 0x00000004040c9981 */ /* 0x0000a8000c1e1500 */
[----:B0-----:R-:W3:Y:S04]  /*4e0f0*/  LDL R4, [R1+0x23d8] ;  /* 0x0023d80001047983 */ /* 0x001ee80000100800 */
[----:B------:R-:W3:Y:S01]  /*4e100*/  LDL R5, [R1+0x23e4] ;  /* 0x0023e40001057983 */ /* 0x000ee20000100800 */
[----:B------:R-:W-:-:S02]  /*4e110*/  PRMT R0, RZ, 0x7610, R0 ;  /* 0x00007610ff007816 */ /* 0x000fc40000000000 */
[----:B---3--:R-:W-:-:S04]  /*4e120*/  @!P0 LOP3.LUT R5, R5, R4, RZ, 0x3c, !PT ;  /* 0x0000000405058212 */ /* 0x008fc800078e3cff */
[----:B------:R-:W-:-:S04]  /*4e130*/  @!P0 LOP3.LUT R4, R5, R4, RZ, 0x3c, !PT ;  /* 0x0000000405048212 */ /* 0x000fc800078e3cff */
[----:B------:R-:W-:-:S05]  /*4e140*/  @!P0 LOP3.LUT R5, R5, R4, RZ, 0x3c, !PT ;  /* 0x0000000405058212 */ /* 0x000fca00078e3cff */
[----:B------:R-:W3:Y:S04]  /*4e150*/  @!P0 LDG.E.U16 R0, [R4.64] ;  /* 0x0000000404008981 */ /* 0x000ee8000c1e1500 */
[----:B--2---:R-:W-:Y:S04]  /*4e160*/  STL [R1+0x6098], R12 ;  /* 0x0060980c01007387 */ /* 0x004fe80000100800 */
[----:B---3--:R0:W-:Y:S04]  /*4e170*/  STL [R1+0x64], R0 ;  /* 0x0000640001007387 */ /* 0x0081e80000100800 */
        /* <DEDUP_REMOVED lines=35> */
[----:B0-----:R-:W4:Y:S04]  /*4e3b0*/  LDL R4, [R1+0x24b0] ;  /* 0x0024b00001047983 */ /* 0x001f280000100800 */
[----:B------:R-:W4:Y:S01]  /*4e3c0*/  LDL R5, [R1+0x24bc] ;  /* 0x0024bc0001057983 */ /* 0x000f220000100800 */
[----:B--2---:R-:W-:Y:S02]  /*4e3d0*/  PRMT R0, RZ, 0x7610, R0 ;  /* 0x00007610ff007816 */ /* 0x004fe40000000000 */
[----:B----4-:R-:W-:-:S04]  /*4e3e0*/  @!P1 LOP3.LUT R5, R5, R4, RZ, 0x3c, !PT ;  /* 0x0000000405059212 */ /* 0x010fc800078e3cff */
[----:B------:R-:W-:-:S04]  /*4e3f0*/  @!P1 LOP3.LUT R4, R5, R4, RZ, 0x3c, !PT ;  /* 0x0000000405049212 */ /* 0x000fc800078e3cff */
[----:B------:R-:W-:-:S05]  /*4e400*/  @!P1 LOP3.LUT R5, R5, R4, RZ, 0x3c, !PT ;  /* 0x0000000405059212 */ /* 0x000fca00078e3cff */
[----:B------:R-:W2:Y:S04]  /*4e410*/  @!P1 LDG.E.U16 R0, [R4.64] ;  /* 0x0000000404009981 */ /* 0x000ea8000c1e1500 */
[----:B---3--:R0:W-:Y:S04]  /*4e420*/  STL [R1+0x30], R13 ;  /* 0x0000300d01007387 */ /* 0x0081e80000100800 */
        /* <DEDUP_REMOVED lines=20> */
[----:B------:R-:W-:-:S03]  /*4e570*/  PRMT R11, RZ, 0x7610, R11 ;  /* 0x00007610ff0b7816 */ /* 0x000fc6000000000b */
[----:B--2---:R0:W-:Y:S04]  /*4e580*/  STL [R1+0x6080], R26 ;  /* 0x0060801a01007387 */ /* 0x0041e80000100800 */
[----:B0-----:R-:W2:Y:S01]  /*4e590*/  LDL R26, [R1+0x25b0] ;  /* 0x0025b000011a7983 */ /* 0x001ea20000100800 */
[----:B----4-:R-:W-:-:S04]  /*4e5a0*/  @!P0 LOP3.LUT R5, R5, R4, RZ, 0x3c, !PT ;  /* 0x0000000405058212 */ /* 0x010fc800078e3cff */
[----:B------:R-:W-:-:S04]  /*4e5b0*/  @!P0 LOP3.LUT R4, R5, R4, RZ, 0x3c, !PT ;  /* 0x0000000405048212 */ /* 0x000fc800078e3cff */
[----:B------:R-:W-:-:S05]  /*4e5c0*/  @!P0 LOP3.LUT R5, R5, R4, RZ, 0x3c, !PT ;  /* 0x0000000405058212 */ /* 0x000fca00078e3cff */
[----:B------:R3:W4:Y:S01]  /*4e5d0*/  @!P0 LDG.E.U16 R11, [R4.64] ;  /* 0x00000004040b8981 */ /* 0x000722000c1e1500 */
[----:B------:R-:W-:Y:S01]  /*4e5e0*/  PRMT R10, RZ, 0x7610, R10 ;  /* 0x00007610ff0a7816 */ /* 0x000fe2000000000a */
[----:B---3--:R-:W-:Y:S02]  /*4e5f0*/  @!P1 IMAD.MOV.U32 R4, RZ, RZ, R13 ;  /* 0x000000ffff049224 */ /* 0x008fe400078e000d */
[----:B--2---:R-:W-:-:S05]  /*4e600*/  @!P1 IMAD.MOV.U32 R5, RZ, RZ, R26 ;  /* 0x000000ffff059224 */ /* 0x004fca00078e001a */
[----:B------:R0:W2:Y:S04]  /*4e610*/  @!P1 LDG.E.U16 R10, [R4.64] ;  /* 0x00000004040a9981 */ /* 0x0000a8000c1e1500 */
[----:B----4-:R-:W-:Y:S01]  /*4e620*/  STL [R1+0x6084], R11 ;  /* 0x0060840b01007387 */ /* 0x010fe20000100800 */
[----:B0-----:R-:W3:Y:S02]  /*4e630*/  LDL R4, [R1+0x23e8] ;  /* 0x0023e80001047983 */ /* 0x001ee40000100800 */
[----:B------:R-:W3:Y:S01]  /*4e640*/  LDL R5, [R1+0x23f4] ;  /* 0x0023f40001057983 */ /* 0x000ee20000100800 */
[----:B------:R-:W-:Y:S01]  /*4e650*/  PRMT R28, RZ, 0x7610, R28 ;  /* 0x00007610ff1c7816 */ /* 0x000fe2000000001c */
[----:B------:R-:W4:Y:S04]  /*4e660*/  LDL R26, [R1+0x2448] ;  /* 0x00244800011a7983 */ /* 0x000f280000100800 */
[----:B------:R-:W2:Y:S01]  /*4e670*/  LDL R13, [R1+0x2454] ;  /* 0x00245400010d7983 */ /* 0x000ea20000100800 */
[----:B---3--:R-:W-:-:S04]  /*4e680*/  @!P0 LOP3.LUT R5, R5, R4, RZ, 0x3c, !PT ;  /* 0x0000000405058212 */ /* 0x008fc800078e3cff */
[----:B------:R-:W-:-:S04]  /*4e690*/  @!P0 LOP3.LUT R4, R5, R4, RZ, 0x3c, !PT ;  /* 0x0000000405048212 */ /* 0x000fc800078e3cff */
[----:B------:R-:W-:Y:S01]  /*4e6a0*/  @!P0 LOP3.LUT R5, R5, R4, RZ, 0x3c, !PT ;  /* 0x0000000405058212 */ /* 0x000fe200078e3cff */
[----:B--2---:R-:W-:Y:S04]  /*4e6b0*/  STL [R1+0x6088], R10 ;  /* 0x0060880a01007387 */ /* 0x004fe80000100800 */
[----:B------:R0:W2:Y:S04]  /*4e6c0*/  @!P0 LDG.E.U16 R28, [R4.64] ;  /* 0x00000004041c8981 */ /* 0x0000a8000c1e1500 */
[----:B0-----:R-:W3:Y:S04]  /*4e6d0*/  LDL R4, [R1+0x23f0] ;  /* 0x0023f00001047983 */ /* 0x001ee80000100800 */
[----:B------:R-:W3:Y:S01]  /*4e6e0*/  LDL R5, [R1+0x23fc] ;  /* 0x0023fc0001057983 */ /* 0x000ee20000100800 */
[----:B------:R-:W-:-:S02]  /*4e6f0*/  PRMT R15, RZ, 0x7610, R15 ;  /* 0x00007610ff0f7816 */ /* 0x000fc4000000000f */
[----:B---3--:R-:W-:-:S04]  /*4e700*/  @!P1 LOP3.LUT R5, R5, R4, RZ, 0x3c, !PT ;  /* 0x0000000405059212 */ /* 0x008fc800078e3cff */
[----:B------:R-:W-:-:S04]  /*4e710*/  @!P1 LOP3.LUT R4, R5, R4, RZ, 0x3c, !PT ;  /* 0x0000000405049212 */ /* 0x000fc800078e3cff */
[----:B------:R-:W-:Y:S01]  /*4e720*/  @!P1 LOP3.LUT R5, R5, R4, RZ, 0x3c, !PT ;  /* 0x0000000405059212 */ /* 0x000fe200078e3cff */
[----:B--2---:R0:W-:Y:S04]  /*4e730*/  STL [R1+0x44], R28 ;  /* 0x0000441c01007387 */ /* 0x0041e80000100800 */
        /* <DEDUP_REMOVED lines=14> */
[----:B------:R-:W2:Y:S02]  /*4e820*/  LDL R5, [R1+0x244c] ;  /* 0x00244c0001057983 */ /* 0x000ea40000100800 */
[----:B--2---:R-:W-:-:S02]  /*4e830*/  @!P1 LOP3.LUT R5, R5, R4, RZ, 0x3c, !PT ;  /* 0x0000000405059212 */ /* 0x004fc400078e3cff */
[----:B------:R-:W-:Y:S02]  /*4e840*/  PRMT R0, RZ, 0x7610, R0 ;  /* 0x00007610ff007816 */ /* 0x000fe40000000000 */
[----:B------:R-:W-:-:S04]  /*4e850*/  @!P1 LOP3.LUT R4, R5, R4, RZ, 0x3c, !PT ;  /* 0x0000000405049212 */ /* 0x000fc800078e3cff */
[----:B------:R-:W-:-:S05]  /*4e860*/  @!P1 LOP3.LUT R5, R5, R4, RZ, 0x3c, !PT ;  /* 0x0000000405059212 */ /* 0x000fca00078e3cff */
[----:B------:R-:W2:Y:S04]  /*4e870*/  @!P1 LDG.E.U16 R0, [R4.64] ;  /* 0x0000000404009981 */ /* 0x000ea8000c1e1500 */
[----:B--2---:R0:W-:Y:S04]  /*4e880*/  STL [R1+0x38], R0 ;  /* 0x0000380001007387 */ /* 0x0041e80000100800 */
[----:B0-----:R-:W2:Y:S01]  /*4e890*/  LDL.LU R0, [R1+0x60ac] ;  /* 0x0060ac0001007983 */ /* 0x001ea20000300800 */
[----:B------:R-:W-:Y:S02]  /*4e8a0*/  @!P0 IMAD.MOV.U32 R4, RZ, RZ, R13 ;  /* 0x000000ffff048224 */ /* 0x000fe400078e000d */
[----:B----4-:R-:W-:-:S02]  /*4e8b0*/  @!P0 IMAD.MOV.U32 R5, RZ, RZ, R26 ;  /* 0x000000ffff058224 */ /* 0x010fc400078e001a */
[----:B------:R-:W4:Y:S01]  /*4e8c0*/  LDL R13, [R1+0x254c] ;  /* 0x00254c00010d7983 */ /* 0x000f220000100800 */
[----:B------:R-:W3:Y:S01]  /*4e8d0*/  LDL R26, [R1+0x2540] ;  /* 0x00254000011a7983 */ /* 0x000ee20000100800 */
[----:B--2---:R-:W-:-:S06]  /*4e8e0*/  PRMT R0, RZ, 0x7610, R0 ;  /* 0x00007610ff007816 */ /* 0x004fcc0000000000 */
        /* <DEDUP_REMOVED lines=10> */
[----:B------:R-:W-:-:S03]  /*4e990*/  @!P1 IMAD.MOV.U32 R4, RZ, RZ, R15 ;  /* 0x000000ffff049224 */ /* 0x000fc600078e000f */
[----:B--2---:R0:W-:Y:S01]  /*4e9a0*/  STL [R1+0x28], R12 ;  /* 0x0000280c01007387 */ /* 0x0041e20000100800 */
[----:B------:R-:W-:Y:S01]  /*4e9b0*/  PRMT R24, RZ, 0x7610, R24 ;  /* 0x00007610ff187816 */ /* 0x000fe20000000018 */
[----:B------:R-:W2:Y:S02]  /*4e9c0*/  LDL R15, [R1+0x25c0] ;  /* 0x0025c000010f7983 */ /* 0x000ea40000100800 */
[----:B---3--:R1:W3:Y:S04]  /*4e9d0*/  @!P1 LDG.E.U16 R10, [R4.64] ;  /* 0x00000004040a9981 */ /* 0x0082e8000c1e1500 */
[----:B0-----:R-:W2:Y:S04]  /*4e9e0*/  LDL R12, [R1+0x25c4] ;  /* 0x0025c400010c7983 */ /* 0x001ea80000100800 */
[----:B-1----:R-:W2:Y:S04]  /*4e9f0*/  LDL R4, [R1+0x2538] ;  /* 0x0025380001047983 */ /* 0x002ea80000100800 */
[----:B------:R-:W2:Y:S01]  /*4ea00*/  LDL R5, [R1+0x2544] ;  /* 0x0025440001057983 */ /* 0x000ea20000100800 */
[----:B------:R-:W-:-:S02]  /*4ea10*/  PRMT R22, RZ, 0x7610, R22 ;  /* 0x00007610ff167816 */ /* 0x000fc40000000016 */
[----:B--2---:R-:W-:-:S04]  /*4ea20*/  @!P0 LOP3.LUT R5, R5, R4, RZ, 0x3c, !PT ;  /* 0x0000000405058212 */ /* 0x004fc800078e3cff */
[----:B------:R-:W-:-:S04]  /*4ea30*/  @!P0 LOP3.LUT R4, R5, R4, RZ, 0x3c, !PT ;  /* 0x0000000405048212 */ /* 0x000fc800078e3cff */
[----:B------:R-:W-:-:S05]  /*4ea40*/  @!P0 LOP3.LUT R5, R5, R4, RZ, 0x3c, !PT ;  /* 0x0000000405058212 */ /* 0x000fca00078e3cff */
[----:B------:R4:W2:Y:S04]  /*4ea50*/  @!P0 LDG.E.U16 R24, [R4.64] ;  /* 0x0000000404188981 */ /* 0x0008a8000c1e1500 */
[----:B---3--:R0:W-:Y:S04]  /*4ea60*/  STL [R1+0x24], R10 ;  /* 0x0000240a01007387 */ /* 0x0081e80000100800 */
[----:B0-----:R-:W3:Y:S01]  /*4ea70*/  LDL R10, [R1+0x25cc] ;  /* 0x0025cc00010a7983 */ /* 0x001ee20000100800 */
[----:B----4-:R-:W-:Y:S02]  /*4ea80*/  @!P1 IMAD.MOV.U32 R4, RZ, RZ, R13 ;  /* 0x000000ffff049224 */ /* 0x010fe400078e000d */
[----:B------:R-:W-:-:S05]  /*4ea90*/  @!P1 IMAD.MOV.U32 R5, RZ, RZ, R26 ;  /* 0x000000ffff059224 */ /* 0x000fca00078e001a */
[----:B------:R0:W4:Y:S01]  /*4eaa0*/  @!P1 LDG.E.U16 R22, [R4.64] ;  /* 0x0000000404169981 */ /* 0x000122000c1e1500 */
[----:B------:R-:W-:Y:S01]  /*4eab0*/  PRMT R9, RZ, 0x7610, R9 ;  /* 0x00007610ff097816 */ /* 0x000fe20000000009 */
[----:B0-----:R-:W-:Y:S02]  /*4eac0*/  @!P0 IMAD.MOV.U32 R4, RZ, RZ, R12 ;  /* 0x000000ffff048224 */ /* 0x001fe400078e000c */
[----:B------:R-:W-:-:S05]  /*4ead0*/  @!P0 IMAD.MOV.U32 R5, RZ, RZ, R28 ;  /* 0x000000ffff058224 */ /* 0x000fca00078e001c */
[----:B------:R0:W4:Y:S01]  /*4eae0*/  @!P0 LDG.E.U16 R9, [R4.64] ;  /* 0x0000000404098981 */ /* 0x000122000c1e1500 */
[----:B------:R-:W-:Y:S01]  /*4eaf0*/  PRMT R8, RZ, 0x7610, R8 ;  /* 0x00007610ff087816 */ /* 0x000fe20000000008 */
[----:B0-----:R-:W-:Y:S02]  /*4eb00*/  @!P1 IMAD.MOV.U32 R5, RZ, RZ, R15 ;  /* 0x000000ffff059224 */ /* 0x001fe400078e000f */
[----:B--2---:R0:W-:Y:S01]  /*4eb10*/  STL [R1+0x6054], R24 ;  /* 0x0060541801007387 */ /* 0x0041e20000100800 */
[----:B------:R-:W2:Y:S02]  /*4eb20*/  LDL R26, [R1+0x2450] ;  /* 0x00245000011a7983 */ /* 0x000ea40000100800 */
[----:B------:R-:W2:Y:S02]  /*4eb30*/  LDL R13, [R1+0x245c] ;  /* 0x00245c00010d7983 */ /* 0x000ea40000100800 */
[----:B---3--:R-:W-:-:S05]  /*4eb40*/  @!P1 IMAD.MOV.U32 R4, RZ, RZ, R10 ;  /* 0x000000ffff049224 */ /* 0x008fca00078e000a */
[----:B------:R2:W3:Y:S04]  /*4eb50*/  @!P1 LDG.E.U16 R8, [R4.64] ;  /* 0x0000000404089981 */ /* 0x0004e8000c1e1500 */
[----:B----4-:R1:W-:Y:S01]  /*4eb60*/  STL [R1+0x6058], R22 ;  /* 0x0060581601007387 */ /* 0x0103e20000100800 */
[----:B0-----:R-:W4:Y:S02]  /*4eb70*/  LDL R24, [R1+0x2458] ;  /* 0x0024580001187983 */ /* 0x001f240000100800 */
[----:B------:R-:W4:Y:S01]  /*4eb80*/  LDL R12, [R1+0x2464] ;  /* 0x00246400010c7983 */ /* 0x000f220000100800 */
[----:B------:R-:W-:Y:S01]  /*4eb90*/  PRMT R3, RZ, 0x7610, R3 ;  /* 0x00007610ff037816 */ /* 0x000fe20000000003 */
[----:B------:R0:W-:Y:S04]  /*4eba0*/  STL [R1+0x605c], R9 ;  /* 0x00605c0901007387 */ /* 0x0001e80000100800 */
[----:B-1----:R-:W4:Y:S01]  /*4ebb0*/  LDL R22, [R1+0x2460] ;  /* 0x0024600001167983 */ /* 0x002f220000100800 */
[----:B------:R-:W4:Y:S02]  /*4ebc0*/  LDL R15, [R1+0x246c] ;  /* 0x00246c00010f7983 */ /* 0x000f240000100800 */
[----:B------:R-:W4:Y:S01]  /*4ebd0*/  LDL R10, [R1+0x2468] ;  /* 0x00246800010a7983 */ /* 0x000f220000100800 */
[----:B0-----:R-:W4:Y:S01]  /*4ebe0*/  LDL R9, [R1+0x2474] ;  /* 0x0024740001097983 */ /* 0x001f220000100800 */
[----:B------:R-:W-:Y:S01]  /*4ebf0*/  PRMT R11, RZ, 0x7610, R11 ;  /* 0x00007610ff0b7816 */ /* 0x000fe2000000000b */
[----:B--2---:R-:W-:-:S02]  /*4ec00*/  @!P1 IMAD.MOV.U32 R5, RZ, RZ, R26 ;  /* 0x000000ffff059224 */ /* 0x004fc400078e001a */
[----:B------:R-:W-:-:S05]  /*4ec10*/  @!P1 IMAD.MOV.U32 R4, RZ, RZ, R13 ;  /* 0x000000ffff049224 */ /* 0x000fca00078e000d */
[----:B------:R4:W2:Y:S04]  /*4ec20*/  @!P1 LDG.E.U16 R3, [R4.64] ;  /* 0x0000000404039981 */ /* 0x0008a8000c1e1500 */
[----:B---3--:R0:W-:Y:S01]  /*4ec30*/  STL [R1+0x6060], R8 ;  /* 0x0060600801007387 */ /* 0x0081e20000100800 */
[----:B------:R-:W3:Y:S03]  /*4ec40*/  LDL R13, [R1+0x2470] ;  /* 0x00247000010d7983 */ /* 0x000ee60000100800 */
[----:B0-----:R-:W3:Y:S01]  /*4ec50*/  LDL R8, [R1+0x247c] ;  /* 0x00247c0001087983 */ /* 0x001ee20000100800 */
[----:B----4-:R-:W-:Y:S02]  /*4ec60*/  @!P0 IMAD.MOV.U32 R4, RZ, RZ, R12 ;  /* 0x000000ffff048224 */ /* 0x010fe400078e000c */
[----:B------:R-:W-:-:S05]  /*4ec70*/  @!P0 IMAD.MOV.U32 R5, RZ, RZ, R24 ;  /* 0x000000ffff058224 */ /* 0x000fca00078e0018 */
[----:B------:R0:W4:Y:S01]  /*4ec80*/  @!P0 LDG.E.U16 R11, [R4.64] ;  /* 0x00000004040b8981 */ /* 0x000122000c1e1500 */
[----:B------:R-:W-:Y:S01]  /*4ec90*/  PRMT R2, RZ, 0x7610, R2 ;  /* 0x00007610ff027816 */ /* 0x000fe20000000002 */
[----:B0-----:R-:W-:Y:S02]  /*4eca0*/  @!P1 IMAD.MOV.U32 R4, RZ, RZ, R15 ;  /* 0x000000ffff049224 */ /* 0x001fe400078e000f */
[----:B------:R-:W-:Y:S01]  /*4ecb0*/  @!P1 IMAD.MOV.U32 R5, RZ, RZ, R22 ;  /* 0x000000ffff059224 */ /* 0x000fe200078e0016 */
[----:B------:R-:W-:Y:S01]  /*4ecc0*/  PRMT R0, RZ, 0x7610, R0 ;  /* 0x00007610ff007816 */ /* 0x000fe20000000000 */
[----:B--2---:R0:W-:Y:S01]  /*4ecd0*/  STL [R1+0x6038], R3 ;  /* 0x0060380301007387 */ /* 0x0041e20000100800 */
[----:B------:R-:W2:Y:S01]  /*4ece0*/  LDL R12, [R1+0x24c8] ;  /* 0x0024c800010c7983 */ /* 0x000ea20000100800 */
[----:B0-----:R-:W-:-:S06]  /*4ecf0*/  PRMT R3, RZ, 0x7610, R3 ;  /* 0x00007610ff037816 */ /* 0x001fcc0000000003 */
[----:B------:R0:W2:Y:S02]  /*4ed00*/  @!P1 LDG.E.U16 R3, [R4.64] ;  /* 0x0000000404039981 */ /* 0x0000a4000c1e1500 */
[----:B0-----:R-:W-:Y:S02]  /*4ed10*/  @!P0 IMAD.MOV.U32 R4, RZ, RZ, R9 ;  /* 0x000000ffff048224 */ /* 0x001fe400078e0009 */
[----:B------:R-:W-:-:S05]  /*4ed20*/  @!P0 IMAD.MOV.U32 R5, RZ, RZ, R10 ;  /* 0x000000ffff058224 */ /* 0x000fca00078e000a */
[----:B------:R3:W2:Y:S02]  /*4ed30*/  @!P0 LDG.E.U16 R2, [R4.64] ;  /* 0x0000000404028981 */ /* 0x0006a4000c1e1500 */
[----:B---3--:R-:W-:Y:S02]  /*4ed40*/  @!P1 IMAD.MOV.U32 R4, RZ, RZ, R8 ;  /* 0x000000ffff049224 */ /* 0x008fe400078e0008 */
[----:B------:R-:W-:-:S05]  /*4ed50*/  @!P1 IMAD.MOV.U32 R5, RZ, RZ, R13 ;  /* 0x000000ffff059224 */ /* 0x000fca00078e000d */
[----:B------:R2:W3:Y:S04]  /*4ed60*/  @!P1 LDG.E.U16 R0, [R4.64] ;  /* 0x0000000404009981 */ /* 0x0004e8000c1e1500 */
[----:B----4-:R0:W-:Y:S01]  /*4ed70*/  STL [R1+0x14], R11 ;  /* 0x0000140b01007387 */ /* 0x0101e20000100800 */
[----:B------:R-:W4:Y:S02]  /*4ed80*/  LDL R10, [R1+0x24d0] ;  /* 0x0024d000010a7983 */ /* 0x000f240000100800 */
[----:B------:R-:W4:Y:S01]  /*4ed90*/  LDL R9, [R1+0x24dc] ;  /* 0x0024dc0001097983 */ /* 0x000f220000100800 */
[----:B0-----:R-:W4:Y:S01]  /*4eda0*/  LDL R11, [R1+0x24d4] ;  /* 0x0024d400010b7983 */ /* 0x001f220000100800 */
[----:B------:R-:W-:Y:S01]  /*4edb0*/  PRMT R14, RZ, 0x7610, R14 ;  /* 0x00007610ff0e7816 */ /* 0x000fe2000000000e */
[----:B--2---:R-:W-:-:S02]  /*4edc0*/  @!P0 IMAD.MOV.U32 R5, RZ, RZ, R12 ;  /* 0x000000ffff058224 */ /* 0x004fc400078e000c */
[----:B------:R-:W-:Y:S01]  /*4edd0*/  STL [R1+0x5fec], R2 ;  /* 0x005fec0201007387 */ /* 0x000fe20000100800 */
[----:B------:R-:W2:Y:S02]  /*4ede0*/  LDL R8, [R1+0x2548] ;  /* 0x0025480001087983 */ /* 0x000ea40000100800 */
[----:B------:R0:W-:Y:S02]  /*4edf0*/  STL [R1+0x10], R3 ;  /* 0x0000100301007387 */ /* 0x0001e40000100800 */
[----:B0-----:R-:W2:Y:S04]  /*4ee00*/  LDL R3, [R1+0x2554] ;  /* 0x0025540001037983 */ /* 0x001ea80000100800 */
[----:B---3--:R0:W-:Y:S01]  /*4ee10*/  STL [R1+0x5ff0], R0 ;  /* 0x005ff00001007387 */ /* 0x0081e20000100800 */
[----:B------:R-:W3:Y:S02]  /*4ee20*/  LDL R13, [R1+0x2550] ;  /* 0x00255000010d7983 */ /* 0x000ee40000100800 */
[----:B------:R-:W3:Y:S01]  /*4ee30*/  LDL R12, [R1+0x255c] ;  /* 0x00255c00010c7983 */ /* 0x000ee20000100800 */
[----:B------:R-:W-:-:S02]  /*4ee40*/  PRMT R7, RZ, 0x7610, R7 ;  /* 0x00007610ff077816 */ /* 0x000fc40000000007 */
[----:B------:R-:W-:Y:S01]  /*4ee50*/  PRMT R6, RZ, 0x7610, R6 ;  /* 0x00007610ff067816 */ /* 0x000fe20000000006 */
[----:B------:R-:W3:Y:S01]  /*4ee60*/  LDL R2, [R1+0x25d4] ;  /* 0x0025d40001027983 */ /* 0x000ee20000100800 */
[----:B----4-:R-:W-:Y:S01]  /*4ee70*/  @!P0 IMAD.MOV.U32 R4, RZ, RZ, R11 ;  /* 0x000000ffff048224 */ /* 0x010fe200078e000b */
[----:B0-----:R-:W-:Y:S02]  /*4ee80*/  PRMT R0, RZ, 0x7610, R0 ;  /* 0x00007610ff007816 */ /* 0x001fe40000000000 */
[----:B------:R-:W4:Y:S04]  /*4ee90*/  LDL R11, [R1+0x25c8] ;  /* 0x0025c800010b7983 */ /* 0x000f280000100800 */
[----:B------:R0:W4:Y:S02]  /*4eea0*/  @!P0 LDG.E.U16 R14, [R4.64] ;  /* 0x00000004040e8981 */ /* 0x000124000c1e1500 */
[----:B0-----:R-:W-:-:S02]  /*4eeb0*/  @!P1 IMAD.MOV.U32 R4, RZ, RZ, R9 ;  /* 0x000000ffff049224 */ /* 0x001fc400078e0009 */
[----:B------:R-:W-:Y:S01]  /*4eec0*/  @!P1 IMAD.MOV.U32 R5, RZ, RZ, R10 ;  /* 0x000000ffff059224 */ /* 0x000fe200078e000a */
[----:B------:R-:W4:Y:S04]  /*4eed0*/  LDL R9, [R1+0x25dc] ;  /* 0x0025dc0001097983 */ /* 0x000f280000100800 */
[----:B------:R-:W4:Y:S04]  /*4eee0*/  LDL R10, [R1+0x25d0] ;  /* 0x0025d000010a7983 */ /* 0x000f280000100800 */
[----:B------:R2:W4:Y:S02]  /*4eef0*/  @!P1 LDG.E.U16 R0, [R4.64] ;  /* 0x0000000404009981 */ /* 0x000524000c1e1500 */
[----:B--2---:R-:W-:-:S02]  /*4ef00*/  @!P0 IMAD.MOV.U32 R5, RZ, RZ, R8 ;  /* 0x000000ffff058224 */ /* 0x004fc400078e0008 */
        /* <DEDUP_REMOVED lines=8> */
[----:B0-----:R-:W-:Y:S01]  /*4ef90*/  PRMT R5, RZ, 0x7610, R5 ;  /* 0x00007610ff057816 */ /* 0x001fe20000000005 */
[----:B------:R-:W-:Y:S01]  /*4efa0*/  @!P0 IMAD.MOV.U32 R15, RZ, RZ, R11 ;  /* 0x000000ffff0f8224 */ /* 0x000fe200078e000b */
[----:B------:R-:W-:-:S02]  /*4efb0*/  PRMT R4, RZ, 0x7610, R4 ;  /* 0x00007610ff047816 */ /* 0x000fc40000000004 */
[----:B------:R-:W-:Y:S01]  /*4efc0*/  PRMT R20, RZ, 0x7610, R20 ;  /* 0x00007610ff147816 */ /* 0x000fe20000000014 */
[----:B--2---:R-:W-:Y:S04]  /*4efd0*/  STL [R1+0x6040], R7 ;  /* 0x0060400701007387 */ /* 0x004fe80000100800 */
[----:B---3--:R-:W-:Y:S01]  /*4efe0*/  STL [R1+0x6044], R6 ;  /* 0x0060440601007387 */ /* 0x008fe20000100800 */
[----:B------:R0:W-:Y:S02]  /*4eff0*/  STL [R1+0x4], R14 ;  /* 0x0000040e01007387 */ /* 0x0001e40000100800 */
[----:B-1----:R-:W2:Y:S02]  /*4f000*/  LDL R0, [R1+0x24ec] ;  /* 0x0024ec0001007983 */ /* 0x002ea40000100800 */
[----:B0-----:R-:W-:-:S02]  /*4f010*/  @!P0 IMAD.MOV.U32 R14, RZ, RZ, R2 ;  /* 0x000000ffff0e8224 */ /* 0x001fc400078e0002 */
[----:B------:R-:W3:Y:S04]  /*4f020*/  LDL R2, [R1+0x24e0] ;  /* 0x0024e00001027983 */ /* 0x000ee80000100800 */
[----:B------:R0:W2:Y:S02]  /*4f030*/  @!P0 LDG.E.U16 R5, [R14.64] ;  /* 0x000000040e058981 */ /* 0x0000a4000c1e1500 */
[----:B0-----:R-:W-:Y:S02]  /*4f040*/  @!P1 IMAD.MOV.U32 R14, RZ, RZ, R9 ;  /* 0x000000ffff0e9224 */ /* 0x001fe400078e0009 */
[----:B------:R-:W-:-:S05]  /*4f050*/  @!P1 IMAD.MOV.U32 R15, RZ, RZ, R10 ;  /* 0x000000ffff0f9224 */ /* 0x000fca00078e000a */
[----:B------:R4:W3:Y:S02]  /*4f060*/  @!P1 LDG.E.U16 R4, [R14.64] ;  /* 0x000000040e049981 */ /* 0x0008e4000c1e1500 */
[----:B----4-:R-:W-:Y:S02]  /*4f070*/  @!P0 IMAD.MOV.U32 R14, RZ, RZ, R3 ;  /* 0x000000ffff0e8224 */ /* 0x010fe400078e0003 */
[----:B------:R-:W-:-:S05]  /*4f080*/  @!P0 IMAD.MOV.U32 R15, RZ, RZ, R8 ;  /* 0x000000ffff0f8224 */ /* 0x000fca00078e0008 */
[----:B------:R-:W4:Y:S04]  /*4f090*/  @!P0 LDG.E.U16 R20, [R14.64] ;  /* 0x000000040e148981 */ /* 0x000f28000c1e1500 */
[----:B--2---:R0:W-:Y:S01]  /*4f0a0*/  STL [R1+0x6048], R5 ;  /* 0x0060480501007387 */ /* 0x0041e20000100800 */
[----:B------:R-:W2:Y:S02]  /*4f0b0*/  LDL R10, [R1+0x24e8] ;  /* 0x0024e800010a7983 */ /* 0x000ea40000100800 */
[----:B------:R-:W2:Y:S01]  /*4f0c0*/  LDL R9, [R1+0x24f4] ;  /* 0x0024f40001097983 */ /* 0x000ea20000100800 */
[----:B---3--:R1:W-:Y:S01]  /*4f0d0*/  STL [R1+0x604c], R4 ;  /* 0x00604c0401007387 */ /* 0x0083e20000100800 */
[----:B------:R-:W3:Y:S02]  /*4f0e0*/  LDL R8, [R1+0x24f0] ;  /* 0x0024f00001087983 */ /* 0x000ee40000100800 */
[----:B------:R-:W3:Y:S02]  /*4f0f0*/  LDL R7, [R1+0x24fc] ;  /* 0x0024fc0001077983 */ /* 0x000ee40000100800 */
[----:B------:R-:W3:Y:S01]  /*4f100*/  LDL R6, [R1+0x2558] ;  /* 0x0025580001067983 */ /* 0x000ee20000100800 */
[----:B0-----:R-:W3:Y:S04]  /*4f110*/  LDL R5, [R1+0x2564] ;  /* 0x0025640001057983 */ /* 0x001ee80000100800 */
[----:B----4-:R0:W-:Y:S01]  /*4f120*/  STL [R1+0x6010], R20 ;  /* 0x0060101401007387 */ /* 0x0101e20000100800 */
[----:B-1----:R-:W4:Y:S02]  /*4f130*/  LDL R4, [R1+0x2560] ;  /* 0x0025600001047983 */ /* 0x002f240000100800 */
[----:B------:R-:W4:Y:S01]  /*4f140*/  LDL R3, [R1+0x256c] ;  /* 0x00256c0001037983 */ /* 0x000f220000100800 */
[----:B------:R-:W-:Y:S01]  /*4f150*/  PRMT R18, RZ, 0x7610, R18 ;  /* 0x00007610ff127816 */ /* 0x000fe20000000012 */
[----:B------:R-:W-:-:S02]  /*4f160*/  @!P1 IMAD.MOV.U32 R14, RZ, RZ, R0 ;  /* 0x000000ffff0e9224 */ /* 0x000fc400078e0000 */
[----:B------:R-:W-:Y:S01]  /*4f170*/  @!P1 IMAD.MOV.U32 R15, RZ, RZ, R2 ;  /* 0x000000ffff0f9224 */ /* 0x000fe200078e0002 */
[----:B------:R-:W-:Y:S02]  /*4f180*/  PRMT R16, RZ, 0x7610, R16 ;  /* 0x00007610ff107816 */ /* 0x000fe40000000010 */
[----:B------:R-:W-:Y:S02]  /*4f190*/  PRMT R17, RZ, 0x7610, R17 ;  /* 0x00007610ff117816 */ /* 0x000fe40000000011 */
[----:B------:R-:W-:Y:S02]  /*4f1a0*/  PRMT R19, RZ, 0x7610, R19 ;  /* 0x00007610ff137816 */ /* 0x000fe40000000013 */
[----:B------:R-:W-:Y:S01]  /*4f1b0*/  PRMT R21, RZ, 0x7610, R21 ;  /* 0x00007610ff157816 */ /* 0x000fe20000000015 */
[----:B------:R2:W4:Y:S04]  /*4f1c0*/  @!P1 LDG.E.U16 R18, [R14.64] ;  /* 0x000000040e129981 */ /* 0x000528000c1e1500 */
[----:B------:R-:W4:Y:S04]  /*4f1d0*/  LDL R2, [R1+0x2568] ;  /* 0x0025680001027983 */ /* 0x000f280000100800 */
[----:B------:R-:W4:Y:S01]  /*4f1e0*/  LDL R0, [R1+0x2574] ;  /* 0x0025740001007983 */ /* 0x000f220000100800 */
[----:B--2---:R-:W-:-:S02]  /*4f1f0*/  @!P0 IMAD.MOV.U32 R15, RZ, RZ, R10 ;  /* 0x000000ffff0f8224 */ /* 0x004fc400078e000a */
[----:B------:R-:W-:-:S05]  /*4f200*/  @!P0 IMAD.MOV.U32 R14, RZ, RZ, R9 ;  /* 0x000000ffff0e8224 */ /* 0x000fca00078e0009 */
[----:B------:R3:W2:Y:S02]  /*4f210*/  @!P0 LDG.E.U16 R16, [R14.64] ;  /* 0x000000040e108981 */ /* 0x0006a4000c1e1500 */
[----:B---3--:R-:W-:Y:S02]  /*4f220*/  @!P1 IMAD.MOV.U32 R15, RZ, RZ, R8 ;  /* 0x000000ffff0f9224 */ /* 0x008fe400078e0008 */
[----:B------:R-:W-:-:S05]  /*4f230*/  @!P1 IMAD.MOV.U32 R14, RZ, RZ, R7 ;  /* 0x000000ffff0e9224 */ /* 0x000fca00078e0007 */
[----:B------:R1:W3:Y:S02]  /*4f240*/  @!P1 LDG.E.U16 R17, [R14.64] ;  /* 0x000000040e119981 */ /* 0x0002e4000c1e1500 */
[----:B-1----:R-:W-:Y:S02]  /*4f250*/  @!P0 IMAD.MOV.U32 R14, RZ, RZ, R5 ;  /* 0x000000ffff0e8224 */ /* 0x002fe400078e0005 */
[----:B------:R-:W-:-:S05]  /*4f260*/  @!P0 IMAD.MOV.U32 R15, RZ, RZ, R6 ;  /* 0x000000ffff0f8224 */ /* 0x000fca00078e0006 */
[----:B------:R4:W3:Y:S02]  /*4f270*/  @!P0 LDG.E.U16 R19, [R14.64] ;  /* 0x000000040e138981 */ /* 0x0008e4000c1e1500 */
[----:B----4-:R-:W-:Y:S02]  /*4f280*/  @!P1 IMAD.MOV.U32 R14, RZ, RZ, R3 ;  /* 0x000000ffff0e9224 */ /* 0x010fe400078e0003 */
[----:B------:R-:W-:-:S05]  /*4f290*/  @!P1 IMAD.MOV.U32 R15, RZ, RZ, R4 ;  /* 0x000000ffff0f9224 */ /* 0x000fca00078e0004 */
[----:B------:R-:W4:Y:S04]  /*4f2a0*/  @!P1 LDG.E.U16 R21, [R14.64] ;  /* 0x000000040e159981 */ /* 0x000f28000c1e1500 */
[----:B------:R-:W-:Y:S04]  /*4f2b0*/  STL [R1+0x6014], R18 ;  /* 0x0060141201007387 */ /* 0x000fe80000100800 */
[----:B--2---:R-:W-:Y:S04]  /*4f2c0*/  STL [R1+0x5ff4], R16 ;  /* 0x005ff41001007387 */ /* 0x004fe80000100800 */
[----:B---3--:R-:W-:Y:S04]  /*4f2d0*/  STL [R1+0x5ff8], R17 ;  /* 0x005ff81101007387 */ /* 0x008fe80000100800 */
[----:B------:R1:W-:Y:S04]  /*4f2e0*/  STL [R1+0x6018], R19 ;  /* 0x0060181301007387 */ /* 0x0003e80000100800 */
[----:B----4-:R-:W-:Y:S01]  /*4f2f0*/  STL [R1+0x601c], R21 ;  /* 0x00601c1501007387 */ /* 0x010fe20000100800 */
[----:B0-----:R-:W2:Y:S02]  /*4f300*/  LDL R20, [R1+0x2570] ;  /* 0x0025700001147983 */ /* 0x001ea40000100800 */
[----:B-1----:R-:W3:Y:S02]  /*4f310*/  LDL R19, [R1+0x257c] ;  /* 0x00257c0001137983 */ /* 0x002ee40000100800 */
[----:B------:R-:W4:Y:S01]  /*4f320*/  LDL R18, [R1+0x25e0] ;  /* 0x0025e00001127983 */ /* 0x000f220000100800 */
[----:B------:R-:W4:Y:S04]  /*4f330*/  LDL R11, [R1+0x25ec] ;  /* 0x0025ec00010b7983 */ /* 0x000f280000100800 */
[----:B------:R-:W4:Y:S04]  /*4f340*/  LDL R17, [R1+0x25d8] ;  /* 0x0025d80001117983 */ /* 0x000f280000100800 */
[----:B------:R-:W4:Y:S01]  /*4f350*/  LDL R16, [R1+0x25e4] ;  /* 0x0025e40001107983 */ /* 0x000f220000100800 */
[----:B------:R-:W-:Y:S01]  /*4f360*/  PRMT R23, RZ, 0x7610, R23 ;  /* 0x00007610ff177816 */ /* 0x000fe20000000017 */
[----:B------:R-:W-:-:S02]  /*4f370*/  @!P0 IMAD.MOV.U32 R14, RZ, RZ, R0 ;  /* 0x000000ffff0e8224 */ /* 0x000fc400078e0000 */
[----:B------:R-:W-:Y:S01]  /*4f380*/  @!P0 IMAD.MOV.U32 R15, RZ, RZ, R2 ;  /* 0x000000ffff0f8224 */ /* 0x000fe200078e0002 */
[----:B------:R-:W-:Y:S01]  /*4f390*/  PRMT R25, RZ, 0x7610, R25 ;  /* 0x00007610ff197816 */ /* 0x000fe20000000019 */
[----:B------:R-:W4:Y:S04]  /*4f3a0*/  LDL.LU R4, [R1+0x614] ;  /* 0x0006140001047983 */ /* 0x000f280000300800 */
[----:B------:R2:W4:Y:S01]  /*4f3b0*/  @!P0 LDG.E.U16 R23, [R14.64] ;  /* 0x000000040e178981 */ /* 0x000522000c1e1500 */
[----:B------:R-:W-:Y:S01]  /*4f3c0*/  PRMT R27, RZ, 0x7610, R27 ;  /* 0x00007610ff1b7816 */ /* 0x000fe2000000001b */
[----:B------:R-:W4:Y:S02]  /*4f3d0*/  LDL.LU R5, [R1+0x610] ;  /* 0x0006100001057983 */ /* 0x000f240000300800 */
[----:B------:R-:W4:Y:S01]  /*4f3e0*/  LDL.LU R6, [R1+0x5e4] ;  /* 0x0005e40001067983 */ /* 0x000f220000300800 */
[----:B------:R-:W4:Y:S01]  /*4f3f0*/  LDL.LU R7, [R1+0x5e0] ;  /* 0x0005e00001077983 */ /* 0x000f220000300800 */
[----:B------:R-:W4:Y:S02]  /*4f400*/  LDL.LU R0, [R1+0x3b4] ;  /* 0x0003b40001007983 */ /* 0x000f240000300800 */
[----:B------:R-:W4:Y:S02]  /*4f410*/  LDL.LU R2, [R1+0x3b0] ;  /* 0x0003b00001027983 */ /* 0x000f240000300800 */
[----:B------:R-:W4:Y:S01]  /*4f420*/  LDL.LU R3, [R1+0x384] ;  /* 0x0003840001037983 */ /* 0x000f220000300800 */
[----:B------:R-:W-:Y:S01]  /*4f430*/  PRMT R29, RZ, 0x7610, R29 ;  /* 0x00007610ff1d7816 */ /* 0x000fe2000000001d */
[----:B------:R-:W4:Y:S01]  /*4f440*/  LDL.LU R8, [R1+0x380] ;  /* 0x0003800001087983 */ /* 0x000f220000300800 */
[----:B------:R-:W4:Y:S02]  /*4f450*/  LDL.LU R9, [R1+0x354] ;  /* 0x0003540001097983 */ /* 0x000f240000300800 */
[----:B------:R-:W4:Y:S02]  /*4f460*/  LDL.LU R22, [R1+0x350] ;  /* 0x0003500001167983 */ /* 0x000f240000300800 */
[----:B------:R-:W4:Y:S01]  /*4f470*/  LDL.LU R24, [R1+0x324] ;  /* 0x0003240001187983 */ /* 0x000f220000300800 */
[----:B------:R-:W4:Y:S01]  /*4f480*/  LDL.LU R10, [R1+0x320] ;  /* 0x00032000010a7983 */ /* 0x000f220000300800 */
[----:B------:R-:W4:Y:S03]  /*4f490*/  LDL.LU R26, [R1+0x2f4] ;  /* 0x0002f400011a7983 */ /* 0x000f260000300800 */
[----:B------:R-:W0:Y:S01]  /*4f4a0*/  S2R R28, SR_TID.X ;  /* 0x00000000001c7919 */ /* 0x000e220000002100 */
[----:B------:R-:W4:Y:S02]  /*4f4b0*/  LDL.LU R12, [R1+0x2f0] ;  /* 0x0002f000010c7983 */ /* 0x000f240000300800 */
[----:B------:R-:W4:Y:S02]  /*4f4c0*/  LDL.LU R13, [R1+0x2c4] ;  /* 0x0002c400010d7983 */ /* 0x000f240000300800 */
[----:B--2---:R-:W-:-:S02]  /*4f4d0*/  @!P1 IMAD.MOV.U32 R15, RZ, RZ, R20 ;  /* 0x000000ffff0f9224 */ /* 0x004fc400078e0014 */
[----:B---3--:R-:W-:-:S05]  /*4f4e0*/  @!P1 IMAD.MOV.U32 R14, RZ, RZ, R19 ;  /* 0x000000ffff0e9224 */ /* 0x008fca00078e0013 */
[----:B------:R4:W2:Y:S02]  /*4f4f0*/  @!P1 LDG.E.U16 R25, [R14.64] ;  /* 0x000000040e199981 */ /* 0x0008a4000c1e1500 */
[----:B----4-:R-:W-:Y:S02]  /*4f500*/  @!P1 IMAD.MOV.U32 R14, RZ, RZ, R11 ;  /* 0x000000ffff0e9224 */ /* 0x010fe400078e000b */
[----:B------:R-:W-:-:S05]  /*4f510*/  @!P1 IMAD.MOV.U32 R15, RZ, RZ, R18 ;  /* 0x000000ffff0f9224 */ /* 0x000fca00078e0012 */
[----:B------:R1:W3:Y:S02]  /*4f520*/  @!P1 LDG.E.U16 R27, [R14.64] ;  /* 0x000000040e1b9981 */ /* 0x0002e4000c1e1500 */
[----:B-1----:R-:W-:Y:S02]  /*4f530*/  @!P0 IMAD.MOV.U32 R14, RZ, RZ, R16 ;  /* 0x000000ffff0e8224 */ /* 0x002fe400078e0010 */
[----:B------:R-:W-:-:S05]  /*4f540*/  @!P0 IMAD.MOV.U32 R15, RZ, RZ, R17 ;  /* 0x000000ffff0f8224 */ /* 0x000fca00078e0011 */
[----:B------:R-:W4:Y:S01]  /*4f550*/  @!P0 LDG.E.U16 R29, [R14.64] ;  /* 0x000000040e1d8981 */ /* 0x000f22000c1e1500 */
[----:B0-----:R-:W-:-:S05]  /*4f560*/  LOP3.LUT R11, R28, 0x3f, RZ, 0xc0, !PT ;  /* 0x0000003f1c0b7812 */ /* 0x001fca00078ec0ff */
[----:B------:R-:W-:-:S05]  /*4f570*/  IMAD.SHL.U32 R28, R11, 0x2, RZ ;  /* 0x000000020b1c7824 */ /* 0x000fca00078e00ff */
[----:B------:R-:W-:-:S05]  /*4f580*/  LOP3.LUT R28, R28, 0x20, RZ, 0x3c, !PT ;  /* 0x000000201c1c7812 */ /* 0x000fca00078e3cff */
        /* <DEDUP_REMOVED lines=8> */
[----:B------:R-:W-:Y:S04]  /*4f610*/  STL [R1+0x5ffc], R23 ;  /* 0x005ffc1701007387 */ /* 0x000fe80000100800 */
[----:B------:R-:W-:Y:S01]  /*4f620*/  STS.U16 [R28+0x6200], R9 ;  /* 0x006200091c007388 */ /* 0x000fe20000000400 */
[----:B------:R-:W-:Y:S02]  /*4f630*/  STS.U16 [R28+0x6280], R22 ;  /* 0x006280161c007388 */ /* 0x000fe40000000400 */
[----:B------:R-:W-:Y:S02]  /*4f640*/  STS.U16 [R28+0x6a00], R24 ;  /* 0x006a00181c007388 */ /* 0x000fe40000000400 */
[----:B------:R-:W-:Y:S01]  /*4f650*/  STS.U16 [R28+0x6a80], R10 ;  /* 0x006a800a1c007388 */ /* 0x000fe20000000400 */
[----:B------:R0:W-:Y:S04]  /*4f660*/  STS.U16 [R28+0x7200], R26 ;  /* 0x0072001a1c007388 */ /* 0x0001e80000000400 */
[----:B--2---:R-:W-:Y:S04]  /*4f670*/  STL [R1+0x6000], R25 ;  /* 0x0060001901007387 */ /* 0x004fe80000100800 */
[----:B---3--:R-:W-:Y:S01]  /*4f680*/  STL [R1+0x600c], R27 ;  /* 0x00600c1b01007387 */ /* 0x008fe20000100800 */
[----:B------:R-:W-:Y:S03]  /*4f690*/  STL [R1+0x609c], R11 ;  /* 0x00609c0b01007387 */ /* 0x000fe60000100800 */
[----:B----4-:R-:W-:Y:S01]  /*4f6a0*/  STL [R1+0x6020], R29 ;  /* 0x0060201d01007387 */ /* 0x010fe20000100800 */
[----:B0-----:R-:W2:Y:S03]  /*4f6b0*/  LDL.LU R26, [R1+0x294] ;  /* 0x00029400011a7983 */ /* 0x001ea60000300800 */
[----:B--2---:R0:W-:Y:S04]  /*4f6c0*/  STL [R1+0x60a4], R26 ;  /* 0x0060a41a01007387 */ /* 0x0041e80000100800 */
[----:B0-----:R-:W2:Y:S01]  /*4f6d0*/  LDL.LU R26, [R1+0x2c0] ;  /* 0x0002c000011a7983 */ /* 0x001ea20000300800 */
[----:B------:R-:W3:Y:S02]  /*4f6e0*/  LDL.LU R11, [R1+0x264] ;  /* 0x00026400010b7983 */ /* 0x000ee40000300800 */
[----:B------:R-:W-:Y:S02]  /*4f6f0*/  STS.U16 [R28+0x7280], R12 ;  /* 0x0072800c1c007388 */ /* 0x000fe40000000400 */
[----:B------:R-:W-:Y:S01]  /*4f700*/  STS.U16 [R28+0x7a00], R13 ;  /* 0x007a000d1c007388 */ /* 0x000fe20000000400 */
[----:B---3--:R0:W-:Y:S04]  /*4f710*/  STL [R1+0x60a0], R11 ;  /* 0x0060a00b01007387 */ /* 0x0081e80000100800 */
[----:B0-----:R-:W3:Y:S01]  /*4f720*/  LDL.LU R11, [R1+0x290] ;  /* 0x00029000010b7983 */ /* 0x001ee20000300800 */
[----:B------:R-:W4:Y:S02]  /*4f730*/  LDL.LU R12, [R1+0x260] ;  /* 0x00026000010c7983 */ /* 0x000f240000300800 */
        /* <DEDUP_REMOVED lines=24> */
[----:B------:R-:W3:Y:S01]  /*4f8c0*/  LDL.LU R10, [R1+0x20] ;  /* 0x00002000010a7983 */ /* 0x000ee20000300800 */
[----:B--2---:R0:W-:Y:S04]  /*4f8d0*/  STS.U16 [R28+0x7a80], R26 ;  /* 0x007a801a1c007388 */ /* 0x0041e80000000400 */
[----:B0-----:R-:W2:Y:S04]  /*4f8e0*/  LDL.LU R26, [R1+0x60a4] ;  /* 0x0060a400011a7983 */ /* 0x001ea80000300800 */
[----:B--2---:R0:W-:Y:S01]  /*4f8f0*/  STS.U16 [R28+0x8200], R26 ;  /* 0x0082001a1c007388 */ /* 0x0041e20000000400 */
[----:B---3--:R1:W-:Y:S03]  /*4f900*/  STS.U16 [R28+0x8280], R11 ;  /* 0x0082800b1c007388 */ /* 0x0083e60000000400 */
[----:B0-----:R-:W2:Y:S01]  /*4f910*/  LDL.LU R26, [R1+0x1c] ;  /* 0x00001c00011a7983 */ /* 0x001ea20000300800 */
[----:B-1----:R-:W3:Y:S03]  /*4f920*/  LDL.LU R11, [R1+0x60a0] ;  /* 0x0060a000010b7983 */ /* 0x002ee60000300800 */
[----:B---3--:R0:W-:Y:S01]  /*4f930*/  STS.U16 [R28+0x8a00], R11 ;  /* 0x008a000b1c007388 */ /* 0x0081e20000000400 */
[----:B----4-:R1:W-:Y:S02]  /*4f940*/  STS.U16 [R28+0x8a80], R12 ;  /* 0x008a800c1c007388 */ /* 0x0103e40000000400 */
[----:B------:R3:W-:Y:S02]  /*4f950*/  STS.U16 [R28+0x9200], R13 ;  /* 0x0092000d1c007388 */ /* 0x0007e40000000400 */
[----:B------:R4:W-:Y:S01]  /*4f960*/  STS.U16 [R28+0x9280], R29 ;  /* 0x0092801d1c007388 */ /* 0x0009e20000000400 */
[----:B0-----:R-:W2:Y:S01]  /*4f970*/  LDL.LU R11, [R1+0x609c] ;  /* 0x00609c00010b7983 */ /* 0x001ea20000300800 */
[----:B-1----:R-:W2:Y:S02]  /*4f980*/  LDL.LU R12, [R1+0x6098] ;  /* 0x00609800010c7983 */ /* 0x002ea40000300800 */
[----:B---3--:R-:W3:Y:S02]  /*4f990*/  LDL.LU R13, [R1+0x6094] ;  /* 0x00609400010d7983 */ /* 0x008ee40000300800 */
[----:B----4-:R-:W4:Y:S01]  /*4f9a0*/  LDL.LU R29, [R1+0xd28] ;  /* 0x000d2800011d7983 */ /* 0x010f220000300800 */
        /* <DEDUP_REMOVED lines=15> */
[----:B----4-:R0:W-:Y:S04]  /*4faa0*/  STL [R1+0x6090], R29 ;  /* 0x0060901d01007387 */ /* 0x0101e80000100800 */
[----:B0-----:R-:W4:Y:S01]  /*4fab0*/  LDL.LU R29, [R1+0xd54] ;  /* 0x000d5400011d7983 */ /* 0x001f220000300800 */
        /* <DEDUP_REMOVED lines=11> */
[----:B------:R0:W-:Y:S04]  /*4fb70*/  STS.U16 [R28+0xd280], R0 ;  /* 0x00d280001c007388 */ /* 0x0001e80000000400 */
[----:B------:R-:W4:Y:S01]  /*4fb80*/  LDL.LU R4, [R1+0x638] ;  /* 0x0006380001047983 */ /* 0x000f220000300800 */
[----:B------:R1:W-:Y:S02]  /*4fb90*/  STS.U16 [R28+0xda00], R2 ;  /* 0x00da00021c007388 */ /* 0x0003e40000000400 */
[----:B------:R-:W4:Y:S02]  /*4fba0*/  LDL.LU R5, [R1+0x60c] ;  /* 0x00060c0001057983 */ /* 0x000f240000300800 */
[----:B------:R2:W-:Y:S01]  /*4fbb0*/  STS.U16 [R28+0xda80], R3 ;  /* 0x00da80031c007388 */ /* 0x0005e20000000400 */
[----:B------:R-:W4:Y:S04]  /*4fbc0*/  LDL.LU R6, [R1+0x608] ;  /* 0x0006080001067983 */ /* 0x000f280000300800 */
[----:B------:R3:W-:Y:S01]  /*4fbd0*/  STS.U16 [R28+0xe200], R8 ;  /* 0x00e200081c007388 */ /* 0x0007e20000000400 */
[----:B------:R-:W4:Y:S02]  /*4fbe0*/  LDL.LU R7, [R1+0x5dc] ;  /* 0x0005dc0001077983 */ /* 0x000f240000300800 */
[----:B------:R3:W-:Y:S01]  /*4fbf0*/  STS.U16 [R28+0xe280], R9 ;  /* 0x00e280091c007388 */ /* 0x0007e20000000400 */
[----:B0-----:R-:W4:Y:S01]  /*4fc00*/  LDL.LU R0, [R1+0x5d8] ;  /* 0x0005d80001007983 */ /* 0x001f220000300800 */
[----:B-1----:R-:W4:Y:S02]  /*4fc10*/  LDL.LU R2, [R1+0x3ac] ;  /* 0x0003ac0001027983 */ /* 0x002f240000300800 */
[----:B------:R0:W-:Y:S01]  /*4fc20*/  STS.U16 [R28+0xea00], R22 ;  /* 0x00ea00161c007388 */ /* 0x0001e20000000400 */
[----:B--2---:R-:W2:Y:S01]  /*4fc30*/  LDL.LU R3, [R1+0x3a8] ;  /* 0x0003a80001037983 */ /* 0x004ea20000300800 */
[----:B---3--:R-:W3:Y:S02]  /*4fc40*/  LDL.LU R8, [R1+0x37c] ;  /* 0x00037c0001087983 */ /* 0x008ee40000300800 */
[----:B------:R-:W-:Y:S01]  /*4fc50*/  IMAD.SHL.U32 R9, R11, 0x2, RZ ;  /* 0x000000020b097824 */ /* 0x000fe200078e00ff */
[----:B------:R1:W-:Y:S04]  /*4fc60*/  STS.U16 [R28+0xea80], R24 ;  /* 0x00ea80181c007388 */ /* 0x0003e80000000400 */
[----:B0-----:R-:W2:Y:S01]  /*4fc70*/  LDL.LU R22, [R1+0x378] ;  /* 0x0003780001167983 */ /* 0x001ea20000300800 */
[----:B------:R0:W-:Y:S02]  /*4fc80*/  STS.U16 [R28+0xf200], R10 ;  /* 0x00f2000a1c007388 */ /* 0x0001e40000000400 */
[----:B------:R0:W-:Y:S01]  /*4fc90*/  STS.U16 [R28+0xf280], R26 ;  /* 0x00f2801a1c007388 */ /* 0x0001e20000000400 */
[----:B------:R-:W-:Y:S01]  /*4fca0*/  LOP3.LUT R9, R9, 0x30, RZ, 0x3c, !PT ;  /* 0x0000003009097812 */ /* 0x000fe200078e3cff */
[----:B------:R0:W-:Y:S01]  /*4fcb0*/  STS.U16 [R28+0xfa00], R13 ;  /* 0x00fa000d1c007388 */ /* 0x0001e20000000400 */
[----:B------:R0:W-:Y:S03]  /*4fcc0*/  STS.U16 [R28+0xfa80], R12 ;  /* 0x00fa800c1c007388 */ /* 0x0001e60000000400 */
[----:B-1----:R-:W2:Y:S01]  /*4fcd0*/  LDL.LU R24, [R1+0x34c] ;  /* 0x00034c0001187983 */ /* 0x002ea20000300800 */
[----:B0-----:R-:W2:Y:S03]  /*4fce0*/  LDL.LU R10, [R1+0x348] ;  /* 0x00034800010a7983 */ /* 0x001ea60000300800 */
[----:B------:R-:W2:Y:S01]  /*4fcf0*/  LDL.LU R11, [R1+0x31c] ;  /* 0x00031c00010b7983 */ /* 0x000ea20000300800 */
[----:B------:R-:W2:Y:S03]  /*4fd00*/  LDL.LU R26, [R1+0x318] ;  /* 0x00031800011a7983 */ /* 0x000ea60000300800 */
[----:B------:R-:W2:Y:S01]  /*4fd10*/  LDL.LU R13, [R1+0xd2c] ;  /* 0x000d2c00010d7983 */ /* 0x000ea20000300800 */
[----:B------:R-:W2:Y:S02]  /*4fd20*/  LDL.LU R12, [R1+0xd50] ;  /* 0x000d5000010c7983 */ /* 0x000ea40000300800 */
[----:B------:R-:W3:Y:S01]  /*4fd30*/  LDL.LU R28, [R1+0x2ec] ;  /* 0x0002ec00011c7983 */ /* 0x000ee20000300800 */
[----:B----4-:R0:W-:Y:S04]  /*4fd40*/  STS.U16 [R9+0x300], R29 ;  /* 0x0003001d09007388 */ /* 0x0101e80000000400 */
[----:B0-----:R-:W4:Y:S04]  /*4fd50*/  LDL.LU R29, [R1+0x6090] ;  /* 0x00609000011d7983 */ /* 0x001f280000300800 */
[----:B--2---:R-:W-:Y:S01]  /*4fd60*/  STS.U16 [R9+0x380], R12 ;  /* 0x0003800c09007388 */ /* 0x004fe20000000400 */
[----:B------:R-:W-:Y:S03]  /*4fd70*/  STS.U16 [R9+0xb00], R13 ;  /* 0x000b000d09007388 */ /* 0x000fe60000000400 */
[----:B----4-:R-:W-:Y:S01]  /*4fd80*/  STS.U16 [R9+0xb80], R29 ;  /* 0x000b801d09007388 */ /* 0x010fe20000000400 */
        /* <DEDUP_REMOVED lines=18> */
[----:B---3--:R0:W-:Y:S01]  /*4feb0*/  STS.U16 [R9+0x5b00], R8 ;  /* 0x005b000809007388 */ /* 0x0081e20000000400 */
[----:B------:R1:W-:Y:S01]  /*4fec0*/  STS.U16 [R9+0x5b80], R22 ;  /* 0x005b801609007388 */ /* 0x0003e20000000400 */
[----:B------:R-:W-:Y:S02]  /*4fed0*/  STS.U16 [R9+0x6300], R24 ;  /* 0x0063001809007388 */ /* 0x000fe40000000400 */
[----:B------:R2:W-:Y:S01]  /*4fee0*/  STS.U16 [R9+0x6380], R10 ;  /* 0x0063800a09007388 */ /* 0x0005e20000000400 */
[----:B0-----:R-:W3:Y:S01]  /*4fef0*/  LDL.LU R8, [R1+0x2e8] ;  /* 0x0002e80001087983 */ /* 0x001ee20000300800 */
[----:B-1----:R-:W4:Y:S02]  /*4ff00*/  LDL.LU R22, [R1+0x2bc] ;  /* 0x0002bc0001167983 */ /* 0x002f240000300800 */
[----:B--2---:R-:W2:Y:S02]  /*4ff10*/  LDL.LU R10, [R1+0x28c] ;  /* 0x00028c00010a7983 */ /* 0x004ea40000300800 */
[----:B------:R-:W-:Y:S01]  /*4ff20*/  STS.U16 [R9+0x6b00], R11 ;  /* 0x006b000b09007388 */ /* 0x000fe20000000400 */
[----:B------:R-:W-:Y:S01]  /*4ff30*/  STS.U16 [R9+0x6b80], R26 ;  /* 0x006b801a09007388 */ /* 0x000fe20000000400 */
[----:B------:R-:W-:Y:S03]  /*4ff40*/  STS.U16 [R9+0x7300], R28 ;  /* 0x0073001c09007388 */ /* 0x000fe60000000400 */
[----:B--2---:R0:W-:Y:S04]  /*4ff50*/  STL [R1+0x608c], R10 ;  /* 0x00608c0a01007387 */ /* 0x0041e80000100800 */
[----:B0-----:R-:W2:Y:S01]  /*4ff60*/  LDL.LU R10, [R1+0x2b8] ;  /* 0x0002b800010a7983 */ /* 0x001ea20000300800 */
        /* <DEDUP_REMOVED lines=23> */
[----:B------:R-:W2:Y:S04]  /*500e0*/  LDL.LU R2, [R1+0x54] ;  /* 0x0000540001027983 */ /* 0x000ea80000300800 */
[----:B---3--:R0:W-:Y:S01]  /*500f0*/  STS.U16 [R9+0x7380], R8 ;  /* 0x0073800809007388 */ /* 0x0081e20000000400 */
[----:B------:R-:W3:Y:S02]  /*50100*/  LDL.LU R3, [R1+0x50] ;  /* 0x0000500001037983 */ /* 0x000ee40000300800 */
[----:B----4-:R1:W-:Y:S01]  /*50110*/  STS.U16 [R9+0x7b00], R22 ;  /* 0x007b001609007388 */ /* 0x0103e20000000400 */
[----:B0-----:R-:W3:Y:S01]  /*50120*/  LDL.LU R8, [R1+0x30] ;  /* 0x0000300001087983 */ /* 0x001ee20000300800 */
[----:B-1----:R-:W3:Y:S03]  /*50130*/  LDL.LU R22, [R1+0x2c] ;  /* 0x00002c0001167983 */ /* 0x002ee60000300800 */
[----:B--2---:R0:W-:Y:S04]  /*50140*/  STS.U16 [R9+0x7b80], R10 ;  /* 0x007b800a09007388 */ /* 0x0041e80000000400 */
[----:B0-----:R-:W2:Y:S04]  /*50150*/  LDL.LU R10, [R1+0x608c] ;  /* 0x00608c00010a7983 */ /* 0x001ea80000300800 */
[----:B--2---:R0:W-:Y:S01]  /*50160*/  STS.U16 [R9+0x8300], R10 ;  /* 0x0083000a09007388 */ /* 0x0041e20000000400 */
[----:B------:R1:W-:Y:S02]  /*50170*/  STS.U16 [R9+0x8380], R11 ;  /* 0x0083800b09007388 */ /* 0x0003e40000000400 */
[----:B------:R2:W-:Y:S02]  /*50180*/  STS.U16 [R9+0x8b00], R26 ;  /* 0x008b001a09007388 */ /* 0x0005e40000000400 */
[----:B------:R3:W-:Y:S01]  /*50190*/  STS.U16 [R9+0x8b80], R28 ;  /* 0x008b801c09007388 */ /* 0x0007e20000000400 */
[----:B------:R3:W-:Y:S04]  /*501a0*/  STS.U16 [R9+0x9300], R12 ;  /* 0x0093000c09007388 */ /* 0x0007e80000000400 */
[----:B0-----:R-:W4:Y:S01]  /*501b0*/  LDL.LU R10, [R1+0x6088] ;  /* 0x00608800010a7983 */ /* 0x001f220000300800 */
[----:B-1----:R-:W4:Y:S02]  /*501c0*/  LDL.LU R11, [R1+0x6084] ;  /* 0x00608400010b7983 */ /* 0x002f240000300800 */
[----:B--2---:R-:W2:Y:S02]  /*501d0*/  LDL.LU R26, [R1+0x6080] ;  /* 0x00608000011a7983 */ /* 0x004ea40000300800 */
[----:B---3--:R-:W3:Y:S01]  /*501e0*/  LDL.LU R28, [R1+0x607c] ;  /* 0x00607c00011c7983 */ /* 0x008ee20000300800 */
        /* <DEDUP_REMOVED lines=19> */
[----:B--2---:R0:W-:Y:S04]  /*50320*/  STL [R1+0x6074], R12 ;  /* 0x0060740c01007387 */ /* 0x0041e80000100800 */
[----:B0-----:R-:W2:Y:S04]  /*50330*/  LDL.LU R12, [R1+0xd4c] ;  /* 0x000d4c00010c7983 */ /* 0x001ea80000300800 */
[----:B------:R-:W0:Y:S01]  /*50340*/  S2R R24, SR_TID.X ;  /* 0x0000000000187919 */ /* 0x000e220000002100 */
[----:B------:R-:W-:Y:S02]  /*50350*/  STS.U16 [R9+0xdb80], R0 ;  /* 0x00db800009007388 */ /* 0x000fe40000000400 */
[----:B------:R0:W-:Y:S02]  /*50360*/  STS.U16 [R9+0xe300], R2 ;  /* 0x00e3000209007388 */ /* 0x0001e40000000400 */
[----:B------:R1:W-:Y:S01]  /*50370*/  STS.U16 [R9+0xe380], R3 ;  /* 0x00e3800309007388 */ /* 0x0003e20000000400 */
[----:B------:R-:W-:Y:S01]  /*50380*/  STS.U16 [R9+0xeb00], R8 ;  /* 0x00eb000809007388 */ /* 0x000fe20000000400 */
[----:B------:R-:W-:Y:S01]  /*50390*/  STS.U16 [R9+0xeb80], R22 ;  /* 0x00eb801609007388 */ /* 0x000fe20000000400 */
[C---:B0-----:R-:W-:Y:S01]  /*503a0*/  LOP3.LUT R2, R24.reuse, 0x3f, RZ, 0xc0, !PT ;  /* 0x0000003f18027812 */ /* 0x041fe200078ec0ff */
[----:B------:R-:W-:-:S04]  /*503b0*/  LOP3.LUT R24, R24, 0x3f, RZ, 0xc0, !PT ;  /* 0x0000003f18187812 */ /* 0x000fc800078ec0ff */
[----:B-1----:R-:W-:Y:S01]  /*503c0*/  IMAD.SHL.U32 R3, R2, 0x2, RZ ;  /* 0x0000000202037824 */ /* 0x002fe200078e00ff */
[----:B--2---:R0:W-:Y:S01]  /*503d0*/  STL [R1+0x6078], R12 ;  /* 0x0060780c01007387 */ /* 0x0041e20000100800 */
        /* <DEDUP_REMOVED lines=12> */
[----:B0-----:R-:W-:-:S02]  /*504a0*/  IMAD.SHL.U32 R12, R24, 0x2, RZ ;  /* 0x00000002180c7824 */ /* 0x001fc400078e00ff */
        /* <DEDUP_REMOVED lines=11> */
[----:B---3--:R0:W-:Y:S01]  /*50560*/  STS.U16 [R12+0xf300], R28 ;  /* 0x00f3001c0c007388 */ /* 0x0081e20000000400 */
[----:B------:R-:W-:Y:S02]  /*50570*/  STS.U16 [R12+0xf380], R26 ;  /* 0x00f3801a0c007388 */ /* 0x000fe40000000400 */
[----:B----4-:R-:W-:Y:S02]  /*50580*/  STS.U16 [R12+0xfb00], R11 ;  /* 0x00fb000b0c007388 */ /* 0x010fe40000000400 */
[----:B------:R-:W-:Y:S01]  /*50590*/  STS.U16 [R12+0xfb80], R10 ;  /* 0x00fb800a0c007388 */ /* 0x000fe20000000400 */
[----:B0-----:R-:W3:Y:S01]  /*505a0*/  LDL.LU R28, [R1+0xcf8] ;  /* 0x000cf800011c7983 */ /* 0x001ee20000300800 */
[----:B------:R0:W-:Y:S03]  /*505b0*/  STL [R1+0x6064], R2 ;  /* 0x0060640201007387 */ /* 0x0001e60000100800 */
[----:B0-----:R-:W4:Y:S01]  /*505c0*/  LDL.LU R2, [R1+0xcfc] ;  /* 0x000cfc0001027983 */ /* 0x001f220000300800 */
[----:B------:R-:W2:Y:S02]  /*505d0*/  LDL.LU R26, [R1+0xd20] ;  /* 0x000d2000011a7983 */ /* 0x000ea40000300800 */
[----:B------:R-:W2:Y:S02]  /*505e0*/  LDL.LU R11, [R1+0xd24] ;  /* 0x000d2400010b7983 */ /* 0x000ea40000300800 */
[----:B------:R-:W2:Y:S01]  /*505f0*/  LDL.LU R12, [R1+0x6078] ;  /* 0x00607800010c7983 */ /* 0x000ea20000300800 */
[----:B------:R-:W3:Y:S01]  /*50600*/  LDL.LU R10, [R1+0xd48] ;  /* 0x000d4800010a7983 */ /* 0x000ee20000300800 */
[----:B------:R-:W-:-:S05]  /*50610*/  LOP3.LUT R3, R3, 0x40, RZ, 0x3c, !PT ;  /* 0x0000004003037812 */ /* 0x000fca00078e3cff */
[----:B--2---:R0:W-:Y:S01]  /*50620*/  STS.U16 [R3+0x400], R12 ;  /* 0x0004000c03007388 */ /* 0x0041e20000000400 */
[----:B---3--:R-:W-:Y:S02]  /*50630*/  STS.U16 [R3+0x480], R10 ;  /* 0x0004800a03007388 */ /* 0x008fe40000000400 */
[----:B------:R-:W-:Y:S02]  /*50640*/  STS.U16 [R3+0xc00], R11 ;  /* 0x000c000b03007388 */ /* 0x000fe40000000400 */
[----:B------:R-:W-:Y:S01]  /*50650*/  STS.U16 [R3+0xc80], R26 ;  /* 0x000c801a03007388 */ /* 0x000fe20000000400 */
[----:B----4-:R1:W-:Y:S04]  /*50660*/  STS.U16 [R3+0x1400], R2 ;  /* 0x0014000203007388 */ /* 0x0103e80000000400 */
[----:B0-----:R-:W2:Y:S04]  /*50670*/  LDL.LU R12, [R1+0x6074] ;  /* 0x00607400010c7983 */ /* 0x001ea80000300800 */
[----:B-1----:R-:W3:Y:S04]  /*50680*/  LDL.LU R2, [R1+0x284] ;  /* 0x0002840001027983 */ /* 0x002ee80000300800 */
[----:B---3--:R0:W-:Y:S04]  /*50690*/  STL [R1+0x6068], R2 ;  /* 0x0060680201007387 */ /* 0x0081e80000100800 */
[----:B0-----:R-:W3:Y:S04]  /*506a0*/  LDL.LU R2, [R1+0x2b0] ;  /* 0x0002b00001027983 */ /* 0x001ee80000300800 */
[----:B---3--:R0:W-:Y:S04]  /*506b0*/  STL [R1+0x606c], R2 ;  /* 0x00606c0201007387 */ /* 0x0081e80000100800 */
[----:B0-----:R-:W3:Y:S01]  /*506c0*/  LDL.LU R2, [R1+0x2b4] ;  /* 0x0002b40001027983 */ /* 0x001ee20000300800 */
[----:B------:R-:W-:Y:S02]  /*506d0*/  STS.U16 [R3+0x1480], R28 ;  /* 0x0014801c03007388 */ /* 0x000fe40000000400 */
[----:B--2---:R-:W-:Y:S02]  /*506e0*/  STS.U16 [R3+0x1c00], R12 ;  /* 0x001c000c03007388 */ /* 0x004fe40000000400 */
        /* <DEDUP_REMOVED lines=21> */
[----:B---3--:R0:W-:Y:S04]  /*50840*/  STL [R1+0x6070], R2 ;  /* 0x0060700201007387 */ /* 0x0081e80000100800 */
[----:B0-----:R-:W2:Y:S01]  /*50850*/  LDL.LU R2, [R1+0x2e0] ;  /* 0x0002e00001027983 */ /* 0x001ea20000300800 */
[----:B------:R-:W3:Y:S02]  /*50860*/  LDL.LU R8, [R1+0x280] ;  /* 0x0002800001087983 */ /* 0x000ee40000300800 */
[----:B------:R-:W4:Y:S01]  /*50870*/  LDL.LU R9, [R1+0x254] ;  /* 0x0002540001097983 */ /* 0x000f220000300800 */
[----:B------:R0:W-:Y:S01]  /*50880*/  STS.U16 [R3+0x7400], R24 ;  /* 0x0074001803007388 */ /* 0x0001e20000000400 */
[----:B------:R-:W3:Y:S03]  /*50890*/  LDL.LU R22, [R1+0x250] ;  /* 0x0002500001167983 */ /* 0x000ee60000300800 */
        /* <DEDUP_REMOVED lines=24> */
[----:B--2---:R0:W-:Y:S04]  /*50a20*/  STS.U16 [R3+0x7480], R2 ;  /* 0x0074800203007388 */ /* 0x0041e80000000400 */
[----:B0-----:R-:W2:Y:S04]  /*50a30*/  LDL.LU R2, [R1+0x6070] ;  /* 0x0060700001027983 */ /* 0x001ea80000300800 */
[----:B--2---:R0:W-:Y:S04]  /*50a40*/  STS.U16 [R3+0x7c00], R2 ;  /* 0x007c000203007388 */ /* 0x0041e80000000400 */
[----:B0-----:R-:W2:Y:S04]  /*50a50*/  LDL.LU R2, [R1+0x606c] ;  /* 0x00606c0001027983 */ /* 0x001ea80000300800 */
[----:B--2---:R0:W-:Y:S04]  /*50a60*/  STS.U16 [R3+0x7c80], R2 ;  /* 0x007c800203007388 */ /* 0x0041e80000000400 */
[----:B0-----:R-:W2:Y:S04]  /*50a70*/  LDL.LU R2, [R1+0x6068] ;  /* 0x0060680001027983 */ /* 0x001ea80000300800 */
[----:B--2---:R0:W-:Y:S01]  /*50a80*/  STS.U16 [R3+0x8400], R2 ;  /* 0x0084000203007388 */ /* 0x0041e20000000400 */
[----:B---3--:R1:W-:Y:S02]  /*50a90*/  STS.U16 [R3+0x8480], R8 ;  /* 0x0084800803007388 */ /* 0x0083e40000000400 */
[----:B----4-:R2:W-:Y:S02]  /*50aa0*/  STS.U16 [R3+0x8c00], R9 ;  /* 0x008c000903007388 */ /* 0x0105e40000000400 */
        /* <DEDUP_REMOVED lines=30> */
[----:B--2---:R0:W-:Y:S04]  /*50c90*/  STS.U16 [R3+0xf400], R24 ;  /* 0x00f4001803007388 */ /* 0x0041e80000000400 */
        /* <DEDUP_REMOVED lines=22> */
[----:B----4-:R-:W-:-:S02]  /*50e00*/  IMAD.SHL.U32 R20, R2, 0x2, RZ ;  /* 0x0000000202147824 */ /* 0x010fc400078e00ff */
[----:B------:R-:W4:Y:S01]  /*50e10*/  LDL.LU R0, [R1+0x33c] ;  /* 0x00033c0001007983 */ /* 0x000f220000300800 */
[----:B------:R-:W2:Y:S04]  /*50e20*/  LDL.LU R2, [R1+0x338] ;  /* 0x0003380001027983 */ /* 0x000ea80000300800 */
[----:B---3--:R0:W-:Y:S01]  /*50e30*/  STS.U16 [R3+0xf480], R22 ;  /* 0x00f4801603007388 */ /* 0x0081e20000000400 */
[----:B------:R1:W-:Y:S03]  /*50e40*/  STS.U16 [R3+0xfc00], R9 ;  /* 0x00fc000903007388 */ /* 0x0003e60000000400 */
[----:B0-----:R-:W3:Y:S01]  /*50e50*/  LDL.LU R22, [R1+0xd40] ;  /* 0x000d400001167983 */ /* 0x001ee20000300800 */
[----:B-1----:R-:W2:Y:S01]  /*50e60*/  LDL.LU R9, [R1+0xd44] ;  /* 0x000d440001097983 */ /* 0x002ea20000300800 */
[----:B------:R-:W-:Y:S01]  /*50e70*/  LOP3.LUT R20, R20, 0x50, RZ, 0x3c, !PT ;  /* 0x0000005014147812 */ /* 0x000fe200078e3cff */
[----:B------:R0:W-:Y:S02]  /*50e80*/  STS.U16 [R3+0xfc80], R8 ;  /* 0x00fc800803007388 */ /* 0x0001e40000000400 */
[----:B0-----:R-:W4:Y:S04]  /*50e90*/  LDL.LU R3, [R1+0x30c] ;  /* 0x00030c0001037983 */ /* 0x001f280000300800 */
[----:B--2---:R-:W-:Y:S01]  /*50ea0*/  STS.U16 [R20+0x500], R9 ;  /* 0x0005000914007388 */ /* 0x004fe20000000400 */
[----:B---3--:R-:W-:Y:S02]  /*50eb0*/  STS.U16 [R20+0x580], R22 ;  /* 0x0005801614007388 */ /* 0x008fe40000000400 */
        /* <DEDUP_REMOVED lines=18> */
[----:B0-----:R-:W2:Y:S01]  /*50fe0*/  LDL.LU R16, [R1+0x308] ;  /* 0x0003080001107983 */ /* 0x001ea20000300800 */
[----:B-1----:R-:W3:Y:S03]  /*50ff0*/  LDL.LU R18, [R1+0x2d8] ;  /* 0x0002d80001127983 */ /* 0x002ee60000300800 */
[----:B------:R-:W-:Y:S01]  /*51000*/  STS.U16 [R20+0x5500], R4 ;  /* 0x0055000414007388 */ /* 0x000fe20000000400 */
[----:B------:R-:W-:Y:S02]  /*51010*/  STS.U16 [R20+0x5580], R5 ;  /* 0x0055800514007388 */ /* 0x000fe40000000400 */
[----:B------:R-:W-:Y:S02]  /*51020*/  STS.U16 [R20+0x5d00], R6 ;  /* 0x005d000614007388 */ /* 0x000fe40000000400 */
[----:B------:R-:W-:Y:S01]  /*51030*/  STS.U16 [R20+0x5d80], R7 ;  /* 0x005d800714007388 */ /* 0x000fe20000000400 */
[----:B----4-:R-:W-:Y:S01]  /*51040*/  STS.U16 [R20+0x6500], R0 ;  /* 0x0065000014007388 */ /* 0x010fe20000000400 */
[----:B------:R-:W-:Y:S02]  /*51050*/  STS.U16 [R20+0x6580], R2 ;  /* 0x0065800214007388 */ /* 0x000fe40000000400 */
[----:B------:R-:W-:Y:S01]  /*51060*/  STS.U16 [R20+0x6d00], R3 ;  /* 0x006d000314007388 */ /* 0x000fe20000000400 */
        /* <DEDUP_REMOVED lines=32> */
[----:B---3--:R0:W-:Y:S01]  /*51270*/  STS.U16 [R20+0x7580], R18 ;  /* 0x0075801214007388 */ /* 0x0081e20000000400 */
[----:B----4-:R1:W-:Y:S02]  /*51280*/  STS.U16 [R20+0x7d00], R4 ;  /* 0x007d000414007388 */ /* 0x0103e40000000400 */
[----:B------:R3:W-:Y:S02]  /*51290*/  STS.U16 [R20+0x7d80], R5 ;  /* 0x007d800514007388 */ /* 0x0007e40000000400 */
[----:B------:R4:W-:Y:S01]  /*512a0*/  STS.U16 [R20+0x8500], R6 ;  /* 0x0085000614007388 */ /* 0x0009e20000000400 */
[----:B------:R4:W-:Y:S01]  /*512b0*/  STS.U16 [R20+0x8580], R7 ;  /* 0x0085800714007388 */ /* 0x0009e20000000400 */
[----:B------:R4:W-:Y:S03]  /*512c0*/  STS.U16 [R20+0x8d00], R0 ;  /* 0x008d000014007388 */ /* 0x0009e60000000400 */
[----:B0-----:R-:W2:Y:S01]  /*512d0*/  LDL.LU R18, [R1+0x4] ;  /* 0x0000040001127983 */ /* 0x001ea20000300800 */
[----:B-1----:R-:W2:Y:S02]  /*512e0*/  LDL.LU R4, [R1+0x604c] ;  /* 0x00604c0001047983 */ /* 0x002ea40000300800 */
[----:B---3--:R-:W3:Y:S02]  /*512f0*/  LDL.LU R5, [R1+0x6048] ;  /* 0x0060480001057983 */ /* 0x008ee40000300800 */
[----:B----4-:R-:W4:Y:S01]  /*51300*/  LDL.LU R6, [R1+0x6044] ;  /* 0x0060440001067983 */ /* 0x010f220000300800 */
[----:B------:R-:W2:Y:S01]  /*51310*/  LDL.LU R7, [R1+0x6040] ;  /* 0x0060400001077983 */ /* 0x000ea20000300800 */
[----:B------:R-:W2:Y:S03]  /*51320*/  LDL.LU R0, [R1+0x603c] ;  /* 0x00603c0001007983 */ /* 0x000ea60000300800 */
[----:B------:R0:W-:Y:S01]  /*51330*/  STS.U16 [R20+0x8d80], R3 ;  /* 0x008d800314007388 */ /* 0x0001e20000000400 */
[----:B------:R1:W-:Y:S03]  /*51340*/  STS.U16 [R20+0x9500], R8 ;  /* 0x0095000814007388 */ /* 0x0003e60000000400 */
[----:B0-----:R-:W2:Y:S01]  /*51350*/  LDL.LU R3, [R1+0x6038] ;  /* 0x0060380001037983 */ /* 0x001ea20000300800 */
[----:B-1----:R-:W2:Y:S02]  /*51360*/  LDL.LU R8, [R1+0x6ec] ;  /* 0x0006ec0001087983 */ /* 0x002ea40000300800 */
        /* <DEDUP_REMOVED lines=18> */
[----:B0-----:R-:W0:Y:S04]  /*51490*/  S2R R2, SR_TID.X ;  /* 0x0000000000027919 */ /* 0x001e280000002100 */
[----:B------:R-:W-:Y:S01]  /*514a0*/  STS.U16 [R20+0xdd80], R17 ;  /* 0x00dd801114007388 */ /* 0x000fe20000000400 */
[----:B------:R-:W-:Y:S03]  /*514b0*/  STS.U16 [R20+0xe500], R16 ;  /* 0x00e5001014007388 */ /* 0x000fe60000000400 */
[----:B--2---:R-:W-:Y:S01]  /*514c0*/  STL [R1+0x6034], R8 ;  /* 0x0060340801007387 */ /* 0x004fe20000100800 */
[----:B------:R-:W2:Y:S02]  /*514d0*/  LDL.LU R9, [R1+0x6e8] ;  /* 0x0006e80001097983 */ /* 0x000ea40000300800 */
[----:B------:R-:W2:Y:S02]  /*514e0*/  LDL.LU R22, [R1+0x6c4] ;  /* 0x0006c40001167983 */ /* 0x000ea40000300800 */
[----:B------:R-:W2:Y:S01]  /*514f0*/  LDL.LU R24, [R1+0x6c0] ;  /* 0x0006c00001187983 */ /* 0x000ea20000300800 */
[----:B------:R-:W2:Y:S04]  /*51500*/  LDL.LU R10, [R1+0x69c] ;  /* 0x00069c00010a7983 */ /* 0x000ea80000300800 */
[----:B------:R0:W-:Y:S01]  /*51510*/  STS.U16 [R20+0xe580], R3 ;  /* 0x00e5800314007388 */ /* 0x0001e20000000400 */
        /* <DEDUP_REMOVED lines=8> */
[----:B------:R-:W2:Y:S01]  /*515a0*/  LDL.LU R25, [R1+0x5f0] ;  /* 0x0005f00001197983 */ /* 0x000ea20000300800 */
[C---:B0-----:R-:W-:Y:S01]  /*515b0*/  LOP3.LUT R3, R2.reuse, 0x3f, RZ, 0xc0, !PT ;  /* 0x0000003f02037812 */ /* 0x041fe200078ec0ff */
[----:B------:R-:W-:Y:S01]  /*515c0*/  LOP3.LUT R2, R2, 0x3f, RZ, 0xc0, !PT ;  /* 0x0000003f02027812 */ /* 0x000fe200078ec0ff */
[----:B------:R-:W2:Y:S01]  /*515d0*/  LDL.LU R23, [R1+0x544] ;  /* 0x0005440001177983 */ /* 0x000ea20000300800 */
[----:B------:R-:W2:Y:S02]  /*515e0*/  LDL.LU R21, [R1+0x540] ;  /* 0x0005400001157983 */ /* 0x000ea40000300800 */
[----:B------:R-:W2:Y:S02]  /*515f0*/  LDL.LU R19, [R1+0x394] ;  /* 0x0003940001137983 */ /* 0x000ea40000300800 */
[----:B------:R-:W2:Y:S02]  /*51600*/  LDL.LU R17, [R1+0x390] ;  /* 0x0003900001117983 */ /* 0x000ea40000300800 */
[----:B------:R-:W-:Y:S01]  /*51610*/  IMAD.SHL.U32 R8, R2, 0x2, RZ ;  /* 0x0000000202087824 */ /* 0x000fe200078e00ff */
[----:B------:R0:W-:Y:S04]  /*51620*/  STS.U16 [R20+0xed00], R18 ;  /* 0x00ed001214007388 */ /* 0x0001e80000000400 */
[----:B------:R-:W2:Y:S01]  /*51630*/  LDL.LU R16, [R1+0x364] ;  /* 0x0003640001107983 */ /* 0x000ea20000300800 */
[----:B------:R1:W-:Y:S01]  /*51640*/  STS.U16 [R20+0xed80], R0 ;  /* 0x00ed800014007388 */ /* 0x0003e20000000400 */
[----:B------:R-:W-:Y:S01]  /*51650*/  LOP3.LUT R8, R8, 0x50, RZ, 0x3c, !PT ;  /* 0x0000005008087812 */ /* 0x000fe200078e3cff */
[----:B------:R-:W-:Y:S01]  /*51660*/  IMAD.SHL.U32 R27, R3, 0x2, RZ ;  /* 0x00000002031b7824 */ /* 0x000fe200078e00ff */
[----:B0-----:R-:W2:Y:S01]  /*51670*/  LDL.LU R18, [R1+0x360] ;  /* 0x0003600001127983 */ /* 0x001ea20000300800 */
[----:B-1----:R-:W2:Y:S02]  /*51680*/  LDL.LU R20, [R1+0x334] ;  /* 0x0003340001147983 */ /* 0x002ea40000300800 */
[----:B------:R-:W2:Y:S02]  /*51690*/  LDL.LU R0, [R1+0x330] ;  /* 0x0003300001007983 */ /* 0x000ea40000300800 */
[----:B------:R-:W2:Y:S01]  /*516a0*/  LDL.LU R2, [R1+0x304] ;  /* 0x0003040001027983 */ /* 0x000ea20000300800 */
[----:B------:R0:W-:Y:S01]  /*516b0*/  STS.U16 [R8+0xf500], R7 ;  /* 0x00f5000708007388 */ /* 0x0001e20000000400 */
[----:B----4-:R-:W-:Y:S02]  /*516c0*/  STS.U16 [R8+0xf580], R6 ;  /* 0x00f5800608007388 */ /* 0x010fe40000000400 */
[----:B---3--:R-:W-:Y:S01]  /*516d0*/  STS.U16 [R8+0xfd00], R5 ;  /* 0x00fd000508007388 */ /* 0x008fe20000000400 */
[----:B0-----:R-:W3:Y:S01]  /*516e0*/  LDL.LU R7, [R1+0xd10] ;  /* 0x000d100001077983 */ /* 0x001ee20000300800 */
[----:B------:R0:W-:Y:S03]  /*516f0*/  STL [R1+0x6024], R3 ;  /* 0x0060240301007387 */ /* 0x0001e60000100800 */
[----:B0-----:R-:W4:Y:S01]  /*51700*/  LDL.LU R3, [R1+0xd14] ;  /* 0x000d140001037983 */ /* 0x001f220000300800 */
[----:B------:R-:W2:Y:S02]  /*51710*/  LDL.LU R6, [R1+0xd38] ;  /* 0x000d380001067983 */ /* 0x000ea40000300800 */
[----:B------:R-:W2:Y:S01]  /*51720*/  LDL.LU R5, [R1+0xd3c] ;  /* 0x000d3c0001057983 */ /* 0x000ea20000300800 */
[----:B------:R-:W-:Y:S01]  /*51730*/  LOP3.LUT R27, R27, 0x60, RZ, 0x3c, !PT ;  /* 0x000000601b1b7812 */ /* 0x000fe200078e3cff */
[----:B------:R0:W-:Y:S04]  /*51740*/  STS.U16 [R8+0xfd80], R4 ;  /* 0x00fd800408007388 */ /* 0x0001e80000000400 */
[----:B0-----:R-:W3:Y:S04]  /*51750*/  LDL.LU R8, [R1+0x6034] ;  /* 0x0060340001087983 */ /* 0x001ee80000300800 */
[----:B--2---:R-:W-:Y:S01]  /*51760*/  STS.U16 [R27+0x600], R5 ;  /* 0x000600051b007388 */ /* 0x004fe20000000400 */
[----:B------:R-:W-:Y:S02]  /*51770*/  STS.U16 [R27+0x680], R6 ;  /* 0x000680061b007388 */ /* 0x000fe40000000400 */
[----:B----4-:R0:W-:Y:S02]  /*51780*/  STS.U16 [R27+0xe00], R3 ;  /* 0x000e00031b007388 */ /* 0x0101e40000000400 */
[----:B0-----:R-:W2:Y:S04]  /*51790*/  LDL.LU R3, [R1+0x2a4] ;  /* 0x0002a40001037983 */ /* 0x001ea80000300800 */
[----:B--2---:R0:W-:Y:S04]  /*517a0*/  STL [R1+0x6028], R3 ;  /* 0x0060280301007387 */ /* 0x0041e80000100800 */
[----:B0-----:R-:W2:Y:S04]  /*517b0*/  LDL.LU R3, [R1+0x2d0] ;  /* 0x0002d00001037983 */ /* 0x001ea80000300800 */
[----:B--2---:R0:W-:Y:S04]  /*517c0*/  STL [R1+0x602c], R3 ;  /* 0x00602c0301007387 */ /* 0x0041e80000100800 */
[----:B0-----:R-:W2:Y:S01]  /*517d0*/  LDL.LU R3, [R1+0x2d4] ;  /* 0x0002d40001037983 */ /* 0x001ea20000300800 */
        /* <DEDUP_REMOVED lines=22> */
[----:B--2---:R0:W-:Y:S04]  /*51940*/  STL [R1+0x6030], R3 ;  /* 0x0060300301007387 */ /* 0x0041e80000100800 */
        /* <DEDUP_REMOVED lines=26> */
[----:B------:R-:W3:Y:S02]  /*51af0*/  LDL.LU R16, [R1+0x60] ;  /* 0x0000600001107983 */ /* 0x000ee40000300800 */
[----:B------:R1:W-:Y:S01]  /*51b00*/  STS.U16 [R27+0x6e00], R2 ;  /* 0x006e00021b007388 */ /* 0x0003e20000000400 */
        /* <DEDUP_REMOVED lines=12> */
[----:B------:R3:W-:Y:S01]  /*51bd0*/  STS.U16 [R27+0x8e00], R18 ;  /* 0x008e00121b007388 */ /* 0x0007e20000000400 */
[----:B------:R3:W-:Y:S03]  /*51be0*/  STS.U16 [R27+0x8e80], R20 ;  /* 0x008e80141b007388 */ /* 0x0007e60000000400 */
[----:B0-----:R-:W3:Y:S01]  /*51bf0*/  LDL.LU R3, [R1+0x6024] ;  /* 0x0060240001037983 */ /* 0x001ee20000300800 */
[----:B-1----:R-:W3:Y:S02]  /*51c00*/  LDL.LU R29, [R1+0x6020] ;  /* 0x00602000011d7983 */ /* 0x002ee40000300800 */
[----:B--2---:R-:W2:Y:S02]  /*51c10*/  LDL.LU R21, [R1+0x601c] ;  /* 0x00601c0001157983 */ /* 0x004ea40000300800 */
[----:B---3--:R-:W3:Y:S01]  /*51c20*/  LDL.LU R19, [R1+0x6018] ;  /* 0x0060180001137983 */ /* 0x008ee20000300800 */
[----:B------:R-:W2:Y:S01]  /*51c30*/  LDL.LU R18, [R1+0x6014] ;  /* 0x0060140001127983 */ /* 0x000ea20000300800 */
[----:B------:R-:W2:Y:S03]  /*51c40*/  LDL.LU R20, [R1+0x6010] ;  /* 0x0060100001147983 */ /* 0x000ea60000300800 */
[----:B------:R0:W-:Y:S01]  /*51c50*/  STS.U16 [R27+0x9600], R4 ;  /* 0x009600041b007388 */ /* 0x0001e20000000400 */
[----:B------:R1:W-:Y:S02]  /*51c60*/  STS.U16 [R27+0x9680], R5 ;  /* 0x009680051b007388 */ /* 0x0003e40000000400 */
[----:B------:R0:W-:Y:S02]  /*51c70*/  STS.U16 [R27+0x9e00], R6 ;  /* 0x009e00061b007388 */ /* 0x0001e40000000400 */
[----:B------:R1:W-:Y:S01]  /*51c80*/  STS.U16 [R27+0x9e80], R7 ;  /* 0x009e80071b007388 */ /* 0x0003e20000000400 */
[----:B------:R1:W-:Y:S01]  /*51c90*/  STS.U16 [R27+0xa600], R8 ;  /* 0x00a600081b007388 */ /* 0x0003e20000000400 */
[----:B------:R-:W-:Y:S02]  /*51ca0*/  STS.U16 [R27+0xa680], R9 ;  /* 0x00a680091b007388 */ /* 0x000fe40000000400 */
[----:B------:R-:W-:Y:S02]  /*51cb0*/  STS.U16 [R27+0xae00], R22 ;  /* 0x00ae00161b007388 */ /* 0x000fe40000000400 */
[----:B------:R-:W-:Y:S01]  /*51cc0*/  STS.U16 [R27+0xae80], R24 ;  /* 0x00ae80181b007388 */ /* 0x000fe20000000400 */
[----:B------:R-:W-:Y:S01]  /*51cd0*/  STS.U16 [R27+0xb600], R10 ;  /* 0x00b6000a1b007388 */ /* 0x000fe20000000400 */
[----:B------:R-:W-:Y:S02]  /*51ce0*/  STS.U16 [R27+0xb680], R11 ;  /* 0x00b6800b1b007388 */ /* 0x000fe40000000400 */
[----:B------:R-:W-:Y:S02]  /*51cf0*/  STS.U16 [R27+0xbe00], R26 ;  /* 0x00be001a1b007388 */ /* 0x000fe40000000400 */
[----:B------:R-:W-:Y:S01]  /*51d00*/  STS.U16 [R27+0xbe80], R28 ;  /* 0x00be801c1b007388 */ /* 0x000fe20000000400 */
[----:B0-----:R-:W3:Y:S04]  /*51d10*/  LDL.LU R4, [R1+0xd08] ;  /* 0x000d080001047983 */ /* 0x001ee80000300800 */
[----:B------:R-:W-:Y:S01]  /*51d20*/  STS.U16 [R27+0xc600], R12 ;  /* 0x00c6000c1b007388 */ /* 0x000fe20000000400 */
[----:B-1----:R-:W3:Y:S02]  /*51d30*/  LDL.LU R5, [R1+0x6e4] ;  /* 0x0006e40001057983 */ /* 0x002ee40000300800 */
[----:B------:R-:W-:Y:S02]  /*51d40*/  STS.U16 [R27+0xc680], R13 ;  /* 0x00c6800d1b007388 */ /* 0x000fe40000000400 */
[----:B------:R-:W3:Y:S01]  /*51d50*/  LDL.LU R6, [R1+0x6e0] ;  /* 0x0006e00001067983 */ /* 0x000ee20000300800 */
[----:B------:R-:W-:Y:S04]  /*51d60*/  STS.U16 [R27+0xce00], R14 ;  /* 0x00ce000e1b007388 */ /* 0x000fe80000000400 */
[----:B------:R-:W3:Y:S01]  /*51d70*/  LDL.LU R7, [R1+0x6bc] ;  /* 0x0006bc0001077983 */ /* 0x000ee20000300800 */
[----:B------:R0:W-:Y:S02]  /*51d80*/  STS.U16 [R27+0xce80], R15 ;  /* 0x00ce800f1b007388 */ /* 0x0001e40000000400 */
[----:B------:R-:W3:Y:S01]  /*51d90*/  LDL.LU R8, [R1+0x6b8] ;  /* 0x0006b80001087983 */ /* 0x000ee20000300800 */
        /* <DEDUP_REMOVED lines=9> */
[----:B------:R-:W3:Y:S03]  /*51e30*/  LDL.LU R13, [R1+0x5e8] ;  /* 0x0005e800010d7983 */ /* 0x000ee60000300800 */
[----:B------:R0:W-:Y:S01]  /*51e40*/  STS.U16 [R27+0xd600], R25 ;  /* 0x00d600191b007388 */ /* 0x0001e20000000400 */
[----:B------:R-:W3:Y:S02]  /*51e50*/  LDL.LU R14, [R1+0x3bc] ;  /* 0x0003bc00010e7983 */ /* 0x000ee40000300800 */
[----:B------:R1:W-:Y:S02]  /*51e60*/  STS.U16 [R27+0xd680], R23 ;  /* 0x00d680171b007388 */ /* 0x0003e40000000400 */
[----:B------:R1:W-:Y:S01]  /*51e70*/  STS.U16 [R27+0xde00], R17 ;  /* 0x00de00111b007388 */ /* 0x0003e20000000400 */
[----:B------:R1:W-:Y:S01]  /*51e80*/  STS.U16 [R27+0xde80], R16 ;  /* 0x00de80101b007388 */ /* 0x0003e20000000400 */
[----:B------:R1:W-:Y:S02]  /*51e90*/  STS.U16 [R27+0xe600], R0 ;  /* 0x00e600001b007388 */ /* 0x0003e40000000400 */
[----:B------:R1:W-:Y:S01]  /*51ea0*/  STS.U16 [R27+0xe680], R2 ;  /* 0x00e680021b007388 */ /* 0x0003e20000000400 */
[----:B0-----:R-:W3:Y:S01]  /*51eb0*/  LDL.LU R25, [R1+0x3b8] ;  /* 0x0003b80001197983 */ /* 0x001ee20000300800 */
[----:B-1----:R-:W3:Y:S03]  /*51ec0*/  LDL.LU R23, [R1+0x38c] ;  /* 0x00038c0001177983 */ /* 0x002ee60000300800 */
[----:B------:R-:W3:Y:S04]  /*51ed0*/  LDL.LU R17, [R1+0x388] ;  /* 0x0003880001117983 */ /* 0x000ee80000300800 */
[----:B------:R-:W3:Y:S01]  /*51ee0*/  LDL.LU R16, [R1+0x35c] ;  /* 0x00035c0001107983 */ /* 0x000ee20000300800 */
[----:B------:R-:W3:Y:S02]  /*51ef0*/  LDL.LU R0, [R1+0x358] ;  /* 0x0003580001007983 */ /* 0x000ee40000300800 */
[----:B------:R-:W3:Y:S01]  /*51f00*/  LDL.LU R2, [R1+0x32c] ;  /* 0x00032c0001027983 */ /* 0x000ee20000300800 */
[----:B--2---:R0:W-:Y:S01]  /*51f10*/  STS.U16 [R27+0xee00], R20 ;  /* 0x00ee00141b007388 */ /* 0x0041e20000000400 */
[----:B------:R1:W-:Y:S02]  /*51f20*/  STS.U16 [R27+0xee80], R18 ;  /* 0x00ee80121b007388 */ /* 0x0003e40000000400 */
[----:B---3--:R2:W-:Y:S01]  /*51f30*/  STS.U16 [R27+0xf600], R19 ;  /* 0x00f600131b007388 */ /* 0x0085e20000000400 */
[----:B------:R3:W-:Y:S04]  /*51f40*/  STS.U16 [R27+0xf680], R21 ;  /* 0x00f680151b007388 */ /* 0x0007e80000000400 */
[----:B0-----:R-:W4:Y:S01]  /*51f50*/  LDL.LU R20, [R1+0xd0c] ;  /* 0x000d0c0001147983 */ /* 0x001f220000300800 */
[----:B-1----:R-:W4:Y:S03]  /*51f60*/  LDL.LU R18, [R1+0xd30] ;  /* 0x000d300001127983 */ /* 0x002f260000300800 */
[----:B--2---:R-:W2:Y:S01]  /*51f70*/  LDL.LU R19, [R1+0xd34] ;  /* 0x000d340001137983 */ /* 0x004ea20000300800 */
[----:B---3--:R-:W3:Y:S03]  /*51f80*/  LDL.LU R27, [R1+0x600c] ;  /* 0x00600c00011b7983 */ /* 0x008ee60000300800 */
[----:B------:R-:W0:Y:S01]  /*51f90*/  S2R R21, SR_TID.X ;  /* 0x0000000000157919 */ /* 0x000e220000002100 */
[----:B------:R-:W-:-:S05]  /*51fa0*/  IMAD.SHL.U32 R3, R3, 0x2, RZ ;  /* 0x0000000203037824 */ /* 0x000fca00078e00ff */
[----:B------:R-:W-:Y:S02]  /*51fb0*/  LOP3.LUT R3, R3, 0x70, RZ, 0x3c, !PT ;  /* 0x0000007003037812 */ /* 0x000fe400078e3cff */
[----:B0-----:R-:W-:-:S05]  /*51fc0*/  LOP3.LUT R21, R21, 0x3f, RZ, 0xc0, !PT ;  /* 0x0000003f15157812 */ /* 0x001fca00078ec0ff */
[----:B------:R-:W-:-:S05]  /*51fd0*/  IMAD.SHL.U32 R21, R21, 0x2, RZ ;  /* 0x0000000215157824 */ /* 0x000fca00078e00ff */
[----:B------:R-:W-:-:S05]  /*51fe0*/  LOP3.LUT R21, R21, 0x60, RZ, 0x3c, !PT ;  /* 0x0000006015157812 */ /* 0x000fca00078e3cff */
[----:B------:R-:W-:Y:S04]  /*51ff0*/  STS.U16 [R21+0xfe00], R29 ;  /* 0x00fe001d15007388 */ /* 0x000fe80000000400 */
        /* <DEDUP_REMOVED lines=9> */
[----:B------:R0:W-:Y:S02]  /*52090*/  STS.U16 [R3+0x2700], R15 ;  /* 0x0027000f03007388 */ /* 0x0001e40000000400 */
        /* <DEDUP_REMOVED lines=10> */
[----:B0-----:R-:W2:Y:S04]  /*52140*/  LDL.LU R15, [R1+0x328] ;  /* 0x00032800010f7983 */ /* 0x001ea80000300800 */
[----:B------:R0:W-:Y:S04]  /*52150*/  STS.U16 [R3+0x4f80], R25 ;  /* 0x004f801903007388 */ /* 0x0001e80000000400 */
[----:B0-----:R-:W3:Y:S04]  /*52160*/  LDL.LU R25, [R1+0x2cc] ;  /* 0x0002cc0001197983 */ /* 0x001ee80000300800 */
[----:B---3--:R0:W-:Y:S04]  /*52170*/  STL [R1+0x6004], R25 ;  /* 0x0060041901007387 */ /* 0x0081e80000100800 */
[----:B0-----:R-:W3:Y:S01]  /*52180*/  LDL.LU R25, [R1+0x2f8] ;  /* 0x0002f80001197983 */ /* 0x001ee20000300800 */
[----:B------:R-:W-:Y:S02]  /*52190*/  STS.U16 [R3+0x5700], R23 ;  /* 0x0057001703007388 */ /* 0x000fe40000000400 */
[----:B------:R-:W-:Y:S02]  /*521a0*/  STS.U16 [R3+0x5780], R17 ;  /* 0x0057801103007388 */ /* 0x000fe40000000400 */
[----:B------:R-:W-:Y:S01]  /*521b0*/  STS.U16 [R3+0x5f00], R16 ;  /* 0x005f001003007388 */ /* 0x000fe20000000400 */
[----:B------:R-:W-:Y:S01]  /*521c0*/  STS.U16 [R3+0x5f80], R0 ;  /* 0x005f800003007388 */ /* 0x000fe20000000400 */
        /* <DEDUP_REMOVED lines=47> */
[----:B------:R-:W-:Y:S01]  /*524c0*/  STS.U16 [R3+0x8f00], R27 ;  /* 0x008f001b03007388 */ /* 0x000fe20000000400 */
[----:B------:R-:W-:Y:S02]  /*524d0*/  STS.U16 [R3+0x8f80], R29 ;  /* 0x008f801d03007388 */ /* 0x000fe40000000400 */
[----:B------:R-:W-:Y:S02]  /*524e0*/  STS.U16 [R3+0x9700], R21 ;  /* 0x0097001503007388 */ /* 0x000fe40000000400 */
        /* <DEDUP_REMOVED lines=19> */
[----:B0-----:R-:W3:Y:S04]  /*52620*/  LDL.LU R12, [R1+0xd5c] ;  /* 0x000d5c00010c7983 */ /* 0x001ee80000300800 */
[----:B--2---:R0:W-:Y:S04]  /*52630*/  STS.U16 [R3+0xe700], R2 ;  /* 0x00e7000203007388 */ /* 0x0041e80000000400 */
[----:B0-----:R-:W2:Y:S04]  /*52640*/  LDL.LU R2, [R1+0x5fe8] ;  /* 0x005fe80001027983 */ /* 0x001ea80000300800 */
[----:B------:R-:W0:Y:S01]  /*52650*/  S2R R15, SR_TID.X ;  /* 0x00000000000f7919 */ /* 0x000e220000002100 */
[----:B------:R-:W-:Y:S02]  /*52660*/  STS.U16 [R3+0xe780], R0 ;  /* 0x00e7800003007388 */ /* 0x000fe40000000400 */
[----:B----4-:R-:W-:Y:S02]  /*52670*/  STS.U16 [R3+0xef00], R16 ;  /* 0x00ef001003007388 */ /* 0x010fe40000000400 */
[----:B---3--:R-:W-:Y:S01]  /*52680*/  STS.U16 [R3+0xef80], R17 ;  /* 0x00ef801103007388 */ /* 0x008fe20000000400 */
[----:B------:R-:W-:Y:S01]  /*52690*/  STS.U16 [R3+0xf700], R23 ;  /* 0x00f7001703007388 */ /* 0x000fe20000000400 */
[----:B------:R-:W-:Y:S03]  /*526a0*/  STS.U16 [R3+0xf780], R25 ;  /* 0x00f7801903007388 */ /* 0x000fe60000000400 */
[----:B------:R1:W-:Y:S01]  /*526b0*/  STS.U16 [R3+0xff00], R12 ;  /* 0x00ff000c03007388 */ /* 0x0003e20000000400 */
[C---:B0-----:R-:W-:Y:S01]  /*526c0*/  LOP3.LUT R14, R15.reuse, 0x7, RZ, 0xc0, !PT ;  /* 0x000000070f0e7812 */ /* 0x041fe200078ec0ff */
[----:B------:R-:W-:-:S02]  /*526d0*/  IMAD.SHL.U32 R13, R15, 0x2, RZ ;  /* 0x000000020f0d7824 */ /* 0x000fc400078e00ff */
[C---:B------:R-:W-:Y:S02]  /*526e0*/  IMAD.SHL.U32 R28, R15.reuse, 0x80, RZ ;  /* 0x000000800f1c7824 */ /* 0x040fe400078e00ff */
[----:B------:R-:W-:Y:S02]  /*526f0*/  IMAD R14, R14, 0x110, RZ ;  /* 0x000001100e0e7824 */ /* 0x000fe400078e02ff */
[----:B------:R-:W-:-:S03]  /*52700*/  IMAD.SHL.U32 R15, R15, 0x40, RZ ;  /* 0x000000400f0f7824 */ /* 0x000fc600078e00ff */
[----:B-1----:R-:W-:-:S04]  /*52710*/  LOP3.LUT R12, R14, 0x30, R13, 0x78, !PT ;  /* 0x000000300e0c7812 */ /* 0x002fc800078e780d */
[----:B------:R-:W-:Y:S01]  /*52720*/  LOP3.LUT R12, R12, 0x800, R15, 0xf8, !PT ;  /* 0x000008000c0c7812 */ /* 0x000fe200078ef80f */
[----:B--2---:R-:W-:Y:S01]  /*52730*/  STS.U16 [R3+0xff80], R2 ;  /* 0x00ff800203007388 */ /* 0x004fe20000000400 */
[----:B------:R-:W-:Y:S06]  /*52740*/  BAR.SYNC.DEFER_BLOCKING 0x0 ;  /* 0x0000000000007b1d */ /* 0x000fec0000010000 */
[----:B------:R-:W0:Y:S04]  /*52750*/  LDSM.16.M88.4 R8, [R12+0x1000] ;  /* 0x001000000c08783b */ /* 0x000e280000000200 */
[----:B------:R-:W1:Y:S04]  /*52760*/  LDSM.16.M88.4 R20, [R12] ;  /* 0x000000000c14783b */ /* 0x000e680000000200 */
[----:B------:R-:W2:Y:S04]  /*52770*/  LDSM.16.M88.4 R4, [R12+0x2000] ;  /* 0x002000000c04783b */ /* 0x000ea80000000200 */
[----:B------:R-:W3:Y:S04]  /*52780*/  LDSM.16.M88.4 R24, [R12+0x3000] ;  /* 0x003000000c18783b */ /* 0x000ee80000000200 */
[----:B0-----:R-:W-:Y:S01]  /*52790*/  STL.64 [R1+0x10], R8 ;  /* 0x0000100801007387 */ /* 0x001fe20000100a00 */
[----:B------:R-:W-:Y:S02]  /*527a0*/  STL.64 [R1+0x18], R10 ;  /* 0x0000180a01007387 */ /* 0x000fe40000100a00 */
[----:B-1----:R-:W-:Y:S02]  /*527b0*/  STL.64 [R1+0x20], R20 ;  /* 0x0000201401007387 */ /* 0x002fe40000100a00 */
[----:B--2---:R-:W-:Y:S01]  /*527c0*/  STL.64 [R1], R4 ;  /* 0x0000000401007387 */ /* 0x004fe20000100a00 */
[----:B------:R-:W-:Y:S01]  /*527d0*/  STL.64 [R1+0x8], R6 ;  /* 0x0000080601007387 */ /* 0x000fe20000100a00 */
[----:B------:R-:W-:Y:S02]  /*527e0*/  STL.64 [R1+0x28], R22 ;  /* 0x0000281601007387 */ /* 0x000fe40000100a00 */
[----:B---3--:R-:W-:Y:S02]  /*527f0*/  STL [R1+0x5da0], R27 ;  /* 0x005da01b01007387 */ /* 0x008fe40000100800 */
[----:B------:R-:W-:Y:S01]  /*52800*/  STL [R1+0x5fd0], R26 ;  /* 0x005fd01a01007387 */ /* 0x000fe20000100800 */
[----:B------:R0:W-:Y:S04]  /*52810*/  STL.64 [R1+0x5fc8], R24 ;  /* 0x005fc81801007387 */ /* 0x0001e80000100a00 */
[----:B------:R-:W1:Y:S04]  /*52820*/  LDSM.16.M88.4 R8, [R12+0x4000] ;  /* 0x004000000c08783b */ /* 0x000e680000000200 */
[----:B------:R-:W2:Y:S04]  /*52830*/  LDSM.16.M88.4 R4, [R12+0x5000] ;  /* 0x005000000c04783b */ /* 0x000ea80000000200 */
[----:B0-----:R-:W3:Y:S01]  /*52840*/  LDL.64 R24, [R1] ;  /* 0x0000000001187983 */ /* 0x001ee20000100a00 */
[----:B------:R-:W-:-:S03]  /*52850*/  LOP3.LUT R0, R14, 0x10, R13, 0x78, !PT ;  /* 0x000000100e007812 */ /* 0x000fc600078e780d */
[----:B---3--:R0:W-:Y:S04]  /*52860*/  STL.64 [R1+0x5fd8], R24 ;  /* 0x005fd81801007387 */ /* 0x0081e80000100a00 */
[----:B0-----:R-:W2:Y:S01]  /*52870*/  LDL.64 R24, [R1+0x10] ;  /* 0x0000100001187983 */ /* 0x001ea20000100a00 */
[----:B-1----:R-:W-:Y:S02]  /*52880*/  STL [R1+0x5774], R10 ;  /* 0x0057740a01007387 */ /* 0x002fe40000100800 */
[----:B------:R-:W-:Y:S02]  /*52890*/  STL [R1+0x5770], R11 ;  /* 0x0057700b01007387 */ /* 0x000fe40000100800 */
[----:B------:R-:W-:Y:S01]  /*528a0*/  STL.64 [R1+0x5fe0], R8 ;  /* 0x005fe00801007387 */ /* 0x000fe20000100a00 */
[----:B--2---:R-:W-:Y:S01]  /*528b0*/  STL [R1+0x575c], R6 ;  /* 0x00575c0601007387 */ /* 0x004fe20000100800 */
[----:B------:R-:W-:Y:S02]  /*528c0*/  STL [R1+0x5758], R7 ;  /* 0x0057580701007387 */ /* 0x000fe40000100800 */
[----:B------:R-:W-:Y:S02]  /*528d0*/  STL.64 [R1+0x5fb0], R4 ;  /* 0x005fb00401007387 */ /* 0x000fe40000100a00 */
[----:B------:R-:W0:Y:S04]  /*528e0*/  LDSM.16.M88.4 R4, [R12+0x6000] ;  /* 0x006000000c04783b */ /* 0x000e280000000200 */
[----:B------:R-:W1:Y:S04]  /*528f0*/  LDSM.16.M88.4 R8, [R12+0x7000] ;  /* 0x007000000c08783b */ /* 0x000e680000000200 */
[----:B0-----:R-:W-:Y:S01]  /*52900*/  STL.64 [R1+0x30], R4 ;  /* 0x0000300401007387 */ /* 0x001fe20000100a00 */
[----:B------:R-:W-:Y:S02]  /*52910*/  STL.64 [R1+0x38], R6 ;  /* 0x0000380601007387 */ /* 0x000fe40000100a00 */
[----:B------:R-:W0:Y:S04]  /*52920*/  LDSM.16.M88.4 R4, [R12+0x8000] ;  /* 0x008000000c04783b */ /* 0x000e280000000200 */
[----:B-1----:R-:W-:Y:S01]  /*52930*/  STL.64 [R1+0xd0], R8 ;  /* 0x0000d00801007387 */ /* 0x002fe20000100a00 */
[----:B------:R-:W-:Y:S02]  /*52940*/  STL.64 [R1+0xd8], R10 ;  /* 0x0000d80a01007387 */ /* 0x000fe40000100a00 */
[----:B------:R-:W1:Y:S02]  /*52950*/  LDSM.16.M88.4 R8, [R12+0x9000] ;  /* 0x009000000c08783b */ /* 0x000e640000000200 */
[----:B0-----:R0:W-:Y:S02]  /*52960*/  STL.64 [R1+0xc0], R4 ;  /* 0x0000c00401007387 */ /* 0x0011e40000100a00 */
[----:B------:R2:W-:Y:S02]  /*52970*/  STL.64 [R1+0xc8], R6 ;  /* 0x0000c80601007387 */ /* 0x0005e40000100a00 */
[----:B0-----:R-:W4:Y:S01]  /*52980*/  LDL.LU.64 R4, [R1+0xb60] ;  /* 0x000b600001047983 */ /* 0x001f220000300a00 */
[----:B--2---:R-:W4:Y:S02]  /*52990*/  LDL.LU.64 R6, [R1+0xb68] ;  /* 0x000b680001067983 */ /* 0x004f240000300a00 */
[----:B-1----:R-:W-:Y:S02]  /*529a0*/  STL.64 [R1+0xb0], R8 ;  /* 0x0000b00801007387 */ /* 0x002fe40000100a00 */
[----:B------:R-:W-:Y:S02]  /*529b0*/  STL.64 [R1+0xb8], R10 ;  /* 0x0000b80a01007387 */ /* 0x000fe40000100a00 */
[----:B------:R-:W0:Y:S04]  /*529c0*/  LDSM.16.M88.4 R8, [R12+0xa000] ;  /* 0x00a000000c08783b */ /* 0x000e280000000200 */
[----:B0-----:R-:W-:Y:S01]  /*529d0*/  STL.64 [R1+0xa0], R8 ;  /* 0x0000a00801007387 */ /* 0x001fe20000100a00 */
[----:B------:R-:W-:-:S02]  /*529e0*/  IMAD.MOV.U32 R3, RZ, RZ, R8 ;  /* 0x000000ffff037224 */ /* 0x000fc400078e0008 */
[----:B------:R-:W-:Y:S02]  /*529f0*/  STL.64 [R1+0xa8], R10 ;  /* 0x0000a80a01007387 */ /* 0x000fe40000100a00 */
[----:B------:R-:W-:Y:S02]  /*52a00*/  IMAD.MOV.U32 R2, RZ, RZ, R9 ;  /* 0x000000ffff027224 */ /* 0x000fe400078e0009 */
[----:B------:R-:W0:Y:S04]  /*52a10*/  LDSM.16.M88.4 R8, [R12+0xb000] ;  /* 0x00b000000c08783b */ /* 0x000e280000000200 */
[----:B0-----:R-:W-:Y:S01]  /*52a20*/  STL.64 [R1+0x90], R8 ;  /* 0x0000900801007387 */ /* 0x001fe20000100a00 */
[----:B------:R-:W-:Y:S02]  /*52a30*/  STL.64 [R1+0x98], R10 ;  /* 0x0000980a01007387 */ /* 0x000fe40000100a00 */
[----:B------:R-:W0:Y:S02]  /*52a40*/  LDSM.16.M88.4 R8, [R12+0xc000] ;  /* 0x00c000000c08783b */ /* 0x000e240000000200 */
[----:B0-----:R-:W-:Y:S02]  /*52a50*/  STL.64 [R1+0x80], R8 ;  /* 0x0000800801007387 */ /* 0x001fe40000100a00 */
[----:B------:R-:W-:Y:S02]  /*52a60*/  STL.64 [R1+0x88], R10 ;  /* 0x0000880a01007387 */ /* 0x000fe40000100a00 */
[----:B------:R-:W0:Y:S01]  /*52a70*/  LDSM.16.M88.4 R8, [R12+0xd000] ;  /* 0x00d000000c08783b */ /* 0x000e220000000200 */
[----:B------:R-:W-:-:S05]  /*52a80*/  LOP3.LUT R0, R0, 0x800, R28, 0xf8, !PT ;  /* 0x0000080000007812 */ /* 0x000fca00078ef81c */
[----:B------:R-:W-:Y:S04]  /*52a90*/  LDSM.16.MT88.4 R16, [R0+0x10000] ;  /* 0x010000000010783b */ /* 0x000fe80000004200 */
[----:B0-----:R-:W-:Y:S01]  /*52aa0*/  STL.64 [R1+0x70], R8 ;  /* 0x0000700801007387 */ /* 0x001fe20000100a00 */
[----:B------:R-:W-:Y:S02]  /*52ab0*/  IMAD.MOV.U32 R29, RZ, RZ, R8 ;  /* 0x000000ffff1d7224 */ /* 0x000fe400078e0008 */
[----:B------:R-:W-:Y:S02]  /*52ac0*/  STL.64 [R1+0x78], R10 ;  /* 0x0000780a01007387 */ /* 0x000fe40000100a00 */
[----:B------:R-:W-:Y:S02]  /*52ad0*/  IMAD.MOV.U32 R28, RZ, RZ, R9 ;  /* 0x000000ffff1c7224 */ /* 0x000fe400078e0009 */
[----:B------:R-:W0:Y:S02]  /*52ae0*/  LDSM.16.M88.4 R8, [R12+0xe000] ;  /* 0x00e000000c08783b */ /* 0x000e240000000200 */
[----:B------:R-:W1:Y:S02]  /*52af0*/  LDSM.16.M88.4 R12, [R12+0xf000] ;  /* 0x00f000000c0c783b */ /* 0x000e640000000200 */
[----:B0-----:R0:W-:Y:S02]  /*52b00*/  STL.64 [R1+0x60], R8 ;  /* 0x0000600801007387 */ /* 0x0011e40000100a00 */
[----:B------:R2:W-:Y:S02]  /*52b10*/  STL.64 [R1+0x68], R10 ;  /* 0x0000680a01007387 */ /* 0x0005e40000100a00 */
[----:B0-----:R-:W3:Y:S01]  /*52b20*/  LDL.LU.64 R8, [R1+0xb50] ;  /* 0x000b500001087983 */ /* 0x001ee20000300a00 */
[----:B--2---:R-:W3:Y:S02]  /*52b30*/  LDL.LU.64 R10, [R1+0xb58] ;  /* 0x000b5800010a7983 */ /* 0x004ee40000300a00 */
[----:B-1----:R-:W-:Y:S02]  /*52b40*/  STL.64 [R1+0x40], R12 ;  /* 0x0000400c01007387 */ /* 0x002fe40000100a00 */
[----:B------:R-:W-:Y:S02]  /*52b50*/  STL.64 [R1+0x48], R14 ;  /* 0x0000480e01007387 */ /* 0x000fe40000100a00 */
[----:B------:R-:W0:Y:S04]  /*52b60*/  LDSM.16.MT88.4 R12, [R0+0x10080] ;  /* 0x01008000000c783b */ /* 0x000e280000004200 */
[----:B0-----:R-:W-:Y:S01]  /*52b70*/  STL.64 [R1+0x5f18], R14 ;  /* 0x005f180e01007387 */ /* 0x001fe20000100a00 */
[----:B------:R0:W-:Y:S03]  /*52b80*/  STL.64 [R1+0x5f10], R12 ;  /* 0x005f100c01007387 */ /* 0x0001e60000100a00 */
[----:B0-----:R-:W2:Y:S01]  /*52b90*/  LDL.LU.64 R12, [R1+0xb40] ;  /* 0x000b4000010c7983 */ /* 0x001ea20000300a00 */
[----:B------:R-:W2:Y:S02]  /*52ba0*/  LDL.LU.64 R14, [R1+0xb48] ;  /* 0x000b4800010e7983 */ /* 0x000ea40000300a00 */
[----:B------:R0:W-:Y:S01]  /*52bb0*/  STL [R1+0x5ab0], R0 ;  /* 0x005ab00001007387 */ /* 0x0001e20000100800 */
[C---:B----4-:R-:W-:Y:S01]  /*52bc0*/  HMMA.16816.F32 R20, R16.reuse, R20, R4 ;  /* 0x000000141014723c */ /* 0x050fe20000001804 */
[----:B------:R-:W4:Y:S01]  /*52bd0*/  LDL.LU.64 R4, [R1+0xa50] ;  /* 0x000a500001047983 */ /* 0x000f220000300a00 */
[----:B------:R-:W2:Y:S02]  /*52be0*/  LDL.LU.64 R6, [R1+0xa58] ;  /* 0x000a580001067983 */ /* 0x000ea40000300a00 */
[----:B0-----:R-:W-:Y:S11]  /*52bf0*/  IMAD.MOV.U32 R0, RZ, RZ, R25 ;  /* 0x000000ffff007224 */ /* 0x001ff600078e0019 */
[----:B------:R-:W-:Y:S08]  /*52c00*/  @!UPT UIADD3 URZ, URZ, URZ, URZ ;  /* 0x0000003f3f3ff290 */ /* 0x000ff0000fffe03f */
[----:B------:R-:W-:Y:S01]  /*52c10*/  STL.64 [R1+0x3b0], R20 ;  /* 0x0003b01401007387 */ /* 0x000fe20000100a00 */
[----:B------:R-:W-:Y:S01]  /*52c20*/  STL.64 [R1+0x3b8], R22 ;  /* 0x0003b81601007387 */ /* 0x000fe20000100a00 */
[C---:B---3--:R-:W-:Y:S02]  /*52c30*/  HMMA.16816.F32 R8, R16.reuse, R24, R8 ;  /* 0x000000181008723c */ /* 0x048fe40000001808 */
[----:B--2---:R-:W-:Y:S01]  /*52c40*/  STL.64 [R1+0x5fc0], R6 ;  /* 0x005fc00601007387 */ /* 0x004fe20000100a00 */
[----:B----4-:R0:W-:Y:S03]  /*52c50*/  STL.64 [R1+0x5fb8], R4 ;  /* 0x005fb80401007387 */ /* 0x0101e60000100a00 */
[----:B0-----:R-:W2:Y:S01]  /*52c60*/  LDL.LU.64 R4, [R1+0xb30] ;  /* 0x000b300001047983 */ /* 0x001ea20000300a00 */
[----:B------:R-:W2:Y:S02]  /*52c70*/  LDL.LU.64 R6, [R1+0xb38] ;  /* 0x000b380001067983 */ /* 0x000ea40000300a00 */
[----:B------:R-:W3:Y:S02]  /*52c80*/  LDL.LU.64 R20, [R1+0xa10] ;  /* 0x000a100001147983 */ /* 0x000ee40000300a00 */
[----:B------:R-:W3:Y:S11]  /*52c90*/  LDL.LU.64 R22, [R1+0xa18] ;  /* 0x000a180001167983 */ /* 0x000ef60000300a00 */
[----:B------:R-:W-:Y:S01]  /*52ca0*/  @!UPT UIADD3 URZ, URZ, URZ, URZ ;  /* 0x0000003f3f3ff290 */ /* 0x000fe2000fffe03f */
[----:B------:R0:W-:Y:S01]  /*52cb0*/  STL.64 [R1+0x3a0], R8 ;  /* 0x0003a00801007387 */ /* 0x0001e20000100a00 */
[----:B------:R-:W-:Y:S03]  /*52cc0*/  STL.64 [R1+0x3a8], R10 ;  /* 0x0003a80a01007387 */ /* 0x000fe60000100a00 */
[----:B0-----:R-:W4:Y:S01]  /*52cd0*/  LDL.LU.64 R8, [R1+0x5fe0] ;  /* 0x005fe00001087983 */ /* 0x001f220000300a00 */
[----:B------:R-:W2:Y:S02]  /*52ce0*/  LDL.LU.64 R24, [R1+0x5fd8] ;  /* 0x005fd80001187983 */ /* 0x000ea40000300a00 */
[C---:B--2---:R-:W-:Y:S11]  /*52cf0*/  HMMA.16816.F32 R12, R16.reuse, R24, R12 ;  /* 0x00000018100c723c */ /* 0x044ff6000000180c */
[----:B------:R-:W-:Y:S11]  /*52d00*/  @!UPT UIADD3 URZ, URZ, URZ, URZ ;  /* 0x0000003f3f3ff290 */ /* 0x000ff6000fffe03f */
[----:B------:R-:W-:Y:S01]  /*52d10*/  @!UPT UIADD3 URZ, URZ, URZ, URZ ;  /* 0x0000003f3f3ff290 */ /* 0x000fe2000fffe03f */
[----:B------:R-:W-:Y:S01]  /*52d20*/  STL.64 [R1+0x390], R12 ;  /* 0x0003900c01007387 */ /* 0x000fe20000100a00 */
[----:B------:R0:W-:Y:S02]  /*52d30*/  STL.64 [R1+0x398], R14 ;  /* 0x0003980e01007387 */ /* 0x0001e40000100a00 */
[----:B------:R-:W2:Y:S02]  /*52d40*/  LDL.LU R26, [R1+0x5fd0] ;  /* 0x005fd000011a7983 */ /* 0x000ea40000300800 */
[----:B0-----:R-:W-:Y:S02]  /*52d50*/  IMAD.MOV.U32 R15, RZ, RZ, R24 ;  /* 0x000000ffff0f7224 */ /* 0x001fe400078e0018 */
[----:B------:R-:W-:Y:S02]  /*52d60*/  IMAD.MOV.U32 R14, RZ, RZ, R25 ;  /* 0x000000ffff0e7224 */ /* 0x000fe400078e0019 */
[----:B------:R-:W2:Y:S04]  /*52d70*/  LDL.LU.64 R24, [R1+0x5fc8] ;  /* 0x005fc80001187983 */ /* 0x000ea80000300a00 */
[----:B------:R-:W0:Y:S01]  /*52d80*/  S2R R10, SR_TID.X ;  /* 0x00000000000a7919 */ /* 0x000e220000002100 */
[----:B------:R0:W-:Y:S02]  /*52d90*/  STL.64 [R1+0x5fa8], R14 ;  /* 0x005fa80e01007387 */ /* 0x0001e40000100a00 */
[----:B------:R-:W3:Y:S02]  /*52da0*/  LDL.64 R12, [R1+0x30] ;  /* 0x00003000010c7983 */ /* 0x000ee40000100a00 */
[C---:B0-----:R-:W-:Y:S01]  /*52db0*/  IMAD.SHL.U32 R15, R10.reuse, 0x80, RZ ;  /* 0x000000800a0f7824 */ /* 0x041fe200078e00ff */
[C---:B------:R-:W-:Y:S01]  /*52dc0*/  LOP3.LUT R27, R10.reuse, 0x7, RZ, 0xc0, !PT ;  /* 0x000000070a1b7812 */ /* 0x040fe200078ec0ff */
[----:B------:R-:W-:Y:S01]  /*52dd0*/  IMAD.SHL.U32 R14, R10, 0x2, RZ ;  /* 0x000000020a0e7824 */ /* 0x000fe200078e00ff */
[C---:B--2---:R-:W-:Y:S11]  /*52de0*/  HMMA.16816.F32 R4, R16.reuse, R24, R4 ;  /* 0x000000181004723c */ /* 0x044ff60000001804 */
[----:B------:R-:W-:Y:S11]  /*52df0*/  @!UPT UIADD3 URZ, URZ, URZ, URZ ;  /* 0x0000003f3f3ff290 */ /* 0x000ff6000fffe03f */
[----:B------:R-:W-:Y:S01]  /*52e00*/  @!UPT UIADD3 URZ, URZ, URZ, URZ ;  /* 0x0000003f3f3ff290 */ /* 0x000fe2000fffe03f */
[----:B------:R0:W-:Y:S01]  /*52e10*/  STL.64 [R1+0x380], R4 ;  /* 0x0003800401007387 */ /* 0x0001e20000100a00 */
[----:B------:R-:W-:Y:S02]  /*52e20*/  IMAD.MOV.U32 R10, RZ, RZ, R6 ;  /* 0x000000ffff0a7224 */ /* 0x000fe400078e0006 */
[----:B------:R-:W-:Y:S02]  /*52e30*/  IMAD.MOV.U32 R11, RZ, RZ, R7 ;  /* 0x000000ffff0b7224 */ /* 0x000fe400078e0007 */
[----:B------:R-:W4:Y:S04]  /*52e40*/  LDL.LU.64 R6, [R1+0x5fc0] ;  /* 0x005fc00001067983 */ /* 0x000f280000300a00 */
[----:B0-----:R-:W4:Y:S01]  /*52e50*/  LDL.LU.64 R4, [R1+0x5fb8] ;  /* 0x005fb80001047983 */ /* 0x001f220000300a00 */
[----:B------:R-:W-:Y:S02]  /*52e60*/  STL [R1+0x5890], R11 ;  /* 0x0058900b01007387 */ /* 0x000fe40000100800 */
[----:B------:R-:W-:Y:S01]  /*52e70*/  STL [R1+0x588c], R10 ;  /* 0x00588c0a01007387 */ /* 0x000fe20000100800 */
[----:B----4-:R-:W-:Y:S11]  /*52e80*/  HMMA.16816.F32 R4, R16, R8, R4 ;  /* 0x000000081004723c */ /* 0x010ff60000001804 */
[----:B------:R-:W-:Y:S11]  /*52e90*/  @!UPT UIADD3 URZ, URZ, URZ, URZ ;  /* 0x0000003f3f3ff290 */ /* 0x000ff6000fffe03f */
[----:B------:R-:W-:Y:S01]  /*52ea0*/  @!UPT UIADD3 URZ, URZ, URZ, URZ ;  /* 0x0000003f3f3ff290 */ /* 0x000fe2000fffe03f */
[----:B------:R0:W-:Y:S01]  /*52eb0*/  STL.64 [R1+0x370], R4 ;  /* 0x0003700401007387 */ /* 0x0001e20000100a00 */
[----:B------:R-:W-:Y:S03]  /*52ec0*/  STL.64 [R1+0x378], R6 ;  /* 0x0003780601007387 */ /* 0x000fe60000100a00 */
[----:B0-----:R-:W3:Y:S01]  /*52ed0*/  LDL.LU.64 R4, [R1+0x5fb0] ;  /* 0x005fb00001047983 */ /* 0x001ee20000300a00 */
[----:B------:R-:W-:-:S05]  /*52ee0*/  IMAD R27, R27, 0x110, RZ ;  /* 0x000001101b1b7824 */ /* 0x000fca00078e02ff */
[----:B------:R-:W-:-:S04]  /*52ef0*/  LOP3.LUT R27, R27, 0x10, R14, 0x78, !PT ;  /* 0x000000101b1b7812 */ /* 0x000fc800078e780e */
[----:B------:R-:W-:-:S04]  /*52f00*/  LOP3.LUT R27, R27, 0x800, R15, 0xf8, !PT ;  /* 0x000008001b1b7812 */ /* 0x000fc800078ef80f */
[----:B------:R-:W-:Y:S01]  /*52f10*/  LOP3.LUT R27, R27, 0x20, RZ, 0x3c, !PT ;  /* 0x000000201b1b7812 */ /* 0x000fe200078e3cff */
[----:B---3--:R-:W-:Y:S01]  /*52f20*/  HMMA.16816.F32 R20, R16, R4, R20 ;  /* 0x000000041014723c */ /* 0x008fe20000001814 */
[----:B------:R-:W-:Y:S11]  /*52f30*/  STL [R1+0x5ea0], R5 ;  /* 0x005ea00501007387 */ /* 0x000ff60000100800 */
[----:B------:R-:W-:Y:S11]  /*52f40*/  @!UPT UIADD3 URZ, URZ, URZ, URZ ;  /* 0x0000003f3f3ff290 */ /* 0x000ff6000fffe03f */
[----:B------:R-:W-:Y:S01]  /*52f50*/  STL.64 [R1+0x360], R20 ;  /* 0x0003601401007387 */ /* 0x000fe20000100a00 */
[----:B------:R-:W-:Y:S02]  /*52f60*/  STL.64 [R1+0x368], R22 ;  /* 0x0003681601007387 */ /* 0x000fe40000100a00 */
[----:B------:R-:W-:Y:S02]  /*52f70*/  STL [R1+0x5e9c], R27 ;  /* 0x005e9c1b01007387 */ /* 0x000fe40000100800 */
[----:B------:R-:W-:Y:S01]  /*52f80*/  STL [R1+0x5f28], R26 ;  /* 0x005f281a01007387 */ /* 0x000fe20000100800 */
[----:B------:R0:W-:Y:S04]  /*52f90*/  STL.64 [R1+0x5f20], R24 ;  /* 0x005f201801007387 */ /* 0x0001e80000100a00 */
[----:B------:R1:W2:Y:S04]  /*52fa0*/  LDSM.16.MT88.4 R20, [R27+0x10000] ;  /* 0x010000001b14783b */ /* 0x0002a80000004200 */
[----:B0-----:R-:W3:Y:S01]  /*52fb0*/  LDL.LU.64 R24, [R1+0xa40] ;  /* 0x000a400001187983 */ /* 0x001ee20000300a00 */
[----:B-1----:R-:W3:Y:S02]  /*52fc0*/  LDL.LU.64 R26, [R1+0xa48] ;  /* 0x000a4800011a7983 */ /* 0x002ee40000300a00 */
[----:B------:R-:W-:-:S02]  /*52fd0*/  IMAD.MOV.U32 R11, RZ, RZ, R12 ;  /* 0x000000ffff0b7224 */ /* 0x000fc400078e000c */
[----:B------:R-:W-:Y:S01]  /*52fe0*/  IMAD.MOV.U32 R10, RZ, RZ, R13 ;  /* 0x000000ffff0a7224 */ /* 0x000fe200078e000d */
[----:B--2---:R-:W-:Y:S01]  /*52ff0*/  STL.64 [R1+0x5df0], R22 ;  /* 0x005df01601007387 */ /* 0x004fe20000100a00 */
[----:B------:R0:W-:Y:S03]  /*53000*/  STL.64 [R1+0x5de8], R20 ;  /* 0x005de81401007387 */ /* 0x0001e60000100a00 */
[----:B0-----:R-:W2:Y:S01]  /*53010*/  LDL.64 R20, [R1+0x40] ;  /* 0x0000400001147983 */ /* 0x001ea20000100a00 */
[----:B------:R-:W4:Y:S01]  /*53020*/  LDL.LU.64 R14, [R1+0x5fa8] ;  /* 0x005fa800010e7983 */ /* 0x000f220000300a00 */
[----:B---3--:R-:W-:Y:S11]  /*53030*/  HMMA.16816.F32 R24, R16, R12, R24 ;  /* 0x0000000c1018723c */ /* 0x008ff60000001818 */
[----:B------:R-:W-:Y:S11]  /*53040*/  @!UPT UIADD3 URZ, URZ, URZ, URZ ;  /* 0x0000003f3f3ff290 */ /* 0x000ff6000fffe03f */
[----:B------:R-:W-:Y:S01]  /*53050*/  @!UPT UIADD3 URZ, URZ, URZ, URZ ;  /* 0x0000003f3f3ff290 */ /* 0x000fe2000fffe03f */
[----:B------:R0:W-:Y:S01]  /*53060*/  STL.64 [R1+0x6e8], R26 ;  /* 0x0006e81a01007387 */ /* 0x0001e20000100a00 */
[----:B------:R-:W-:Y:S02]  /*53070*/  IMAD.MOV.U32 R6, RZ, RZ, R24 ;  /* 0x000000ffff067224 */ /* 0x000fe400078e0018 */
[----:B------:R-:W-:Y:S02]  /*53080*/  IMAD.MOV.U32 R7, RZ, RZ, R25 ;  /* 0x000000ffff077224 */ /* 0x000fe400078e0019 */
[----:B------:R-:W3:Y:S04]  /*53090*/  LDL.LU.64 R24, [R1+0xa30] ;  /* 0x000a300001187983 */ /* 0x000ee80000300a00 */
[----:B0-----:R-:W3:Y:S01]  /*530a0*/  LDL.LU.64 R26, [R1+0xa38] ;  /* 0x000a3800011a7983 */ /* 0x001ee20000300a00 */
[----:B------:R-:W2:Y:S03]  /*530b0*/  LDL.64 R12, [R1+0x60] ;  /* 0x00006000010c7983 */ /* 0x000ea60000100a00 */
[----:B----4-:R-:W-:Y:S04]  /*530c0*/  STL.64 [R1+0x5f38], R14 ;  /* 0x005f380e01007387 */ /* 0x010fe80000100a00 */
[----:B--2---:R0:W-:Y:S04]  /*530d0*/  STL.64 [R1+0x5f30], R12 ;  /* 0x005f300c01007387 */ /* 0x0041e80000100a00 */
[----:B0-----:R-:W2:Y:S04]  /*530e0*/  LDL.64 R12, [R1+0x80] ;  /* 0x00008000010c7983 */ /* 0x001ea80000100a00 */
[----:B--2---:R0:W-:Y:S04]  /*530f0*/  STL.64 [R1+0x5f50], R12 ;  /* 0x005f500c01007387 */ /* 0x0041e80000100a00 */
[----:B0-----:R-:W2:Y:S04]  /*53100*/  LDL R12, [R1+0x90] ;  /* 0x00009000010c7983 */ /* 0x001ea80000100800 */
[----:B------:R-:W2:Y:S04]  /*53110*/  LDL R13, [R1+0x94] ;  /* 0x00009400010d7983 */ /* 0x000ea80000100800 */
[----:B--2---:R0:W-:Y:S02]  /*53120*/  STL.64 [R1+0x5f68], R12 ;  /* 0x005f680c01007387 */ /* 0x0041e40000100a00 */
[----:B0-----:R-:W-:-:S02]  /*53130*/  IMAD.MOV.U32 R12, RZ, RZ, R3 ;  /* 0x000000ffff0c7224 */ /* 0x001fc400078e0003 */
[----:B------:R-:W-:-:S05]  /*53140*/  IMAD.MOV.U32 R13, RZ, RZ, R2 ;  /* 0x000000ffff0d7224 */ /* 0x000fca00078e0002 */
[----:B------:R0:W-:Y:S04]  /*53150*/  STL.64 [R1+0x5f80], R12 ;  /* 0x005f800c01007387 */ /* 0x0001e80000100a00 */
[----:B0-----:R-:W2:Y:S04]  /*53160*/  LDL.64 R12, [R1+0xb0] ;  /* 0x0000b000010c7983 */ /* 0x001ea80000100a00 */
[----:B--2---:R0:W-:Y:S04]  /*53170*/  STL.64 [R1+0x5f90], R12 ;  /* 0x005f900c01007387 */ /* 0x0041e80000100a00 */
[----:B0-----:R-:W2:Y:S01]  /*53180*/  LDL.64 R12, [R1+0xc0] ;  /* 0x0000c000010c7983 */ /* 0x001ea20000100a00 */
[----:B------:R-:W-:Y:S02]  /*53190*/  STL [R1+0x5e98], R10 ;  /* 0x005e980a01007387 */ /* 0x000fe40000100800 */
[----:B------:R-:W-:Y:S02]  /*531a0*/  STL [R1+0x5fa0], R11 ;  /* 0x005fa00b01007387 */ /* 0x000fe40000100800 */
[----:B------:R0:W-:Y:S02]  /*531b0*/  STL.64 [R1+0x5f98], R8 ;  /* 0x005f980801007387 */ /* 0x0001e40000100a00 */
[----:B0-----:R-:W3:Y:S01]  /*531c0*/  LDL.64 R8, [R1+0xd0] ;  /* 0x0000d00001087983 */ /* 0x001ee20000100a00 */
[----:B------:R0:W-:Y:S02]  /*531d0*/  STL [R1+0x5ab8], R7 ;  /* 0x005ab80701007387 */ /* 0x0001e40000100800 */
[----:B------:R-:W-:Y:S01]  /*531e0*/  STL [R1+0x5ab4], R6 ;  /* 0x005ab40601007387 */ /* 0x000fe20000100800 */
[----:B---3--:R-:W-:Y:S01]  /*531f0*/  HMMA.16816.F32 R24, R16, R8, R24 ;  /* 0x000000081018723c */ /* 0x008fe20000001818 */
[----:B0-----:R-:W-:-:S02]  /*53200*/  IMAD.MOV.U32 R7, RZ, RZ, R9 ;  /* 0x000000ffff077224 */ /* 0x001fc400078e0009 */
[----:B------:R-:W-:Y:S11]  /*53210*/  IMAD.MOV.U32 R22, RZ, RZ, R8 ;  /* 0x000000ffff167224 */ /* 0x000ff600078e0008 */
[----:B------:R-:W-:Y:S09]  /*53220*/  @!UPT UIADD3 URZ, URZ, URZ, URZ ;  /* 0x0000003f3f3ff290 */ /* 0x000ff2000fffe03f */
[----:B------:R-:W-:Y:S01]  /*53230*/  STL.64 [R1+0x6d0], R24 ;  /* 0x0006d01801007387 */ /* 0x000fe20000100a00 */
[----:B------:R-:W2:Y:S02]  /*53240*/  LDL.LU.64 R8, [R1+0x940] ;  /* 0x0009400001087983 */ /* 0x000ea40000300a00 */
[----:B------:R-:W2:Y:S02]  /*53250*/  LDL.LU.64 R10, [R1+0x948] ;  /* 0x00094800010a7983 */ /* 0x000ea40000300a00 */
[----:B------:R-:W-:Y:S01]  /*53260*/  STL [R1+0x5f8c], R7 ;  /* 0x005f8c0701007387 */ /* 0x000fe20000100800 */
[----:B------:R0:W-:Y:S01]  /*53270*/  STL [R1+0x5f88], R4 ;  /* 0x005f880401007387 */ /* 0x0001e20000100800 */
[----:B------:R-:W-:Y:S02]  /*53280*/  IMAD.MOV.U32 R3, RZ, RZ, R26 ;  /* 0x000000ffff037224 */ /* 0x000fe400078e001a */
[----:B------:R-:W-:Y:S01]  /*53290*/  IMAD.MOV.U32 R2, RZ, RZ, R27 ;  /* 0x000000ffff027224 */ /* 0x000fe200078e001b */
[----:B0-----:R-:W3:Y:S01]  /*532a0*/  LDL.LU.64 R4, [R1+0x930] ;  /* 0x0009300001047983 */ /* 0x001ee20000300a00 */
[----:B------:R-:W3:Y:S02]  /*532b0*/  LDL.LU.64 R6, [R1+0x938] ;  /* 0x0009380001067983 */ /* 0x000ee40000300a00 */
[----:B------:R-:W4:Y:S02]  /*532c0*/  LDL.LU.64 R24, [R1+0x840] ;  /* 0x0008400001187983 */ /* 0x000f240000300a00 */
[----:B------:R-:W2:Y:S02]  /*532d0*/  LDL.LU.64 R26, [R1+0x848] ;  /* 0x00084800011a7983 */ /* 0x000ea40000300a00 */
[----:B--2---:R-:W-:Y:S01]  /*532e0*/  STL.64 [R1+0x5f48], R26 ;  /* 0x005f481a01007387 */ /* 0x004fe20000100a00 */
[----:B----4-:R0:W-:Y:S03]  /*532f0*/  STL.64 [R1+0x5f40], R24 ;  /* 0x005f401801007387 */ /* 0x0101e60000100a00 */
[----:B0-----:R-:W2:Y:S01]  /*53300*/  LDL.LU.64 R24, [R1+0x8d0] ;  /* 0x0008d00001187983 */ /* 0x001ea20000300a00 */
[----:B------:R-:W4:Y:S01]  /*53310*/  LDL.LU.64 R26, [R1+0x8d8] ;  /* 0x0008d800011a7983 */ /* 0x000f220000300a00 */
[----:B------:R-:W-:Y:S02]  /*53320*/  HMMA.16816.F32 R8, R16, R12, R8 ;  /* 0x0000000c1008723c */ /* 0x000fe40000001808 */
[----:B----4-:R-:W-:Y:S01]  /*53330*/  STL.64 [R1+0x5f60], R26 ;  /* 0x005f601a01007387 */ /* 0x010fe20000100a00 */
[----:B--2---:R0:W-:Y:S03]  /*53340*/  STL.64 [R1+0x5f58], R24 ;  /* 0x005f581801007387 */ /* 0x0041e60000100a00 */
[----:B0-----:R-:W2:Y:S01]  /*53350*/  LDL.LU.64 R24, [R1+0x910] ;  /* 0x0009100001187983 */ /* 0x001ea20000300a00 */
[----:B------:R-:W4:Y:S02]  /*53360*/  LDL.LU.64 R26, [R1+0x918] ;  /* 0x00091800011a7983 */ /* 0x000f240000300a00 */
[----:B------:R-:W-:Y:S01]  /*53370*/  IMAD.MOV.U32 R23, RZ, RZ, R13 ;  /* 0x000000ffff177224 */ /* 0x000fe200078e000d */
[----:B----4-:R-:W-:Y:S01]  /*53380*/  STL.64 [R1+0x5f78], R26 ;  /* 0x005f781a01007387 */ /* 0x010fe20000100a00 */
[----:B--2---:R0:W-:Y:S03]  /*53390*/  STL.64 [R1+0x5f70], R24 ;  /* 0x005f701801007387 */ /* 0x0041e60000100a00 */
[----:B0-----:R-:W2:Y:S01]  /*533a0*/  LDL.LU.64 R24, [R1+0x920] ;  /* 0x0009200001187983 */ /* 0x001ea20000300a00 */
[----:B------:R-:W2:Y:S02]  /*533b0*/  LDL.LU.64 R26, [R1+0x928] ;  /* 0x00092800011a7983 */ /* 0x000ea40000300a00 */
[----:B------:R-:W-:Y:S02]  /*533c0*/  STL [R1+0x587c], R2 ;  /* 0x00587c0201007387 */ /* 0x000fe40000100800 */
[----:B------:R-:W-:Y:S04]  /*533d0*/  STL [R1+0x5878], R3 ;  /* 0x0058780301007387 */ /* 0x000fe80000100800 */
[----:B------:R-:W-:Y:S01]  /*533e0*/  STL.64 [R1+0x6c0], R8 ;  /* 0x0006c00801007387 */ /* 0x000fe20000100a00 */
[----:B------:R0:W-:Y:S03]  /*533f0*/  STL.64 [R1+0x6c8], R10 ;  /* 0x0006c80a01007387 */ /* 0x0001e60000100a00 */
[----:B0-----:R-:W4:Y:S01]  /*53400*/  LDL.LU R11, [R1+0x5fa0] ;  /* 0x005fa000010b7983 */ /* 0x001f220000300800 */
[----:B------:R-:W2:Y:S02]  /*53410*/  LDL.LU.64 R8, [R1+0x5f98] ;  /* 0x005f980001087983 */ /* 0x000ea40000300a00 */
[----:B------:R-:W-:-:S02]  /*53420*/  IMAD.MOV.U32 R10, RZ, RZ, R12 ;  /* 0x000000ffff0a7224 */ /* 0x000fc400078e000c */
[----:B------:R-:W3:Y:S02]  /*53430*/  LDL.LU.64 R12, [R1+0x5f90] ;  /* 0x005f9000010c7983 */ /* 0x000ee40000300a00 */
[C---:B---3--:R-:W-:Y:S02]  /*53440*/  HMMA.16816.F32 R4, R16.reuse, R12, R4 ;  /* 0x0000000c1004723c */ /* 0x048fe40000001804 */
[----:B----4-:R-:W-:Y:S01]  /*53450*/  STL.64 [R1+0x5ec0], R10 ;  /* 0x005ec00a01007387 */ /* 0x010fe20000100a00 */
[----:B--2---:R-:W-:Y:S02]  /*53460*/  STL.64 [R1+0x5eb8], R8 ;  /* 0x005eb80801007387 */ /* 0x004fe40000100a00 */
[----:B------:R-:W-:Y:S11]  /*53470*/  IMAD.MOV.U32 R3, RZ, RZ, R13 ;  /* 0x000000ffff037224 */ /* 0x000ff600078e000d */
[----:B------:R-:W-:Y:S07]  /*53480*/  @!UPT UIADD3 URZ, URZ, URZ, URZ ;  /* 0x0000003f3f3ff290 */ /* 0x000fee000fffe03f */
[----:B------:R-:W-:Y:S01]  /*53490*/  STL.64 [R1+0x6b0], R4 ;  /* 0x0006b00401007387 */ /* 0x000fe20000100a00 */
[----:B------:R0:W-:Y:S03]  /*534a0*/  STL.64 [R1+0x6b8], R6 ;  /* 0x0006b80601007387 */ /* 0x0001e60000100a00 */
[----:B0-----:R-:W2:Y:S01]  /*534b0*/  LDL.LU R7, [R1+0x5f8c] ;  /* 0x005f8c0001077983 */ /* 0x001ea20000300800 */
[----:B------:R-:W3:Y:S02]  /*534c0*/  LDL.LU R4, [R1+0x5f88] ;  /* 0x005f880001047983 */ /* 0x000ee40000300800 */
[----:B------:R-:W-:Y:S02]  /*534d0*/  IMAD.MOV.U32 R6, RZ, RZ, R12 ;  /* 0x000000ffff067224 */ /* 0x000fe400078e000c */
[----:B------:R-:W4:Y:S02]  /*534e0*/  LDL.LU.64 R12, [R1+0x5f80] ;  /* 0x005f8000010c7983 */ /* 0x000f240000300a00 */
[C---:B----4-:R-:W-:Y:S02]  /*534f0*/  HMMA.16816.F32 R12, R16.reuse, R12, R24 ;  /* 0x0000000c100c723c */ /* 0x050fe40000001818 */
[----:B------:R-:W4:Y:S01]  /*53500*/  LDL.LU.64 R26, [R1+0x5f78] ;  /* 0x005f7800011a7983 */ /* 0x000f220000300a00 */
[----:B------:R-:W4:Y:S11]  /*53510*/  LDL.LU.64 R24, [R1+0x5f70] ;  /* 0x005f700001187983 */ /* 0x000f360000300a00 */
[----:B------:R-:W-:Y:S09]  /*53520*/  @!UPT UIADD3 URZ, URZ, URZ, URZ ;  /* 0x0000003f3f3ff290 */ /* 0x000ff2000fffe03f */
[----:B------:R0:W-:Y:S01]  /*53530*/  STL.64 [R1+0x6a0], R12 ;  /* 0x0006a00c01007387 */ /* 0x0001e20000100a00 */
[----:B------:R4:W-:Y:S03]  /*53540*/  STL.64 [R1+0x6a8], R14 ;  /* 0x0006a80e01007387 */ /* 0x0009e60000100a00 */
[----:B0-----:R-:W4:Y:S02]  /*53550*/  LDL.LU.64 R12, [R1+0x5f68] ;  /* 0x005f6800010c7983 */ /* 0x001f240000300a00 */
[C---:B----4-:R-:W-:Y:S02]  /*53560*/  HMMA.16816.F32 R12, R16.reuse, R12, R24 ;  /* 0x0000000c100c723c */ /* 0x050fe40000001818 */
[----:B------:R-:W4:Y:S01]  /*53570*/  LDL.LU.64 R26, [R1+0x5f60] ;  /* 0x005f6000011a7983 */ /* 0x000f220000300a00 */
[----:B------:R-:W4:Y:S11]  /*53580*/  LDL.LU.64 R24, [R1+0x5f58] ;  /* 0x005f580001187983 */ /* 0x000f360000300a00 */
[----:B------:R-:W-:Y:S09]  /*53590*/  @!UPT UIADD3 URZ, URZ, URZ, URZ ;  /* 0x0000003f3f3ff290 */ /* 0x000ff2000fffe03f */
[----:B------:R0:W-:Y:S01]  /*535a0*/  STL.64 [R1+0x690], R12 ;  /* 0x0006900c01007387 */ /* 0x0001e20000100a00 */
[----:B------:R-:W-:Y:S03]  /*535b0*/  STL.64 [R1+0x698], R14 ;  /* 0x0006980e01007387 */ /* 0x000fe60000100a00 */
[----:B0-----:R-:W4:Y:S02]  /*535c0*/  LDL.LU.64 R12, [R1+0x5f50] ;  /* 0x005f5000010c7983 */ /* 0x001f240000300a00 */
[----:B----4-:R-:W-:Y:S11]  /*535d0*/  HMMA.16816.F32 R24, R16, R12, R24 ;  /* 0x0000000c1018723c */ /* 0x010ff60000001818 */
[----:B------:R-:W-:Y:S11]  /*535e0*/  @!UPT UIADD3 URZ, URZ, URZ, URZ ;  /* 0x0000003f3f3ff290 */ /* 0x000ff6000fffe03f */
[----:B------:R-:W-:Y:S01]  /*535f0*/  @!UPT UIADD3 URZ, URZ, URZ, URZ ;  /* 0x0000003f3f3ff290 */ /* 0x000fe2000fffe03f */
[----:B------:R-:W-:Y:S01]  /*53600*/  STL.64 [R1+0x680], R24 ;  /* 0x0006801801007387 */ /* 0x000fe20000100a00 */
[----:B------:R0:W-:Y:S03]  /*53610*/  STL.64 [R1+0x688], R26 ;  /* 0x0006881a01007387 */ /* 0x0001e60000100a00 */
[----:B0-----:R-:W4:Y:S01]  /*53620*/  LDL.LU.64 R26, [R1+0x5f48] ;  /* 0x005f4800011a7983 */ /* 0x001f220000300a00 */
[----:B------:R-:W4:Y:S02]  /*53630*/  LDL.LU.64 R24, [R1+0x5f40] ;  /* 0x005f400001187983 */ /* 0x000f240000300a00 */
[----:B------:R-:W-:Y:S02]  /*53640*/  IMAD.MOV.U32 R8, RZ, RZ, R29 ;  /* 0x000000ffff087224 */ /* 0x000fe400078e001d */
[----:B------:R-:W-:Y:S02]  /*53650*/  IMAD.MOV.U32 R9, RZ, RZ, R28 ;  /* 0x000000ffff097224 */ /* 0x000fe400078e001c */
[----:B------:R-:W-:-:S02]  /*53660*/  IMAD.MOV.U32 R29, RZ, RZ, R12 ;  /* 0x000000ffff1d7224 */ /* 0x000fc400078e000c */
[----:B------:R-:W-:Y:S01]  /*53670*/  IMAD.MOV.U32 R28, RZ, RZ, R13 ;  /* 0x000000ffff1c7224 */ /* 0x000fe200078e000d */
[----:B------:R-:W2:Y:S01]  /*53680*/  LDL.LU.64 R14, [R1+0x5f38] ;  /* 0x005f3800010e7983 */ /* 0x000ea20000300a00 */
[----:B------:R-:W2:Y:S01]  /*53690*/  LDL.LU.64 R12, [R1+0x5f30] ;  /* 0x005f3000010c7983 */ /* 0x000ea20000300a00 */
[----:B----4-:R-:W-:Y:S02]  /*536a0*/  HMMA.16816.F32 R8, R16, R8, R24 ;  /* 0x000000081008723c */ /* 0x010fe40000001818 */
[----:B------:R-:W4:Y:S01]  /*536b0*/  LDL.LU R26, [R1+0x5f28] ;  /* 0x005f2800011a7983 */ /* 0x000f220000300800 */
[----:B------:R-:W2:Y:S11]  /*536c0*/  LDL.LU.64 R24, [R1+0x5f20] ;  /* 0x005f200001187983 */ /* 0x000eb60000300a00 */
[----:B------:R-:W-:Y:S09]  /*536d0*/  @!UPT UIADD3 URZ, URZ, URZ, URZ ;  /* 0x0000003f3f3ff290 */ /* 0x000ff2000fffe03f */
[----:B------:R0:W-:Y:S01]  /*536e0*/  STL.64 [R1+0x670], R8 ;  /* 0x0006700801007387 */ /* 0x0001e20000100a00 */
[----:B------:R1:W-:Y:S03]  /*536f0*/  STL.64 [R1+0x678], R10 ;  /* 0x0006780a01007387 */ /* 0x0003e60000100a00 */
[----:B0-----:R-:W2:Y:S01]  /*53700*/  LDL.LU.64 R8, [R1+0x500] ;  /* 0x0005000001087983 */ /* 0x001ea20000300a00 */
[----:B-1----:R-:W2:Y:S03]  /*53710*/  LDL.LU.64 R10, [R1+0x508] ;  /* 0x00050800010a7983 */ /* 0x002ea60000300a00 */
[----:B--2---:R-:W-:Y:S01]  /*53720*/  STL.64 [R1+0x5ed0], R10 ;  /* 0x005ed00a01007387 */ /* 0x004fe20000100a00 */
[----:B------:R0:W-:Y:S02]  /*53730*/  STL.64 [R1+0x5ec8], R8 ;  /* 0x005ec80801007387 */ /* 0x0001e40000100a00 */
[----:B0-----:R-:W-:-:S02]  /*53740*/  IMAD.MOV.U32 R8, RZ, RZ, R15 ;  /* 0x000000ffff087224 */ /* 0x001fc400078e000f */
[----:B------:R-:W-:-:S05]  /*53750*/  IMAD.MOV.U32 R9, RZ, RZ, R14 ;  /* 0x000000ffff097224 */ /* 0x000fca00078e000e */
[----:B------:R0:W-:Y:S04]  /*53760*/  STL.64 [R1+0x5ee8], R8 ;  /* 0x005ee80801007387 */ /* 0x0001e80000100a00 */
[----:B0-----:R-:W2:Y:S01]  /*53770*/  LDL.LU.64 R8, [R1+0x830] ;  /* 0x0008300001087983 */ /* 0x001ea20000300a00 */
[----:B------:R-:W2:Y:S02]  /*53780*/  LDL.LU.64 R10, [R1+0x838] ;  /* 0x00083800010a7983 */ /* 0x000ea40000300a00 */
[----:B------:R-:W-:Y:S02]  /*53790*/  IMAD.MOV.U32 R5, RZ, RZ, R12 ;  /* 0x000000ffff057224 */ /* 0x000fe400078e000c */
[----:B------:R-:W-:Y:S01]  /*537a0*/  IMAD.MOV.U32 R27, RZ, RZ, R13 ;  /* 0x000000ffff1b7224 */ /* 0x000fe200078e000d */
[C---:B--2---:R-:W-:Y:S11]  /*537b0*/  HMMA.16816.F32 R8, R16.reuse, R12, R8 ;  /* 0x0000000c1008723c */ /* 0x044ff60000001808 */
[----:B------:R-:W-:Y:S11]  /*537c0*/  @!UPT UIADD3 URZ, URZ, URZ, URZ ;  /* 0x0000003f3f3ff290 */ /* 0x000ff6000fffe03f */
[----:B------:R-:W-:Y:S01]  /*537d0*/  @!UPT UIADD3 URZ, URZ, URZ, URZ ;  /* 0x0000003f3f3ff290 */ /* 0x000fe2000fffe03f */
[----:B------:R0:W-:Y:S01]  /*537e0*/  STL.64 [R1+0x660], R8 ;  /* 0x0006600801007387 */ /* 0x0001e20000100a00 */
[----:B------:R1:W-:Y:S02]  /*537f0*/  STL.64 [R1+0x668], R10 ;  /* 0x0006680a01007387 */ /* 0x0003e40000100a00 */
[----:B------:R-:W2:Y:S02]  /*53800*/  LDL.LU.64 R12, [R1+0x820] ;  /* 0x00082000010c7983 */ /* 0x000ea40000300a00 */
[----:B------:R-:W2:Y:S01]  /*53810*/  LDL.LU.64 R14, [R1+0x828] ;  /* 0x00082800010e7983 */ /* 0x000ea20000300a00 */
[----:B0-----:R-:W2:Y:S01]  /*53820*/  LDL.LU.64 R8, [R1+0x520] ;  /* 0x0005200001087983 */ /* 0x001ea20000300a00 */
[----:B-1----:R-:W2:Y:S03]  /*53830*/  LDL.LU.64 R10, [R1+0x528] ;  /* 0x00052800010a7983 */ /* 0x002ea60000300a00 */
[----:B--2---:R-:W-:Y:S01]  /*53840*/  STL.64 [R1+0x5ef8], R10 ;  /* 0x005ef80a01007387 */ /* 0x004fe20000100a00 */
[----:B------:R0:W-:Y:S03]  /*53850*/  STL.64 [R1+0x5ef0], R8 ;  /* 0x005ef00801007387 */ /* 0x0001e60000100a00 */
[----:B0-----:R-:W2:Y:S01]  /*53860*/  LDL.64 R8, [R1+0x20] ;  /* 0x0000200001087983 */ /* 0x001ea20000100a00 */
[----:B----4-:R-:W-:Y:S02]  /*53870*/  STL.64 [R1+0x5ee0], R26 ;  /* 0x005ee01a01007387 */ /* 0x010fe40000100a00 */
[----:B------:R0:W-:Y:S02]  /*53880*/  STL.64 [R1+0x5ed8], R24 ;  /* 0x005ed81801007387 */ /* 0x0001e40000100a00 */
[----:B0-----:R-:W4:Y:S01]  /*53890*/  LDL.LU.64 R24, [R1+0x510] ;  /* 0x0005100001187983 */ /* 0x001f220000300a00 */
[----:B------:R-:W2:Y:S01]  /*538a0*/  LDL.LU.64 R26, [R1+0x518] ;  /* 0x00051800011a7983 */ /* 0x000ea20000300a00 */
[----:B------:R-:W-:Y:S02]  /*538b0*/  HMMA.16816.F32 R16, R16, R20, R12 ;  /* 0x000000141010723c */ /* 0x000fe4000000180c */
[----:B--2---:R-:W-:Y:S01]  /*538c0*/  STL.64 [R1+0x5f08], R26 ;  /* 0x005f081a01007387 */ /* 0x004fe20000100a00 */
[----:B----4-:R0:W-:Y:S03]  /*538d0*/  STL.64 [R1+0x5f00], R24 ;  /* 0x005f001801007387 */ /* 0x0101e60000100a00 */
[----:B0-----:R-:W2:Y:S01]  /*538e0*/  LDL.LU.64 R24, [R1+0x530] ;  /* 0x0005300001187983 */ /* 0x001ea20000300a00 */
[----:B------:R-:W2:Y:S02]  /*538f0*/  LDL.LU.64 R26, [R1+0x538] ;  /* 0x00053800011a7983 */ /* 0x000ea40000300a00 */
[----:B------:R-:W-:Y:S02]  /*53900*/  STL.64 [R1+0x5eb0], R6 ;  /* 0x005eb00601007387 */ /* 0x000fe40000100a00 */
[----:B---3--:R0:W-:Y:S02]  /*53910*/  STL.64 [R1+0x5ea8], R4 ;  /* 0x005ea80401007387 */ /* 0x0081e40000100a00 */
[----:B0-----:R-:W3:Y:S01]  /*53920*/  LDL.LU.64 R4, [R1+0x4f0] ;  /* 0x0004f00001047983 */ /* 0x001ee20000300a00 */
[----:B------:R-:W3:Y:S02]  /*53930*/  LDL.LU.64 R6, [R1+0x4f8] ;  /* 0x0004f80001067983 */ /* 0x000ee40000300a00 */
[----:B------:R-:W2:Y:S02]  /*53940*/  LDL.LU.64 R14, [R1+0x5f18] ;  /* 0x005f1800010e7983 */ /* 0x000ea40000300a00 */
[----:B------:R-:W2:Y:S05]  /*53950*/  LDL.LU.64 R12, [R1+0x5f10] ;  /* 0x005f1000010c7983 */ /* 0x000eaa0000300a00 */
[----:B------:R0:W-:Y:S01]  /*53960*/  STL.64 [R1+0x350], R16 ;  /* 0x0003501001007387 */ /* 0x0001e20000100a00 */
[----:B------:R-:W-:Y:S02]  /*53970*/  STL.64 [R1+0x358], R18 ;  /* 0x0003581201007387 */ /* 0x000fe40000100a00 */
[----:B------:R-:W-:Y:S01]  /*53980*/  IMAD.MOV.U32 R2, RZ, RZ, R8 ;  /* 0x000000ffff027224 */ /* 0x000fe200078e0008 */
[----:B0-----:R-:W4:Y:S01]  /*53990*/  LDL R16, [R1+0x10] ;  /* 0x0000100001107983 */ /* 0x001f220000100800 */
[----:B------:R-:W-:Y:S02]  /*539a0*/  STL.64 [R1+0x5df8], R20 ;  /* 0x005df81401007387 */ /* 0x000fe40000100a00 */
[----:B------:R-:W-:-:S02]  /*539b0*/  IMAD.MOV.U32 R17, RZ, RZ, R0 ;  /* 0x000000ffff117224 */ /* 0x000fc400078e0000 */
[----:B------:R-:W-:Y:S01]  /*539c0*/  IMAD.MOV.U32 R0, RZ, RZ, R9 ;  /* 0x000000ffff007224 */ /* 0x000fe200078e0009 */
[C---:B--2---:R-:W-:Y:S11]  /*539d0*/  HMMA.16816.F32 R24, R12.reuse, R8, R24 ;  /* 0x000000080c18723c */ /* 0x044ff60000001818 */
[----:B------:R-:W-:Y:S11]  /*539e0*/  @!UPT UIADD3 URZ, URZ, URZ, URZ ;  /* 0x0000003f3f3ff290 */ /* 0x000ff6000fffe03f */
[----:B------:R-:W-:Y:S01]  /*539f0*/  @!UPT UIADD3 URZ, URZ, URZ, URZ ;  /* 0x0000003f3f3ff290 */ /* 0x000fe2000fffe03f */
[----:B------:R-:W-:Y:S01]  /*53a00*/  STL.64 [R1+0x230], R24 ;  /* 0x0002301801007387 */ /* 0x000fe20000100a00 */
[----:B------:R0:W-:Y:S03]  /*53a10*/  STL.64 [R1+0x238], R26 ;  /* 0x0002381a01007387 */ /* 0x0001e60000100a00 */
[----:B0-----:R-:W2:Y:S01]  /*53a20*/  LDL.LU.64 R26, [R1+0x5f08] ;  /* 0x005f0800011a7983 */ /* 0x001ea20000300a00 */
[----:B------:R-:W2:Y:S02]  /*53a30*/  LDL.LU.64 R24, [R1+0x5f00] ;  /* 0x005f000001187983 */ /* 0x000ea40000300a00 */
[----:B------:R-:W4:Y:S02]  /*53a40*/  LDL.LU.64 R10, [R1+0x5ef8] ;  /* 0x005ef800010a7983 */ /* 0x000f240000300a00 */
[----:B------:R-:W4:Y:S02]  /*53a50*/  LDL.LU.64 R8, [R1+0x5ef0] ;  /* 0x005ef00001087983 */ /* 0x000f240000300a00 */
[C---:B----4-:R-:W-:Y:S01]  /*53a60*/  HMMA.16816.F32 R16, R12.reuse, R16, R8 ;  /* 0x000000100c10723c */ /* 0x050fe20000001808 */
[----:B------:R-:W2:Y:S11]  /*53a70*/  LDL.LU.64 R8, [R1+0x5ee8] ;  /* 0x005ee80001087983 */ /* 0x000eb60000300a00 */
[----:B------:R-:W-:Y:S11]  /*53a80*/  @!UPT UIADD3 URZ, URZ, URZ, URZ ;  /* 0x0000003f3f3ff290 */ /* 0x000ff6000fffe03f */
[----:B------:R0:W-:Y:S01]  /*53a90*/  STL.64 [R1+0x220], R16 ;  /* 0x0002201001007387 */ /* 0x0001e20000100a00 */
[----:B------:R1:W-:Y:S03]  /*53aa0*/  STL.64 [R1+0x228], R18 ;  /* 0x0002281201007387 */ /* 0x0003e60000100a00 */
[----:B0-----:R-:W4:Y:S01]  /*53ab0*/  LDL.LU.64 R16, [R1+0x4c0] ;  /* 0x0004c00001107983 */ /* 0x001f220000300a00 */
[----:B-1----:R-:W4:Y:S01]  /*53ac0*/  LDL.LU.64 R18, [R1+0x4c8] ;  /* 0x0004c80001127983 */ /* 0x002f220000300a00 */
[C---:B--2---:R-:W-:Y:S02]  /*53ad0*/  HMMA.16816.F32 R8, R12.reuse, R8, R24 ;  /* 0x000000080c08723c */ /* 0x044fe40000001818 */
[----:B------:R-:W2:Y:S01]  /*53ae0*/  LDL.LU.64 R26, [R1+0x5ee0] ;  /* 0x005ee000011a7983 */ /* 0x000ea20000300a00 */
[----:B------:R-:W2:Y:S11]  /*53af0*/  LDL.LU.64 R24, [R1+0x5ed8] ;  /* 0x005ed80001187983 */ /* 0x000eb60000300a00 */
[----:B------:R-:W-:Y:S09]  /*53b00*/  @!UPT UIADD3 URZ, URZ, URZ, URZ ;  /* 0x0000003f3f3ff290 */ /* 0x000ff2000fffe03f */
[----:B------:R-:W-:Y:S01]  /*53b10*/  STL.64 [R1+0x210], R8 ;  /* 0x0002100801007387 */ /* 0x000fe20000100a00 */
[----:B------:R0:W-:Y:S03]  /*53b20*/  STL.64 [R1+0x218], R10 ;  /* 0x0002180a01007387 */ /* 0x0001e60000100a00 */
[----:B0-----:R-:W2:Y:S01]  /*53b30*/  LDL.LU.64 R10, [R1+0x5ed0] ;  /* 0x005ed000010a7983 */ /* 0x001ea20000300a00 */
[----:B------:R-:W2:Y:S02]  /*53b40*/  LDL.LU.64 R8, [R1+0x5ec8] ;  /* 0x005ec80001087983 */ /* 0x000ea40000300a00 */
[C---:B--2---:R-:W-:Y:S11]  /*53b50*/  HMMA.16816.F32 R8, R12.reuse, R24, R8 ;  /* 0x000000180c08723c */ /* 0x044ff60000001808 */
[----:B------:R-:W-:Y:S11]  /*53b60*/  @!UPT UIADD3 URZ, URZ, URZ, URZ ;  /* 0x0000003f3f3ff290 */ /* 0x000ff6000fffe03f */
[----:B------:R-:W-:Y:S01]  /*53b70*/  @!UPT UIADD3 URZ, URZ, URZ, URZ ;  /* 0x0000003f3f3ff290 */ /* 0x000fe2000fffe03f */
[----:B------:R-:W-:Y:S01]  /*53b80*/  STL.64 [R1+0x200], R8 ;  /* 0x0002000801007387 */ /* 0x000fe20000100a00 */
[----:B------:R0:W-:Y:S03]  /*53b90*/  STL.64 [R1+0x208], R10 ;  /* 0x0002080a01007387 */ /* 0x0001e60000100a00 */
[----:B0-----:R-:W2:Y:S01]  /*53ba0*/  LDL.LU.64 R10, [R1+0x5ec0] ;  /* 0x005ec000010a7983 */ /* 0x001ea20000300a00 */
[----:B------:R-:W3:Y:S02]  /*53bb0*/  LDL.LU.64 R8, [R1+0x5eb8] ;  /* 0x005eb80001087983 */ /* 0x000ee40000300a00 */
[----:B------:R-:W-:Y:S02]  /*53bc0*/  STL [R1+0x5dd0], R26 ;  /* 0x005dd01a01007387 */ /* 0x000fe40000100800 */
[----:B------:R-:W-:Y:S01]  /*53bd0*/  STL.64 [R1+0x5dc8], R24 ;  /* 0x005dc81801007387 */ /* 0x000fe20000100a00 */
[----:B---3--:R-:W-:Y:S11]  /*53be0*/  HMMA.16816.F32 R4, R12, R8, R4 ;  /* 0x000000080c04723c */ /* 0x008ff60000001804 */
[----:B------:R-:W-:Y:S11]  /*53bf0*/  @!UPT UIADD3 URZ, URZ, URZ, URZ ;  /* 0x0000003f3f3ff290 */ /* 0x000ff6000fffe03f */
[----:B------:R-:W-:Y:S01]  /*53c00*/  @!UPT UIADD3 URZ, URZ, URZ, URZ ;  /* 0x0000003f3f3ff290 */ /* 0x000fe2000fffe03f */
[----:B------:R-:W-:Y:S01]  /*53c10*/  STL.64 [R1+0x1f0], R4 ;  /* 0x0001f00401007387 */ /* 0x000fe20000100a00 */
[----:B------:R0:W-:Y:S03]  /*53c20*/  STL.64 [R1+0x1f8], R6 ;  /* 0x0001f80601007387 */ /* 0x0001e60000100a00 */
[----:B0-----:R-:W3:Y:S01]  /*53c30*/  LDL.LU.64 R6, [R1+0x5eb0] ;  /* 0x005eb00001067983 */ /* 0x001ee20000300a00 */
[----:B------:R-:W2:Y:S02]  /*53c40*/  LDL.LU.64 R4, [R1+0x5ea8] ;  /* 0x005ea80001047983 */ /* 0x000ea40000300a00 */
[----:B------:R0:W-:Y:S02]  /*53c50*/  STL.64 [R1+0x5db8], R8 ;  /* 0x005db80801007387 */ /* 0x0001e40000100a00 */
[----:B0-----:R-:W-:Y:S02]  /*53c60*/  IMAD.MOV.U32 R9, RZ, RZ, R27 ;  /* 0x000000ffff097224 */ /* 0x001fe400078e001b */
[----:B--2---:R-:W-:-:S02]  /*53c70*/  IMAD.MOV.U32 R8, RZ, RZ, R5 ;  /* 0x000000ffff087224 */ /* 0x004fc400078e0005 */
[----:B------:R-:W4:Y:S01]  /*53c80*/  LDL.LU R5, [R1+0x5ea0] ;  /* 0x005ea00001057983 */ /* 0x000f220000300800 */
[----:B------:R-:W2:Y:S02]  /*53c90*/  LDL.LU R27, [R1+0x5e9c] ;  /* 0x005e9c00011b7983 */ /* 0x000ea40000300800 */
[----:B------:R0:W-:Y:S02]  /*53ca0*/  STL.64 [R1+0x5e00], R8 ;  /* 0x005e000801007387 */ /* 0x0001e40000100a00 */
[----:B0-----:R-:W2:Y:S04]  /*53cb0*/  LDL.64 R8, [R1+0x70] ;  /* 0x0000700001087983 */ /* 0x001ea80000100a00 */
[----:B--2---:R0:W-:Y:S02]  /*53cc0*/  STL.64 [R1+0x5e08], R8 ;  /* 0x005e080801007387 */ /* 0x0041e40000100a00 */
[----:B0-----:R-:W-:-:S02]  /*53cd0*/  IMAD.MOV.U32 R8, RZ, RZ, R29 ;  /* 0x000000ffff087224 */ /* 0x001fc400078e001d */
[----:B------:R-:W-:-:S05]  /*53ce0*/  IMAD.MOV.U32 R9, RZ, RZ, R28 ;  /* 0x000000ffff097224 */ /* 0x000fca00078e001c */
[----:B------:R0:W-:Y:S04]  /*53cf0*/  STL.64 [R1+0x5e20], R8 ;  /* 0x005e200801007387 */ /* 0x0001e80000100a00 */
[----:B0-----:R-:W2:Y:S01]  /*53d00*/  LDL.64 R8, [R1+0x90] ;  /* 0x0000900001087983 */ /* 0x001ea20000100a00 */
[----:B----4-:R-:W-:Y:S01]  /*53d10*/  HMMA.16816.F32 R16, R12, R4, R16 ;  /* 0x000000040c10723c */ /* 0x010fe20000001810 */
[----:B------:R-:W-:Y:S02]  /*53d20*/  IMAD.MOV.U32 R24, RZ, RZ, R10 ;  /* 0x000000ffff187224 */ /* 0x000fe400078e000a */
[----:B------:R-:W-:Y:S01]  /*53d30*/  IMAD.MOV.U32 R25, RZ, RZ, R23 ;  /* 0x000000ffff197224 */ /* 0x000fe200078e0017 */
[----:B--2---:R-:W-:Y:S11]  /*53d40*/  STL.64 [R1+0x5e38], R8 ;  /* 0x005e380801007387 */ /* 0x004ff60000100a00 */
[----:B------:R-:W-:Y:S08]  /*53d50*/  @!UPT UIADD3 URZ, URZ, URZ, URZ ;  /* 0x0000003f3f3ff290 */ /* 0x000ff0000fffe03f */
[----:B------:R-:W-:Y:S02]  /*53d60*/  STL.64 [R1+0x1e0], R16 ;  /* 0x0001e01001007387 */ /* 0x000fe40000100a00 */
[----:B------:R-:W2:Y:S02]  /*53d70*/  LDL.LU R10, [R1+0x5e98] ;  /* 0x005e9800010a7983 */ /* 0x000ea40000300800 */
[----:B------:R0:W-:Y:S02]  /*53d80*/  STL.64 [R1+0x5e68], R24 ;  /* 0x005e681801007387 */ /* 0x0001e40000100a00 */
[----:B------:R-:W-:Y:S02]  /*53d90*/  IMAD.MOV.U32 R28, RZ, RZ, R19 ;  /* 0x000000ffff1c7224 */ /* 0x000fe400078e0013 */
[----:B------:R-:W-:Y:S02]  /*53da0*/  IMAD.MOV.U32 R29, RZ, RZ, R18 ;  /* 0x000000ffff1d7224 */ /* 0x000fe400078e0012 */
[----:B------:R-:W1:Y:S01]  /*53db0*/  LDSM.16.MT88.4 R16, [R27+0x10080] ;  /* 0x010080001b10783b */ /* 0x000e620000004200 */
[----:B0-----:R-:W-:-:S02]  /*53dc0*/  IMAD.MOV.U32 R24, RZ, RZ, R22 ;  /* 0x000000ffff187224 */ /* 0x001fc400078e0016 */
[----:B---3--:R-:W-:-:S05]  /*53dd0*/  IMAD.MOV.U32 R25, RZ, RZ, R7 ;  /* 0x000000ffff197224 */ /* 0x008fca00078e0007 */
[----:B------:R0:W-:Y:S01]  /*53de0*/  STL.64 [R1+0x5e80], R24 ;  /* 0x005e801801007387 */ /* 0x0001e20000100a00 */
[----:B------:R-:W-:Y:S02]  /*53df0*/  STL.64 [R1+0x5dc0], R4 ;  /* 0x005dc00401007387 */ /* 0x000fe40000100a00 */
[----:B------:R-:W-:Y:S02]  /*53e00*/  STL [R1+0x5884], R28 ;  /* 0x0058841c01007387 */ /* 0x000fe40000100800 */
[----:B------:R-:W-:Y:S01]  /*53e10*/  STL [R1+0x5880], R29 ;  /* 0x0058801d01007387 */ /* 0x000fe20000100800 */
[----:B------:R-:W3:Y:S01]  /*53e20*/  LDL.LU.64 R8, [R1+0x470] ;  /* 0x0004700001087983 */ /* 0x000ee20000300a00 */
[----:B0-----:R-:W-:Y:S02]  /*53e30*/  IMAD.MOV.U32 R24, RZ, RZ, R11 ;  /* 0x000000ffff187224 */ /* 0x001fe400078e000b */
[----:B--2---:R-:W-:Y:S02]  /*53e40*/  IMAD.MOV.U32 R25, RZ, RZ, R10 ;  /* 0x000000ffff197224 */ /* 0x004fe400078e000a */
[----:B------:R-:W2:Y:S04]  /*53e50*/  LDL.LU.64 R10, [R1+0x478] ;  /* 0x00047800010a7983 */ /* 0x000ea80000300a00 */
[----:B--2---:R-:W-:Y:S01]  /*53e60*/  STL.64 [R1+0x5e48], R10 ;  /* 0x005e480a01007387 */ /* 0x004fe20000100a00 */
[----:B---3--:R0:W-:Y:S02]  /*53e70*/  STL.64 [R1+0x5e40], R8 ;  /* 0x005e400801007387 */ /* 0x0081e40000100a00 */
[----:B0-----:R-:W-:-:S02]  /*53e80*/  IMAD.MOV.U32 R8, RZ, RZ, R6 ;  /* 0x000000ffff087224 */ /* 0x001fc400078e0006 */
[----:B------:R-:W-:-:S05]  /*53e90*/  IMAD.MOV.U32 R9, RZ, RZ, R3 ;  /* 0x000000ffff097224 */ /* 0x000fca00078e0003 */
[----:B------:R0:W-:Y:S04]  /*53ea0*/  STL.64 [R1+0x5e60], R8 ;  /* 0x005e600801007387 */ /* 0x0001e80000100a00 */
[----:B0-----:R-:W2:Y:S01]  /*53eb0*/  LDL.LU.64 R8, [R1+0x490] ;  /* 0x0004900001087983 */ /* 0x001ea20000300a00 */
[----:B------:R-:W3:Y:S03]  /*53ec0*/  LDL.LU.64 R10, [R1+0x498] ;  /* 0x00049800010a7983 */ /* 0x000ee60000300a00 */
[----:B---3--:R-:W-:Y:S01]  /*53ed0*/  STL.64 [R1+0x5e78], R10 ;  /* 0x005e780a01007387 */ /* 0x008fe20000100a00 */
[----:B--2---:R0:W-:Y:S03]  /*53ee0*/  STL.64 [R1+0x5e70], R8 ;  /* 0x005e700801007387 */ /* 0x0041e60000100a00 */
[----:B0-----:R-:W2:Y:S01]  /*53ef0*/  LDL.LU.64 R8, [R1+0x4d0] ;  /* 0x0004d00001087983 */ /* 0x001ea20000300a00 */
[----:B------:R-:W3:Y:S03]  /*53f00*/  LDL.LU.64 R10, [R1+0x4d8] ;  /* 0x0004d800010a7983 */ /* 0x000ee60000300a00 */
[----:B---3--:R-:W-:Y:S01]  /*53f10*/  STL.64 [R1+0x5e90], R10 ;  /* 0x005e900a01007387 */ /* 0x008fe20000100a00 */
[----:B--2---:R0:W-:Y:S03]  /*53f20*/  STL.64 [R1+0x5e88], R8 ;  /* 0x005e880801007387 */ /* 0x0041e60000100a00 */
[----:B0-----:R-:W2:Y:S01]  /*53f30*/  LDL.LU.64 R8, [R1+0x4e0] ;  /* 0x0004e00001087983 */ /* 0x001ea20000300a00 */
[----:B------:R-:W2:Y:S02]  /*53f40*/  LDL.LU.64 R10, [R1+0x4e8] ;  /* 0x0004e800010a7983 */ /* 0x000ea40000300a00 */
[----:B------:R-:W3:Y:S02]  /*53f50*/  LDL.LU.64 R20, [R1+0x430] ;  /* 0x0004300001147983 */ /* 0x000ee40000300a00 */
[----:B------:R-:W4:Y:S02]  /*53f60*/  LDL.LU.64 R22, [R1+0x438] ;  /* 0x0004380001167983 */ /* 0x000f240000300a00 */
[----:B----4-:R-:W-:Y:S01]  /*53f70*/  STL.64 [R1+0x5e18], R22 ;  /* 0x005e181601007387 */ /* 0x010fe20000100a00 */
[----:B---3--:R0:W-:Y:S03]  /*53f80*/  STL.64 [R1+0x5e10], R20 ;  /* 0x005e101401007387 */ /* 0x0081e60000100a00 */
[----:B0-----:R-:W3:Y:S01]  /*53f90*/  LDL.LU.64 R20, [R1+0x450] ;  /* 0x0004500001147983 */ /* 0x001ee20000300a00 */
[----:B------:R-:W4:Y:S01]  /*53fa0*/  LDL.LU.64 R22, [R1+0x458] ;  /* 0x0004580001167983 */ /* 0x000f220000300a00 */
[C---:B--2---:R-:W-:Y:S02]  /*53fb0*/  HMMA.16816.F32 R24, R12.reuse, R24, R8 ;  /* 0x000000180c18723c */ /* 0x044fe40000001808 */
[----:B----4-:R-:W-:Y:S01]  /*53fc0*/  STL.64 [R1+0x5e30], R22 ;  /* 0x005e301601007387 */ /* 0x010fe20000100a00 */
[----:B---3--:R0:W-:Y:S03]  /*53fd0*/  STL.64 [R1+0x5e28], R20 ;  /* 0x005e281401007387 */ /* 0x0081e60000100a00 */
[----:B0-----:R-:W2:Y:S01]  /*53fe0*/  LDL.LU.64 R20, [R1+0x460] ;  /* 0x0004600001147983 */ /* 0x001ea20000300a00 */
[----:B------:R-:W3:Y:S03]  /*53ff0*/  LDL.LU.64 R22, [R1+0x468] ;  /* 0x0004680001167983 */ /* 0x000ee60000300a00 */
[----:B---3--:R-:W-:Y:S01]  /*54000*/  STL.64 [R1+0x5e58], R22 ;  /* 0x005e581601007387 */ /* 0x008fe20000100a00 */
[----:B--2---:R0:W-:Y:S03]  /*54010*/  STL.64 [R1+0x5e50], R20 ;  /* 0x005e501401007387 */ /* 0x0041e60000100a00 */
[----:B0-----:R-:W2:Y:S01]  /*54020*/  LDL.LU.64 R20, [R1+0x480] ;  /* 0x0004800001147983 */ /* 0x001ea20000300a00 */
[----:B------:R-:W2:Y:S02]  /*54030*/  LDL.LU.64 R22, [R1+0x488] ;  /* 0x0004880001167983 */ /* 0x000ea40000300a00 */
[----:B------:R-:W3:Y:S02]  /*54040*/  LDL.LU.64 R4, [R1+0x420] ;  /* 0x0004200001047983 */ /* 0x000ee40000300a00 */
[----:B------:R-:W3:Y:S01]  /*54050*/  LDL.LU.64 R6, [R1+0x428] ;  /* 0x0004280001067983 */ /* 0x000ee20000300a00 */
[----:B-1----:R-:W-:Y:S01]  /*54060*/  STL.64 [R1+0x5cf8], R18 ;  /* 0x005cf81201007387 */ /* 0x002fe20000100a00 */
[----:B------:R0:W-:Y:S03]  /*54070*/  STL.64 [R1+0x5cf0], R16 ;  /* 0x005cf01001007387 */ /* 0x0001e60000100a00 */
[----:B0-----:R-:W4:Y:S01]  /*54080*/  LDL.64 R16, [R1+0xa0] ;  /* 0x0000a00001107983 */ /* 0x001f220000100a00 */
[----:B------:R-:W2:Y:S02]  /*54090*/  LDL.LU.64 R10, [R1+0x5e90] ;  /* 0x005e9000010a7983 */ /* 0x000ea40000300a00 */
[----:B------:R-:W2:Y:S02]  /*540a0*/  LDL.LU.64 R8, [R1+0x5e88] ;  /* 0x005e880001087983 */ /* 0x000ea40000300a00 */
[----:B------:R0:W-:Y:S01]  /*540b0*/  STL.64 [R1+0x540], R24 ;  /* 0x0005401801007387 */ /* 0x0001e20000100a00 */
[----:B------:R2:W-:Y:S04]  /*540c0*/  STL.64 [R1+0x548], R26 ;  /* 0x0005481a01007387 */ /* 0x0005e80000100a00 */
[----:B0-----:R-:W2:Y:S02]  /*540d0*/  LDL.LU.64 R24, [R1+0x5e80] ;  /* 0x005e800001187983 */ /* 0x001ea40000300a00 */
[C---:B--2---:R-:W-:Y:S02]  /*540e0*/  HMMA.16816.F32 R24, R12.reuse, R24, R8 ;  /* 0x000000180c18723c */ /* 0x044fe40000001808 */
[----:B------:R-:W2:Y:S01]  /*540f0*/  LDL.LU.64 R10, [R1+0x5e78] ;  /* 0x005e7800010a7983 */ /* 0x000ea20000300a00 */
[----:B------:R-:W2:Y:S11]  /*54100*/  LDL.LU.64 R8, [R1+0x5e70] ;  /* 0x005e700001087983 */ /* 0x000eb60000300a00 */
[----:B------:R-:W-:Y:S09]  /*54110*/  @!UPT UIADD3 URZ, URZ, URZ, URZ ;  /* 0x0000003f3f3ff290 */ /* 0x000ff2000fffe03f */
[----:B------:R0:W-:Y:S01]  /*54120*/  STL.64 [R1+0x530], R24 ;  /* 0x0005301801007387 */ /* 0x0001e20000100a00 */
[----:B------:R2:W-:Y:S03]  /*54130*/  STL.64 [R1+0x538], R26 ;  /* 0x0005381a01007387 */ /* 0x0005e60000100a00 */
[----:B0-----:R-:W2:Y:S02]  /*54140*/  LDL.LU.64 R24, [R1+0x5e68] ;  /* 0x005e680001187983 */ /* 0x001ea40000300a00 */
[C---:B--2---:R-:W-:Y:S02]  /*54150*/  HMMA.16816.F32 R24, R12.reuse, R24, R8 ;  /* 0x000000180c18723c */ /* 0x044fe40000001808 */
[----:B------:R-:W2:Y:S11]  /*54160*/  LDL.LU.64 R8, [R1+0x5e60] ;  /* 0x005e600001087983 */ /* 0x000eb60000300a00 */
[----:B------:R-:W-:Y:S10]  /*54170*/  @!UPT UIADD3 URZ, URZ, URZ, URZ ;  /* 0x0000003f3f3ff290 */ /* 0x000ff4000fffe03f */
[----:B------:R-:W-:Y:S01]  /*54180*/  STL.64 [R1+0x520], R24 ;  /* 0x0005201801007387 */ /* 0x000fe20000100a00 */
[----:B------:R-:W-:Y:S01]  /*54190*/  STL.64 [R1+0x528], R26 ;  /* 0x0005281a01007387 */ /* 0x000fe20000100a00 */
[C---:B--2---:R-:W-:Y:S02]  /*541a0*/  HMMA.16816.F32 R8, R12.reuse, R8, R20 ;  /* 0x000000080c08723c */ /* 0x044fe40000001814 */
[----:B------:R-:W2:Y:S01]  /*541b0*/  LDL.LU.64 R22, [R1+0x5e58] ;  /* 0x005e580001167983 */ /* 0x000ea20000300a00 */
[----:B------:R-:W2:Y:S11]  /*541c0*/  LDL.LU.64 R20, [R1+0x5e50] ;  /* 0x005e500001147983 */ /* 0x000eb60000300a00 */
[----:B------:R-:W-:Y:S09]  /*541d0*/  @!UPT UIADD3 URZ, URZ, URZ, URZ ;  /* 0x0000003f3f3ff290 */ /* 0x000ff2000fffe03f */
[----:B------:R-:W-:Y:S01]  /*541e0*/  STL.64 [R1+0x510], R8 ;  /* 0x0005100801007387 */ /* 0x000fe20000100a00 */
[----:B------:R0:W-:Y:S03]  /*541f0*/  STL.64 [R1+0x518], R10 ;  /* 0x0005180a01007387 */ /* 0x0001e60000100a00 */
[----:B0-----:R-:W4:Y:S01]  /*54200*/  LDL.LU.64 R10, [R1+0x5e48] ;  /* 0x005e4800010a7983 */ /* 0x001f220000300a00 */
[----:B------:R-:W4:Y:S02]  /*54210*/  LDL.LU.64 R8, [R1+0x5e40] ;  /* 0x005e400001087983 */ /* 0x000f240000300a00 */
[C---:B----4-:R-:W-:Y:S11]  /*54220*/  HMMA.16816.F32 R8, R12.reuse, R16, R8 ;  /* 0x000000100c08723c */ /* 0x050ff60000001808 */
[----:B------:R-:W-:Y:S11]  /*54230*/  @!UPT UIADD3 URZ, URZ, URZ, URZ ;  /* 0x0000003f3f3ff290 */ /* 0x000ff6000fffe03f */
[----:B------:R-:W-:Y:S01]  /*54240*/  @!UPT UIADD3 URZ, URZ, URZ, URZ ;  /* 0x0000003f3f3ff290 */ /* 0x000fe2000fffe03f */
[----:B------:R0:W-:Y:S01]  /*54250*/  STL.64 [R1+0x500], R8 ;  /* 0x0005000801007387 */ /* 0x0001e20000100a00 */
[----:B------:R-:W-:Y:S03]  /*54260*/  STL.64 [R1+0x508], R10 ;  /* 0x0005080a01007387 */ /* 0x000fe60000100a00 */
[----:B0-----:R-:W2:Y:S01]  /*54270*/  LDL.LU.64 R8, [R1+0x5e38] ;  /* 0x005e380001087983 */ /* 0x001ea20000300a00 */
[----:B------:R0:W-:Y:S02]  /*54280*/  STL.64 [R1+0x5d50], R16 ;  /* 0x005d501001007387 */ /* 0x0001e40000100a00 */
[----:B------:R-:W-:Y:S02]  /*54290*/  IMAD.MOV.U32 R24, RZ, RZ, R2 ;  /* 0x000000ffff187224 */ /* 0x000fe400078e0002 */
[----:B------:R-:W-:Y:S01]  /*542a0*/  IMAD.MOV.U32 R25, RZ, RZ, R0 ;  /* 0x000000ffff197224 */ /* 0x000fe200078e0000 */
[----:B0-----:R-:W4:Y:S01]  /*542b0*/  LDL.LU.64 R16, [R1+0x440] ;  /* 0x0004400001107983 */ /* 0x001f220000300a00 */
[----:B------:R-:W4:Y:S01]  /*542c0*/  LDL.LU.64 R18, [R1+0x448] ;  /* 0x0004480001127983 */ /* 0x000f220000300a00 */
[----:B--2---:R-:W-:Y:S01]  /*542d0*/  HMMA.16816.F32 R20, R12, R8, R20 ;  /* 0x000000080c14723c */ /* 0x004fe20000001814 */
[----:B------:R-:W-:-:S02]  /*542e0*/  IMAD.MOV.U32 R2, RZ, RZ, R8 ;  /* 0x000000ffff027224 */ /* 0x000fc400078e0008 */
[----:B------:R-:W-:Y:S11]  /*542f0*/  IMAD.MOV.U32 R0, RZ, RZ, R9 ;  /* 0x000000ffff007224 */ /* 0x000ff600078e0009 */
[----:B------:R-:W-:Y:S09]  /*54300*/  @!UPT UIADD3 URZ, URZ, URZ, URZ ;  /* 0x0000003f3f3ff290 */ /* 0x000ff2000fffe03f */
[----:B------:R-:W-:Y:S01]  /*54310*/  STL.64 [R1+0x4f0], R20 ;  /* 0x0004f01401007387 */ /* 0x000fe20000100a00 */
[----:B------:R0:W-:Y:S03]  /*54320*/  STL.64 [R1+0x4f8], R22 ;  /* 0x0004f81601007387 */ /* 0x0001e60000100a00 */
[----:B0-----:R-:W2:Y:S01]  /*54330*/  LDL.LU.64 R22, [R1+0x5e30] ;  /* 0x005e300001167983 */ /* 0x001ea20000300a00 */
[----:B------:R-:W2:Y:S02]  /*54340*/  LDL.LU.64 R20, [R1+0x5e28] ;  /* 0x005e280001147983 */ /* 0x000ea40000300a00 */
[----:B------:R-:W2:Y:S02]  /*54350*/  LDL.LU.64 R8, [R1+0x5e20] ;  /* 0x005e200001087983 */ /* 0x000ea40000300a00 */
[C---:B--2---:R-:W-:Y:S01]  /*54360*/  HMMA.16816.F32 R8, R12.reuse, R8, R20 ;  /* 0x000000080c08723c */ /* 0x044fe20000001814 */
[----:B------:R-:W2:Y:S01]  /*54370*/  LDL.LU.64 R22, [R1+0x5e18] ;  /* 0x005e180001167983 */ /* 0x000ea20000300a00 */
[----:B------:R-:W2:Y:S11]  /*54380*/  LDL.LU.64 R20, [R1+0x5e10] ;  /* 0x005e100001147983 */ /* 0x000eb60000300a00 */
[----:B------:R-:W-:Y:S10]  /*54390*/  @!UPT UIADD3 URZ, URZ, URZ, URZ ;  /* 0x0000003f3f3ff290 */ /* 0x000ff4000fffe03f */
[----:B------:R0:W-:Y:S01]  /*543a0*/  STL.64 [R1+0x4e0], R8 ;  /* 0x0004e00801007387 */ /* 0x0001e20000100a00 */
[----:B------:R-:W-:Y:S03]  /*543b0*/  STL.64 [R1+0x4e8], R10 ;  /* 0x0004e80a01007387 */ /* 0x000fe60000100a00 */
[----:B0-----:R-:W4:Y:S02]  /*543c0*/  LDL.LU.64 R8, [R1+0x5e08] ;  /* 0x005e080001087983 */ /* 0x001f240000300a00 */
[C---:B----4-:R-:W-:Y:S01]  /*543d0*/  HMMA.16816.F32 R16, R12.reuse, R8, R16 ;  /* 0x000000080c10723c */ /* 0x050fe20000001810 */
[----:B------:R-:W-:Y:S11]  /*543e0*/  IMAD.MOV.U32 R3, RZ, RZ, R9 ;  /* 0x000000ffff037224 */ /* 0x000ff600078e0009 */
[----:B------:R-:W-:Y:S11]  /*543f0*/  @!UPT UIADD3 URZ, URZ, URZ, URZ ;  /* 0x0000003f3f3ff290 */ /* 0x000ff6000fffe03f */
[----:B------:R-:W-:Y:S01]  /*54400*/  STL.64 [R1+0x4d0], R16 ;  /* 0x0004d01001007387 */ /* 0x000fe20000100a00 */
[----:B------:R0:W-:Y:S02]  /*54410*/  STL.64 [R1+0x4d8], R18 ;  /* 0x0004d81201007387 */ /* 0x0001e40000100a00 */
[----:B0-----:R-:W-:Y:S02]  /*54420*/  IMAD.MOV.U32 R18, RZ, RZ, R8 ;  /* 0x000000ffff127224 */ /* 0x001fe400078e0008 */
[----:B------:R-:W2:Y:S02]  /*54430*/  LDL.LU.64 R8, [R1+0x5e00] ;  /* 0x005e000001087983 */ /* 0x000ea40000300a00 */
[C---:B--2---:R-:W-:Y:S02]  /*54440*/  HMMA.16816.F32 R8, R12.reuse, R8, R20 ;  /* 0x000000080c08723c */ /* 0x044fe40000001814 */
[----:B------:R-:W3:Y:S11]  /*54450*/  LDL.LU.64 R20, [R1+0x5df8] ;  /* 0x005df80001147983 */ /* 0x000ef60000300a00 */
[----:B------:R-:W-:Y:S10]  /*54460*/  @!UPT UIADD3 URZ, URZ, URZ, URZ ;  /* 0x0000003f3f3ff290 */ /* 0x000ff4000fffe03f */
[----:B------:R-:W-:Y:S01]  /*54470*/  STL.64 [R1+0x4c0], R8 ;  /* 0x0004c00801007387 */ /* 0x000fe20000100a00 */
[----:B------:R-:W-:Y:S01]  /*54480*/  STL.64 [R1+0x4c8], R10 ;  /* 0x0004c80a01007387 */ /* 0x000fe20000100a00 */
[----:B---3--:R-:W-:Y:S01]  /*54490*/  HMMA.16816.F32 R4, R12, R20, R4 ;  /* 0x000000140c04723c */ /* 0x008fe20000001804 */
[----:B------:R-:W-:Y:S02]  /*544a0*/  IMAD.MOV.U32 R17, RZ, RZ, R20 ;  /* 0x000000ffff117224 */ /* 0x000fe400078e0014 */
[----:B------:R-:W-:Y:S11]  /*544b0*/  IMAD.MOV.U32 R16, RZ, RZ, R21 ;  /* 0x000000ffff107224 */ /* 0x000ff600078e0015 */
[----:B------:R-:W-:Y:S09]  /*544c0*/  @!UPT UIADD3 URZ, URZ, URZ, URZ ;  /* 0x0000003f3f3ff290 */ /* 0x000ff2000fffe03f */
[----:B------:R0:W-:Y:S01]  /*544d0*/  STL.64 [R1+0x1d0], R4 ;  /* 0x0001d00401007387 */ /* 0x0001e20000100a00 */
[----:B------:R1:W-:Y:S02]  /*544e0*/  STL.64 [R1+0x1d8], R6 ;  /* 0x0001d80601007387 */ /* 0x0003e40000100a00 */
[----:B------:R-:W2:Y:S02]  /*544f0*/  LDL.LU.64 R22, [R1+0x5df0] ;  /* 0x005df00001167983 */ /* 0x000ea40000300a00 */
[----:B------:R-:W2:Y:S01]  /*54500*/  LDL.LU.64 R20, [R1+0x5de8] ;  /* 0x005de80001147983 */ /* 0x000ea20000300a00 */
[----:B0-----:R-:W3:Y:S01]  /*54510*/  LDL.LU.64 R4, [R1+0xc10] ;  /* 0x000c100001047983 */ /* 0x001ee20000300a00 */
[----:B-1----:R-:W4:Y:S03]  /*54520*/  LDL.LU.64 R6, [R1+0xc18] ;  /* 0x000c180001067983 */ /* 0x002f260000300a00 */
[----:B----4-:R-:W-:Y:S01]  /*54530*/  STL.64 [R1+0x5de0], R6 ;  /* 0x005de00601007387 */ /* 0x010fe20000100a00 */
[----:B---3--:R0:W-:Y:S03]  /*54540*/  STL.64 [R1+0x5dd8], R4 ;  /* 0x005dd80401007387 */ /* 0x0081e60000100a00 */
[----:B0-----:R-:W2:Y:S01]  /*54550*/  LDL.LU.64 R4, [R1+0xc20] ;  /* 0x000c200001047983 */ /* 0x001ea20000300a00 */
[----:B------:R-:W2:Y:S02]  /*54560*/  LDL.LU.64 R6, [R1+0xc28] ;  /* 0x000c280001067983 */ /* 0x000ea40000300a00 */
[----:B------:R-:W3:Y:S02]  /*54570*/  LDL.64 R12, [R1+0x10] ;  /* 0x00001000010c7983 */ /* 0x000ee40000100a00 */
[----:B------:R-:W4:Y:S01]  /*54580*/  LDL.LU.64 R8, [R1+0xc00] ;  /* 0x000c000001087983 */ /* 0x000f220000300a00 */
[----:B------:R-:W4:Y:S01]  /*54590*/  LDL.LU.64 R10, [R1+0xc08] ;  /* 0x000c0800010a7983 */ /* 0x000f220000300a00 */
[----:B------:R-:W-:Y:S02]  /*545a0*/  STL [R1+0x5d88], R18 ;  /* 0x005d881201007387 */ /* 0x000fe40000100800 */
[----:B------:R0:W-:Y:S02]  /*545b0*/  STL.64 [R1+0x5d80], R16 ;  /* 0x005d801001007387 */ /* 0x0001e40000100a00 */
[----:B0-----:R-:W2:Y:S01]  /*545c0*/  LDL.LU.64 R16, [R1+0xb20] ;  /* 0x000b200001107983 */ /* 0x001ea20000300a00 */
[----:B------:R-:W2:Y:S03]  /*545d0*/  LDL.LU.64 R18, [R1+0xb28] ;  /* 0x000b280001127983 */ /* 0x000ea60000300a00 */
[----:B--2---:R-:W-:Y:S01]  /*545e0*/  STL.64 [R1+0x5d98], R18 ;  /* 0x005d981201007387 */ /* 0x004fe20000100a00 */
[----:B------:R0:W-:Y:S03]  /*545f0*/  STL.64 [R1+0x5d90], R16 ;  /* 0x005d901001007387 */ /* 0x0001e60000100a00 */
[----:B0-----:R-:W2:Y:S01]  /*54600*/  LDL.LU.64 R16, [R1+0xbf0] ;  /* 0x000bf00001107983 */ /* 0x001ea20000300a00 */
[----:B------:R-:W2:Y:S01]  /*54610*/  LDL.LU.64 R18, [R1+0xbf8] ;  /* 0x000bf80001127983 */ /* 0x000ea20000300a00 */
[C---:B------:R-:W-:Y:S02]  /*54620*/  HMMA.16816.F32 R24, R20.reuse, R24, R4 ;  /* 0x000000181418723c */ /* 0x040fe40000001804 */
[----:B--2---:R-:W-:Y:S01]  /*54630*/  STL.64 [R1+0x5db0], R18 ;  /* 0x005db01201007387 */ /* 0x004fe20000100a00 */
[----:B------:R0:W-:Y:S03]  /*54640*/  STL.64 [R1+0x5da8], R16 ;  /* 0x005da81001007387 */ /* 0x0001e60000100a00 */
[----:B0-----:R-:W4:Y:S01]  /*54650*/  LDL.64 R16, [R1] ;  /* 0x0000000001107983 */ /* 0x001f220000100a00 */
[----:B------:R-:W3:Y:S02]  /*54660*/  LDL.LU.64 R6, [R1+0x5de0] ;  /* 0x005de00001067983 */ /* 0x000ee40000300a00 */
[----:B------:R-:W3:Y:S11]  /*54670*/  LDL.LU.64 R4, [R1+0x5dd8] ;  /* 0x005dd80001047983 */ /* 0x000ef60000300a00 */
[----:B------:R-:W-:Y:S03]  /*54680*/  @!UPT UIADD3 URZ, URZ, URZ, URZ ;  /* 0x0000003f3f3ff290 */ /* 0x000fe6000fffe03f */
[----:B------:R-:W-:Y:S01]  /*54690*/  STL.64 [R1+0x340], R24 ;  /* 0x0003401801007387 */ /* 0x000fe20000100a00 */
[----:B------:R0:W-:Y:S04]  /*546a0*/  STL.64 [R1+0x348], R26 ;  /* 0x0003481a01007387 */ /* 0x0001e80000100a00 */
[----:B0-----:R-:W2:Y:S01]  /*546b0*/  LDL.LU R26, [R1+0x5dd0] ;  /* 0x005dd000011a7983 */ /* 0x001ea20000300800 */
[----:B------:R-:W2:Y:S01]  /*546c0*/  LDL.LU.64 R24, [R1+0x5dc8] ;  /* 0x005dc80001187983 */ /* 0x000ea20000300a00 */
[C---:B---3--:R-:W-:Y:S08]  /*546d0*/  HMMA.16816.F32 R4, R20.reuse, R12, R4 ;  /* 0x0000000c1404723c */ /* 0x048ff00000001804 */
[----:B----4-:R-:W-:Y:S11]  /*546e0*/  HMMA.16816.F32 R8, R20, R16, R8 ;  /* 0x000000101408723c */ /* 0x010ff60000001808 */
[----:B------:R-:W-:Y:S04]  /*546f0*/  @!UPT UIADD3 URZ, URZ, URZ, URZ ;  /* 0x0000003f3f3ff290 */ /* 0x000fe8000fffe03f */
[----:B------:R0:W-:Y:S01]  /*54700*/  STL.64 [R1+0x330], R4 ;  /* 0x0003300401007387 */ /* 0x0001e20000100a00 */
[----:B------:R1:W-:Y:S03]  /*54710*/  STL.64 [R1+0x338], R6 ;  /* 0x0003380601007387 */ /* 0x0003e60000100a00 */
[----:B0-----:R-:W3:Y:S01]  /*54720*/  LDL.LU.64 R4, [R1+0x5dc0] ;  /* 0x005dc00001047983 */ /* 0x001ee20000300a00 */
[----:B-1----:R-:W-:Y:S02]  /*54730*/  IMAD.MOV.U32 R7, RZ, RZ, R12 ;  /* 0x000000ffff077224 */ /* 0x002fe400078e000c */
[----:B------:R-:W-:Y:S02]  /*54740*/  IMAD.MOV.U32 R6, RZ, RZ, R13 ;  /* 0x000000ffff067224 */ /* 0x000fe400078e000d */
[----:B------:R-:W3:Y:S01]  /*54750*/  LDL.LU.64 R12, [R1+0xae0] ;  /* 0x000ae000010c7983 */ /* 0x000ee20000300a00 */
[----:B------:R-:W3:Y:S02]  /*54760*/  LDL.LU.64 R14, [R1+0xae8] ;  /* 0x000ae800010e7983 */ /* 0x000ee40000300a00 */
[----:B------:R0:W-:Y:S02]  /*54770*/  STL.64 [R1+0x320], R8 ;  /* 0x0003200801007387 */ /* 0x0001e40000100a00 */
[----:B------:R1:W-:Y:S01]  /*54780*/  STL.64 [R1+0x328], R10 ;  /* 0x0003280a01007387 */ /* 0x0003e20000100a00 */
[----:B0-----:R-:W4:Y:S01]  /*54790*/  LDL.LU.64 R8, [R1+0x5db8] ;  /* 0x005db80001087983 */ /* 0x001f220000300a00 */
[----:B-1----:R-:W-:-:S02]  /*547a0*/  IMAD.MOV.U32 R11, RZ, RZ, R16 ;  /* 0x000000ffff0b7224 */ /* 0x002fc400078e0010 */
[----:B------:R-:W-:Y:S02]  /*547b0*/  IMAD.MOV.U32 R10, RZ, RZ, R17 ;  /* 0x000000ffff0a7224 */ /* 0x000fe400078e0011 */
[----:B------:R-:W2:Y:S01]  /*547c0*/  LDL.LU.64 R18, [R1+0x5db0] ;  /* 0x005db00001127983 */ /* 0x000ea20000300a00 */
[----:B------:R-:W2:Y:S04]  /*547d0*/  LDL.LU.64 R16, [R1+0x5da8] ;  /* 0x005da80001107983 */ /* 0x000ea80000300a00 */
[----:B------:R-:W0:Y:S02]  /*547e0*/  S2R R27, SR_TID.X ;  /* 0x00000000001b7919 */ /* 0x000e240000002100 */
[C---:B0-----:R-:W-:Y:S01]  /*547f0*/  LOP3.LUT R29, R27.reuse, 0x7, RZ, 0xc0, !PT ;  /* 0x000000071b1d7812 */ /* 0x041fe200078ec0ff */
[----:B------:R-:W-:-:S02]  /*54800*/  IMAD.SHL.U32 R28, R27, 0x80, RZ ;  /* 0x000000801b1c7824 */ /* 0x000fc400078e00ff */
[----:B------:R-:W-:Y:S02]  /*54810*/  IMAD.SHL.U32 R27, R27, 0x2, RZ ;  /* 0x000000021b1b7824 */ /* 0x000fe400078e00ff */
[----:B------:R-:W-:-:S05]  /*54820*/  IMAD R29, R29, 0x110, RZ ;  /* 0x000001101d1d7824 */ /* 0x000fca00078e02ff */
[----:B------:R-:W-:Y:S02]  /*54830*/  LOP3.LUT R29, R29, 0x10, R27, 0x78, !PT ;  /* 0x000000101d1d7812 */ /* 0x000fe400078e781b */
[----:B------:R-:W3:Y:S01]  /*54840*/  LDL.LU R27, [R1+0x5da0] ;  /* 0x005da000011b7983 */ /* 0x000ee20000300800 */
[C---:B--2---:R-:W-:Y:S11]  /*54850*/  HMMA.16816.F32 R16, R20.reuse, R24, R16 ;  /* 0x000000181410723c */ /* 0x044ff60000001810 */
[----:B------:R-:W-:Y:S11]  /*54860*/  @!UPT UIADD3 URZ, URZ, URZ, URZ ;  /* 0x0000003f3f3ff290 */ /* 0x000ff6000fffe03f */
[----:B------:R-:W-:Y:S01]  /*54870*/  @!UPT UIADD3 URZ, URZ, URZ, URZ ;  /* 0x0000003f3f3ff290 */ /* 0x000fe2000fffe03f */
[----:B------:R-:W-:Y:S01]  /*54880*/  STL.64 [R1+0x310], R16 ;  /* 0x0003101001007387 */ /* 0x000fe20000100a00 */
[----:B------:R0:W-:Y:S03]  /*54890*/  STL.64 [R1+0x318], R18 ;  /* 0x0003181201007387 */ /* 0x0001e60000100a00 */
[----:B0-----:R-:W4:Y:S01]  /*548a0*/  LDL.LU.64 R18, [R1+0x5d98] ;  /* 0x005d980001127983 */ /* 0x001f220000300a00 */
[----:B------:R-:W4:Y:S02]  /*548b0*/  LDL.LU.64 R16, [R1+0x5d90] ;  /* 0x005d900001107983 */ /* 0x000f240000300a00 */
[----:B---3--:R-:W-:Y:S02]  /*548c0*/  STL.64 [R1+0x5ca8], R26 ;  /* 0x005ca81a01007387 */ /* 0x008fe40000100a00 */
[----:B------:R0:W-:Y:S02]  /*548d0*/  STL.64 [R1+0x5ca0], R24 ;  /* 0x005ca01801007387 */ /* 0x0001e40000100a00 */
[----:B0-----:R-:W2:Y:S01]  /*548e0*/  LDL.64 R24, [R1+0x30] ;  /* 0x0000300001187983 */ /* 0x001ea20000100a00 */
[----:B------:R-:W-:Y:S01]  /*548f0*/  HMMA.16816.F32 R12, R20, R4, R12 ;  /* 0x00000004140c723c */ /* 0x000fe2000000180c */
[----:B------:R-:W-:-:S04]  /*54900*/  LOP3.LUT R29, R29, 0x800, R28, 0xf8, !PT ;  /* 0x000008001d1d7812 */ /* 0x000fc800078ef81c */
[----:B------:R-:W-:-:S03]  /*54910*/  LOP3.LUT R29, R29, 0x40, RZ, 0x3c, !PT ;  /* 0x000000401d1d7812 */ /* 0x000fc600078e3cff */
[----:B----4-:R-:W-:Y:S11]  /*54920*/  HMMA.16816.F32 R16, R20, R8, R16 ;  /* 0x000000081410723c */ /* 0x010ff60000001810 */
[----:B------:R-:W-:Y:S11]  /*54930*/  @!UPT UIADD3 URZ, URZ, URZ, URZ ;  /* 0x0000003f3f3ff290 */ /* 0x000ff6000fffe03f */
[----:B------:R-:W-:Y:S01]  /*54940*/  @!UPT UIADD3 URZ, URZ, URZ, URZ ;  /* 0x0000003f3f3ff290 */ /* 0x000fe2000fffe03f */
[----:B------:R-:W-:Y:S01]  /*54950*/  STL.64 [R1+0x300], R16 ;  /* 0x0003001001007387 */ /* 0x000fe20000100a00 */
[----:B------:R0:W-:Y:S03]  /*54960*/  STL.64 [R1+0x308], R18 ;  /* 0x0003081201007387 */ /* 0x0001e60000100a00 */
[----:B0-----:R-:W3:Y:S01]  /*54970*/  LDL.LU R18, [R1+0x5d88] ;  /* 0x005d880001127983 */ /* 0x001ee20000300800 */
[----:B------:R-:W4:Y:S02]  /*54980*/  LDL.LU.64 R16, [R1+0x5d80] ;  /* 0x005d800001107983 */ /* 0x000f240000300a00 */
[----:B------:R-:W-:Y:S02]  /*54990*/  STL.64 [R1+0x5d78], R10 ;  /* 0x005d780a01007387 */ /* 0x000fe40000100a00 */
[----:B------:R0:W-:Y:S02]  /*549a0*/  STL.64 [R1+0x5d70], R8 ;  /* 0x005d700801007387 */ /* 0x0001e40000100a00 */
[----:B0-----:R-:W2:Y:S01]  /*549b0*/  LDL.LU.64 R8, [R1+0xb10] ;  /* 0x000b100001087983 */ /* 0x001ea20000300a00 */
[----:B------:R-:W2:Y:S02]  /*549c0*/  LDL.LU.64 R10, [R1+0xb18] ;  /* 0x000b1800010a7983 */ /* 0x000ea40000300a00 */
[----:B------:R-:W-:Y:S02]  /*549d0*/  STL [R1+0x5c98], R4 ;  /* 0x005c980401007387 */ /* 0x000fe40000100800 */
[----:B------:R0:W-:Y:S01]  /*549e0*/  STL [R1+0x5c94], R5 ;  /* 0x005c940501007387 */ /* 0x0001e20000100800 */
[----:B------:R-:W-:Y:S01]  /*549f0*/  STL.64 [R1+0x2f0], R12 ;  /* 0x0002f00c01007387 */ /* 0x000fe20000100a00 */
[----:B------:R-:W-:Y:S02]  /*54a00*/  STL.64 [R1+0x2f8], R14 ;  /* 0x0002f80e01007387 */ /* 0x000fe40000100a00 */
[----:B------:R-:W1:Y:S01]  /*54a10*/  LDSM.16.MT88.4 R12, [R29+0x10000] ;  /* 0x010000001d0c783b */ /* 0x000e620000004200 */
[----:B0-----:R-:W3:Y:S03]  /*54a20*/  LDL.64 R4, [R1+0xd0] ;  /* 0x0000d00001047983 */ /* 0x001ee60000100a00 */
[----:B------:R-:W-:Y:S01]  /*54a30*/  STL [R1+0x5c90], R29 ;  /* 0x005c901d01007387 */ /* 0x000fe20000100800 */
[----:B-1----:R-:W-:Y:S01]  /*54a40*/  STL.64 [R1+0x5bf0], R14 ;  /* 0x005bf00e01007387 */ /* 0x002fe20000100a00 */
[----:B------:R4:W-:Y:S02]  /*54a50*/  STL.64 [R1+0x5be8], R12 ;  /* 0x005be80c01007387 */ /* 0x0009e40000100a00 */
[----:B----4-:R-:W-:-:S02]  /*54a60*/  IMAD.MOV.U32 R12, RZ, RZ, R17 ;  /* 0x000000ffff0c7224 */ /* 0x010fc400078e0011 */
[----:B------:R-:W-:Y:S02]  /*54a70*/  IMAD.MOV.U32 R13, RZ, RZ, R16 ;  /* 0x000000ffff0d7224 */ /* 0x000fe400078e0010 */
[----:B------:R-:W4:Y:S01]  /*54a80*/  LDL.64 R16, [R1+0xb0] ;  /* 0x0000b00001107983 */ /* 0x000f220000100a00 */
[----:B--2---:R-:W-:Y:S03]  /*54a90*/  HMMA.16816.F32 R8, R20, R24, R8 ;  /* 0x000000181408723c */ /* 0x004fe60000001808 */
[----:B----4-:R0:W-:Y:S04]  /*54aa0*/  STL.64 [R1+0x5d58], R16 ;  /* 0x005d581001007387 */ /* 0x0101e80000100a00 */
[----:B0-----:R-:W2:Y:S11]  /*54ab0*/  LDL.64 R16, [R1+0xc0] ;  /* 0x0000c00001107983 */ /* 0x001eb60000100a00 */
[----:B------:R-:W-:Y:S05]  /*54ac0*/  @!UPT UIADD3 URZ, URZ, URZ, URZ ;  /* 0x0000003f3f3ff290 */ /* 0x000fea000fffe03f */
[----:B------:R-:W-:Y:S02]  /*54ad0*/  STL.64 [R1+0x650], R8 ;  /* 0x0006500801007387 */ /* 0x000fe40000100a00 */
[----:B------:R0:W-:Y:S02]  /*54ae0*/  STL.64 [R1+0x658], R10 ;  /* 0x0006580a01007387 */ /* 0x0001e40000100a00 */
[----:B0-----:R-:W4:Y:S01]  /*54af0*/  LDL.LU.64 R10, [R1+0x5d78] ;  /* 0x005d7800010a7983 */ /* 0x001f220000300a00 */
[----:B------:R-:W-:Y:S02]  /*54b00*/  IMAD.MOV.U32 R28, RZ, RZ, R24 ;  /* 0x000000ffff1c7224 */ /* 0x000fe400078e0018 */
[----:B------:R-:W-:Y:S02]  /*54b10*/  IMAD.MOV.U32 R15, RZ, RZ, R25 ;  /* 0x000000ffff0f7224 */ /* 0x000fe400078e0019 */
[----:B------:R-:W2:Y:S02]  /*54b20*/  LDL.LU.64 R8, [R1+0x5d70] ;  /* 0x005d700001087983 */ /* 0x000ea40000300a00 */
[----:B----4-:R-:W-:-:S02]  /*54b30*/  IMAD.MOV.U32 R24, RZ, RZ, R11 ;  /* 0x000000ffff187224 */ /* 0x010fc400078e000b */
[----:B------:R-:W-:-:S05]  /*54b40*/  IMAD.MOV.U32 R25, RZ, RZ, R10 ;  /* 0x000000ffff197224 */ /* 0x000fca00078e000a */
[----:B------:R0:W-:Y:S02]  /*54b50*/  STL.64 [R1+0x5cc0], R24 ;  /* 0x005cc01801007387 */ /* 0x0001e40000100a00 */
[----:B0-----:R-:W-:Y:S02]  /*54b60*/  IMAD.MOV.U32 R24, RZ, RZ, R7 ;  /* 0x000000ffff187224 */ /* 0x001fe400078e0007 */
[----:B------:R-:W-:-:S05]  /*54b70*/  IMAD.MOV.U32 R25, RZ, RZ, R6 ;  /* 0x000000ffff197224 */ /* 0x000fca00078e0006 */
[----:B------:R0:W-:Y:S04]  /*54b80*/  STL.64 [R1+0x5cd8], R24 ;  /* 0x005cd81801007387 */ /* 0x0001e80000100a00 */
[----:B0-----:R-:W4:Y:S01]  /*54b90*/  LDL.LU.64 R24, [R1+0xb00] ;  /* 0x000b000001187983 */ /* 0x001f220000300a00 */
[----:B------:R-:W4:Y:S02]  /*54ba0*/  LDL.LU.64 R26, [R1+0xb08] ;  /* 0x000b0800011a7983 */ /* 0x000f240000300a00 */
[----:B---3--:R-:W-:Y:S02]  /*54bb0*/  IMAD.MOV.U32 R11, RZ, RZ, R5 ;  /* 0x000000ffff0b7224 */ /* 0x008fe400078e0005 */
[----:B------:R-:W-:Y:S01]  /*54bc0*/  STL [R1+0x5c9c], R15 ;  /* 0x005c9c0f01007387 */ /* 0x000fe20000100800 */
[----:B------:R-:W-:Y:S01]  /*54bd0*/  STL [R1+0x5c8c], R28 ;  /* 0x005c8c1c01007387 */ /* 0x000fe20000100800 */
[----:B------:R-:W-:Y:S01]  /*54be0*/  IMAD.MOV.U32 R14, RZ, RZ, R4 ;  /* 0x000000ffff0e7224 */ /* 0x000fe200078e0004 */
[C---:B----4-:R-:W-:Y:S11]  /*54bf0*/  HMMA.16816.F32 R24, R20.reuse, R4, R24 ;  /* 0x000000041418723c */ /* 0x050ff60000001818 */
[----:B------:R-:W-:Y:S11]  /*54c00*/  @!UPT UIADD3 URZ, URZ, URZ, URZ ;  /* 0x0000003f3f3ff290 */ /* 0x000ff6000fffe03f */
[----:B------:R-:W-:Y:S01]  /*54c10*/  @!UPT UIADD3 URZ, URZ, URZ, URZ ;  /* 0x0000003f3f3ff290 */ /* 0x000fe2000fffe03f */
[----:B------:R-:W-:Y:S01]  /*54c20*/  STL.64 [R1+0x640], R24 ;  /* 0x0006401801007387 */ /* 0x000fe20000100a00 */
[----:B------:R-:W-:Y:S02]  /*54c30*/  STL.64 [R1+0x648], R26 ;  /* 0x0006481a01007387 */ /* 0x000fe40000100a00 */
[----:B------:R-:W-:Y:S02]  /*54c40*/  STL [R1+0x5d68], R11 ;  /* 0x005d680b01007387 */ /* 0x000fe40000100800 */
[----:B--2---:R0:W-:Y:S02]  /*54c50*/  STL.64 [R1+0x5d60], R8 ;  /* 0x005d600801007387 */ /* 0x0041e40000100a00 */
[----:B0-----:R-:W2:Y:S01]  /*54c60*/  LDL.LU.64 R8, [R1+0xa20] ;  /* 0x000a200001087983 */ /* 0x001ea20000300a00 */
[----:B------:R-:W2:Y:S02]  /*54c70*/  LDL.LU.64 R10, [R1+0xa28] ;  /* 0x000a2800010a7983 */ /* 0x000ea40000300a00 */
[----:B------:R-:W3:Y:S02]  /*54c80*/  LDL.LU.64 R4, [R1+0xa00] ;  /* 0x000a000001047983 */ /* 0x000ee40000300a00 */
[----:B------:R-:W3:Y:S01]  /*54c90*/  LDL.LU.64 R6, [R1+0xa08] ;  /* 0x000a080001067983 */ /* 0x000ee20000300a00 */
[----:B------:R-:W4:Y:S04]  /*54ca0*/  LDL.64 R24, [R1+0x20] ;  /* 0x0000200001187983 */ /* 0x000f280000100a00 */
[----:B----4-:R0:W-:Y:S04]  /*54cb0*/  STL.64 [R1+0x5d00], R24 ;  /* 0x005d001801007387 */ /* 0x0101e80000100a00 */
[----:B0-----:R-:W4:Y:S01]  /*54cc0*/  LDL.64 R24, [R1+0x60] ;  /* 0x0000600001187983 */ /* 0x001f220000100a00 */
[----:B--2---:R-:W-:Y:S03]  /*54cd0*/  HMMA.16816.F32 R8, R20, R16, R8 ;  /* 0x000000101408723c */ /* 0x004fe60000001808 */
[----:B----4-:R0:W-:Y:S02]  /*54ce0*/  STL.64 [R1+0x5d10], R24 ;  /* 0x005d101801007387 */ /* 0x0101e40000100a00 */
[----:B0-----:R-:W-:-:S02]  /*54cf0*/  IMAD.MOV.U32 R24, RZ, RZ, R18 ;  /* 0x000000ffff187224 */ /* 0x001fc400078e0012 */
[----:B------:R-:W-:-:S05]  /*54d00*/  IMAD.MOV.U32 R25, RZ, RZ, R3 ;  /* 0x000000ffff197224 */ /* 0x000fca00078e0003 */
[----:B------:R0:W-:Y:S04]  /*54d10*/  STL.64 [R1+0x5d28], R24 ;  /* 0x005d281801007387 */ /* 0x0001e80000100a00 */
[----:B0-----:R-:W2:Y:S04]  /*54d20*/  LDL.64 R24, [R1+0x80] ;  /* 0x0000800001187983 */ /* 0x001ea80000100a00 */
[----:B--2---:R-:W-:Y:S01]  /*54d30*/  STL.64 [R1+0x5d38], R24 ;  /* 0x005d381801007387 */ /* 0x004fe20000100a00 */
[----:B------:R-:W-:Y:S02]  /*54d40*/  STL [R1+0x5c88], R14 ;  /* 0x005c880e01007387 */ /* 0x000fe40000100800 */
[----:B------:R0:W-:Y:S02]  /*54d50*/  STL.64 [R1+0x5d08], R12 ;  /* 0x005d080c01007387 */ /* 0x0001e40000100a00 */
[----:B0-----:R-:W2:Y:S01]  /*54d60*/  LDL.LU.64 R12, [R1+0x9f0] ;  /* 0x0009f000010c7983 */ /* 0x001ea20000300a00 */
[----:B------:R-:W2:Y:S02]  /*54d70*/  LDL.LU.64 R14, [R1+0x9f8] ;  /* 0x0009f800010e7983 */ /* 0x000ea40000300a00 */
[----:B------:R-:W-:Y:S02]  /*54d80*/  STL.64 [R1+0x630], R8 ;  /* 0x0006300801007387 */ /* 0x000fe40000100a00 */
[----:B------:R0:W-:Y:S02]  /*54d90*/  STL.64 [R1+0x638], R10 ;  /* 0x0006380a01007387 */ /* 0x0001e40000100a00 */
[----:B------:R-:W-:-:S02]  /*54da0*/  IMAD.MOV.U32 R24, RZ, RZ, R2 ;  /* 0x000000ffff187224 */ /* 0x000fc400078e0002 */
[----:B------:R-:W-:Y:S02]  /*54db0*/  IMAD.MOV.U32 R25, RZ, RZ, R0 ;  /* 0x000000ffff197224 */ /* 0x000fe400078e0000 */
[----:B------:R-:W-:Y:S02]  /*54dc0*/  IMAD.MOV.U32 R2, RZ, RZ, R16 ;  /* 0x000000ffff027224 */ /* 0x000fe400078e0010 */
[----:B------:R-:W-:Y:S01]  /*54dd0*/  IMAD.MOV.U32 R0, RZ, RZ, R17 ;  /* 0x000000ffff007224 */ /* 0x000fe200078e0011 */
[----:B0-----:R-:W4:Y:S01]  /*54de0*/  LDL.LU R11, [R1+0x5d68] ;  /* 0x005d6800010b7983 */ /* 0x001f220000300800 */
[----:B------:R-:W2:Y:S02]  /*54df0*/  LDL.LU.64 R8, [R1+0x5d60] ;  /* 0x005d600001087983 */ /* 0x000ea40000300a00 */
[----:B------:R-:W3:Y:S02]  /*54e00*/  LDL.LU.64 R16, [R1+0x5d58] ;  /* 0x005d580001107983 */ /* 0x000ee40000300a00 */
[C---:B---3--:R-:W-:Y:S01]  /*54e10*/  HMMA.16816.F32 R4, R20.reuse, R16, R4 ;  /* 0x000000101404723c */ /* 0x048fe20000001804 */
[----:B------:R-:W-:Y:S11]  /*54e20*/  IMAD.MOV.U32 R3, RZ, RZ, R17 ;  /* 0x000000ffff037224 */ /* 0x000ff600078e0011 */
[----:B------:R-:W-:Y:S11]  /*54e30*/  @!UPT UIADD3 URZ, URZ, URZ, URZ ;  /* 0x0000003f3f3ff290 */ /* 0x000ff6000fffe03f */
[----:B------:R-:W-:Y:S01]  /*54e40*/  STL.64 [R1+0x620], R4 ;  /* 0x0006200401007387 */ /* 0x000fe20000100a00 */
[----:B------:R0:W-:Y:S02]  /*54e50*/  STL.64 [R1+0x628], R6 ;  /* 0x0006280601007387 */ /* 0x0001e40000100a00 */
[----:B0-----:R-:W-:Y:S02]  /*54e60*/  IMAD.MOV.U32 R6, RZ, RZ, R16 ;  /* 0x000000ffff067224 */ /* 0x001fe400078e0010 */
[----:B------:R-:W2:Y:S02]  /*54e70*/  LDL.LU.64 R16, [R1+0x5d50] ;  /* 0x005d500001107983 */ /* 0x000ea40000300a00 */
[C---:B--2---:R-:W-:Y:S01]  /*54e80*/  HMMA.16816.F32 R12, R20.reuse, R16, R12 ;  /* 0x00000010140c723c */ /* 0x044fe2000000180c */
[----:B------:R-:W-:Y:S11]  /*54e90*/  IMAD.MOV.U32 R7, RZ, RZ, R17 ;  /* 0x000000ffff077224 */ /* 0x000ff600078e0011 */
[----:B------:R-:W-:Y:S11]  /*54ea0*/  @!UPT UIADD3 URZ, URZ, URZ, URZ ;  /* 0x0000003f3f3ff290 */ /* 0x000ff6000fffe03f */
[----:B------:R-:W-:Y:S01]  /*54eb0*/  STL.64 [R1+0x610], R12 ;  /* 0x0006100c01007387 */ /* 0x000fe20000100a00 */
[----:B------:R-:W-:Y:S02]  /*54ec0*/  STL.64 [R1+0x618], R14 ;  /* 0x0006180e01007387 */ /* 0x000fe40000100a00 */
[----:B------:R0:W-:Y:S02]  /*54ed0*/  STL.64 [R1+0x5d30], R6 ;  /* 0x005d300601007387 */ /* 0x0001e40000100a00 */
[----:B------:R-:W2:Y:S01]  /*54ee0*/  LDL.LU.64 R4, [R1+0x7e0] ;  /* 0x0007e00001047983 */ /* 0x000ea20000300a00 */
[----:B0-----:R-:W3:Y:S04]  /*54ef0*/  LDL.LU.64 R6, [R1+0x7e8] ;  /* 0x0007e80001067983 */ /* 0x001ee80000300a00 */
[----:B---3--:R-:W-:Y:S01]  /*54f00*/  STL.64 [R1+0x5d48], R6 ;  /* 0x005d480601007387 */ /* 0x008fe20000100a00 */
[----:B--2---:R0:W-:Y:S03]  /*54f10*/  STL.64 [R1+0x5d40], R4 ;  /* 0x005d400401007387 */ /* 0x0041e60000100a00 */
[----:B0-----:R-:W2:Y:S01]  /*54f20*/  LDL.LU.64 R4, [R1+0x9e0] ;  /* 0x0009e00001047983 */ /* 0x001ea20000300a00 */
[----:B------:R-:W2:Y:S02]  /*54f30*/  LDL.LU.64 R6, [R1+0x9e8] ;  /* 0x0009e80001067983 */ /* 0x000ea40000300a00 */
[----:B------:R-:W3:Y:S02]  /*54f40*/  LDL.LU.64 R12, [R1+0x7c0] ;  /* 0x0007c000010c7983 */ /* 0x000ee40000300a00 */
[----:B------:R-:W2:Y:S02]  /*54f50*/  LDL.LU.64 R14, [R1+0x7c8] ;  /* 0x0007c800010e7983 */ /* 0x000ea40000300a00 */
[----:B------:R-:W-:Y:S01]  /*54f60*/  IMAD.MOV.U32 R10, RZ, RZ, R16 ;  /* 0x000000ffff0a7224 */ /* 0x000fe200078e0010 */
[----:B--2---:R-:W-:Y:S01]  /*54f70*/  STL.64 [R1+0x5d20], R14 ;  /* 0x005d200e01007387 */ /* 0x004fe20000100a00 */
[----:B---3--:R0:W-:Y:S03]  /*54f80*/  STL.64 [R1+0x5d18], R12 ;  /* 0x005d180c01007387 */ /* 0x0081e60000100a00 */
[----:B0-----:R-:W2:Y:S01]  /*54f90*/  LDL.LU.64 R12, [R1+0x7d0] ;  /* 0x0007d000010c7983 */ /* 0x001ea20000300a00 */
[----:B------:R-:W2:Y:S02]  /*54fa0*/  LDL.LU.64 R14, [R1+0x7d8] ;  /* 0x0007d800010e7983 */ /* 0x000ea40000300a00 */
[----:B------:R-:W3:Y:S02]  /*54fb0*/  LDL.LU.64 R16, [R1+0x7b0] ;  /* 0x0007b00001107983 */ /* 0x000ee40000300a00 */
[----:B------:R-:W3:Y:S01]  /*54fc0*/  LDL.LU.64 R18, [R1+0x7b8] ;  /* 0x0007b80001127983 */ /* 0x000ee20000300a00 */
[----:B----4-:R-:W-:Y:S01]  /*54fd0*/  STL.64 [R1+0x5cb8], R10 ;  /* 0x005cb80a01007387 */ /* 0x010fe20000100a00 */
[----:B------:R0:W-:Y:S03]  /*54fe0*/  STL.64 [R1+0x5cb0], R8 ;  /* 0x005cb00801007387 */ /* 0x0001e60000100a00 */
[----:B0-----:R-:W4:Y:S01]  /*54ff0*/  LDL.LU.64 R8, [R1+0x5a0] ;  /* 0x0005a00001087983 */ /* 0x001f220000300a00 */
[----:B------:R-:W2:Y:S01]  /*55000*/  LDL.LU.64 R10, [R1+0x5a8] ;  /* 0x0005a800010a7983 */ /* 0x000ea20000300a00 */
[C---:B------:R-:W-:Y:S02]  /*55010*/  HMMA.16816.F32 R24, R20.reuse, R24, R4 ;  /* 0x000000181418723c */ /* 0x040fe40000001804 */
[----:B--2---:R-:W-:Y:S01]  /*55020*/  STL.64 [R1+0x5cd0], R10 ;  /* 0x005cd00a01007387 */ /* 0x004fe20000100a00 */
[----:B----4-:R0:W-:Y:S03]  /*55030*/  STL.64 [R1+0x5cc8], R8 ;  /* 0x005cc80801007387 */ /* 0x0101e60000100a00 */
[----:B0-----:R-:W2:Y:S01]  /*55040*/  LDL.LU.64 R8, [R1+0x5b0] ;  /* 0x0005b00001087983 */ /* 0x001ea20000300a00 */
[----:B------:R-:W4:Y:S03]  /*55050*/  LDL.LU.64 R10, [R1+0x5b8] ;  /* 0x0005b800010a7983 */ /* 0x000f260000300a00 */
[----:B----4-:R-:W-:Y:S01]  /*55060*/  STL.64 [R1+0x5ce8], R10 ;  /* 0x005ce80a01007387 */ /* 0x010fe20000100a00 */
[----:B--2---:R0:W-:Y:S03]  /*55070*/  STL.64 [R1+0x5ce0], R8 ;  /* 0x005ce00801007387 */ /* 0x0041e60000100a00 */
[----:B0-----:R-:W2:Y:S01]  /*55080*/  LDL.LU.64 R8, [R1+0x5c0] ;  /* 0x0005c00001087983 */ /* 0x001ea20000300a00 */
[----:B------:R-:W2:Y:S02]  /*55090*/  LDL.LU.64 R10, [R1+0x5c8] ;  /* 0x0005c800010a7983 */ /* 0x000ea40000300a00 */
[----:B------:R-:W4:Y:S02]  /*550a0*/  LDL.LU.64 R6, [R1+0x5d48] ;  /* 0x005d480001067983 */ /* 0x000f240000300a00 */
[----:B------:R-:W4:Y:S04]  /*550b0*/  LDL.LU.64 R4, [R1+0x5d40] ;  /* 0x005d400001047983 */ /* 0x000f280000300a00 */
[----:B------:R0:W-:Y:S01]  /*550c0*/  STL.64 [R1+0x600], R24 ;  /* 0x0006001801007387 */ /* 0x0001e20000100a00 */
[----:B------:R-:W-:Y:S03]  /*550d0*/  STL.64 [R1+0x608], R26 ;  /* 0x0006081a01007387 */ /* 0x000fe60000100a00 */
[----:B0-----:R-:W4:Y:S02]  /*550e0*/  LDL.LU.64 R24, [R1+0x5d38] ;  /* 0x005d380001187983 */ /* 0x001f240000300a00 */
[C---:B----4-:R-:W-:Y:S01]  /*550f0*/  HMMA.16816.F32 R4, R20.reuse, R24, R4 ;  /* 0x000000181404723c */ /* 0x050fe20000001804 */
[----:B------:R-:W-:Y:S11]  /*55100*/  IMAD.MOV.U32 R29, RZ, RZ, R25 ;  /* 0x000000ffff1d7224 */ /* 0x000ff600078e0019 */
[----:B------:R-:W-:Y:S11]  /*55110*/  @!UPT UIADD3 URZ, URZ, URZ, URZ ;  /* 0x0000003f3f3ff290 */ /* 0x000ff6000fffe03f */
[----:B------:R0:W-:Y:S01]  /*55120*/  STL.64 [R1+0x5f0], R4 ;  /* 0x0005f00401007387 */ /* 0x0001e20000100a00 */
[----:B------:R1:W-:Y:S02]  /*55130*/  STL.64 [R1+0x5f8], R6 ;  /* 0x0005f80601007387 */ /* 0x0003e40000100a00 */
[----:B0-----:R-:W-:Y:S01]  /*55140*/  IMAD.MOV.U32 R5, RZ, RZ, R24 ;  /* 0x000000ffff057224 */ /* 0x001fe200078e0018 */
[----:B-1----:R-:W4:Y:S01]  /*55150*/  LDL.LU.64 R6, [R1+0x5d30] ;  /* 0x005d300001067983 */ /* 0x002f220000300a00 */
[----:B------:R-:W2:Y:S02]  /*55160*/  LDL.LU.64 R24, [R1+0x5d28] ;  /* 0x005d280001187983 */ /* 0x000ea40000300a00 */
[C---:B--2---:R-:W-:Y:S01]  /*55170*/  HMMA.16816.F32 R24, R20.reuse, R24, R12 ;  /* 0x000000181418723c */ /* 0x044fe2000000180c */
[----:B------:R-:W2:Y:S01]  /*55180*/  LDL.LU.64 R14, [R1+0x5d20] ;  /* 0x005d2000010e7983 */ /* 0x000ea20000300a00 */
[----:B------:R-:W2:Y:S11]  /*55190*/  LDL.LU.64 R12, [R1+0x5d18] ;  /* 0x005d1800010c7983 */ /* 0x000eb60000300a00 */
[----:B------:R-:W-:Y:S10]  /*551a0*/  @!UPT UIADD3 URZ, URZ, URZ, URZ ;  /* 0x0000003f3f3ff290 */ /* 0x000ff4000fffe03f */
[----:B------:R0:W-:Y:S01]  /*551b0*/  STL.64 [R1+0x5e0], R24 ;  /* 0x0005e01801007387 */ /* 0x0001e20000100a00 */
[----:B------:R-:W-:Y:S03]  /*551c0*/  STL.64 [R1+0x5e8], R26 ;  /* 0x0005e81a01007387 */ /* 0x000fe60000100a00 */
[----:B0-----:R-:W2:Y:S02]  /*551d0*/  LDL.LU.64 R24, [R1+0x5d10] ;  /* 0x005d100001187983 */ /* 0x001ea40000300a00 */
[C---:B--2---:R-:W-:Y:S11]  /*551e0*/  HMMA.16816.F32 R12, R20.reuse, R24, R12 ;  /* 0x00000018140c723c */ /* 0x044ff6000000180c */
[----:B------:R-:W-:Y:S11]  /*551f0*/  @!UPT UIADD3 URZ, URZ, URZ, URZ ;  /* 0x0000003f3f3ff290 */ /* 0x000ff6000fffe03f */
[----:B------:R-:W-:Y:S01]  /*55200*/  @!UPT UIADD3 URZ, URZ, URZ, URZ ;  /* 0x0000003f3f3ff290 */ /* 0x000fe2000fffe03f */
[----:B------:R0:W-:Y:S01]  /*55210*/  STL.64 [R1+0x5d0], R12 ;  /* 0x0005d00c01007387 */ /* 0x0001e20000100a00 */
[----:B------:R1:W-:Y:S03]  /*55220*/  STL.64 [R1+0x5d8], R14 ;  /* 0x0005d80e01007387 */ /* 0x0003e60000100a00 */
[----:B0-----:R-:W3:Y:S01]  /*55230*/  LDL.LU.64 R12, [R1+0x5d08] ;  /* 0x005d0800010c7983 */ /* 0x001ee20000300a00 */
[----:B-1----:R-:W-:Y:S02]  /*55240*/  IMAD.MOV.U32 R15, RZ, RZ, R24 ;  /* 0x000000ffff0f7224 */ /* 0x002fe400078e0018 */
[----:B------:R-:W-:Y:S02]  /*55250*/  IMAD.MOV.U32 R4, RZ, RZ, R25 ;  /* 0x000000ffff047224 */ /* 0x000fe400078e0019 */
[----:B------:R-:W2:Y:S01]  /*55260*/  LDL.LU.64 R24, [R1+0x5d00] ;  /* 0x005d000001187983 */ /* 0x000ea20000300a00 */
[----:B---3--:R-:W-:Y:S03]  /*55270*/  HMMA.16816.F32 R20, R20, R12, R16 ;  /* 0x0000000c1414723c */ /* 0x008fe60000001810 */
[----:B------:R-:W3:Y:S01]  /*55280*/  LDL.LU.64 R18, [R1+0x5cf8] ;  /* 0x005cf80001127983 */ /* 0x000ee20000300a00 */
[----:B------:R-:W3:Y:S02]  /*55290*/  LDL.LU.64 R16, [R1+0x5cf0] ;  /* 0x005cf00001107983 */ /* 0x000ee40000300a00 */
[----:B--2---:R-:W-:-:S02]  /*552a0*/  IMAD.MOV.U32 R28, RZ, RZ, R24 ;  /* 0x000000ffff1c7224 */ /* 0x004fc400078e0018 */
[----:B------:R-:W-:Y:S11]  /*552b0*/  IMAD.MOV.U32 R14, RZ, RZ, R25 ;  /* 0x000000ffff0e7224 */ /* 0x000ff600078e0019 */
[----:B------:R-:W-:Y:S04]  /*552c0*/  @!UPT UIADD3 URZ, URZ, URZ, URZ ;  /* 0x0000003f3f3ff290 */ /* 0x000fe8000fffe03f */
[----:B------:R0:W-:Y:S01]  /*552d0*/  STL.64 [R1+0x2e0], R20 ;  /* 0x0002e01401007387 */ /* 0x0001e20000100a00 */
[----:B------:R1:W-:Y:S03]  /*552e0*/  STL.64 [R1+0x2e8], R22 ;  /* 0x0002e81601007387 */ /* 0x0003e60000100a00 */
[----:B0-----:R-:W2:Y:S01]  /*552f0*/  LDL.LU.64 R20, [R1+0x590] ;  /* 0x0005900001147983 */ /* 0x001ea20000300a00 */
[----:B-1----:R-:W2:Y:S02]  /*55300*/  LDL.LU.64 R22, [R1+0x598] ;  /* 0x0005980001167983 */ /* 0x002ea40000300a00 */
[----:B------:R-:W-:Y:S01]  /*55310*/  STL.64 [R1+0x5c00], R12 ;  /* 0x005c000c01007387 */ /* 0x000fe20000100a00 */
[C---:B---3--:R-:W-:Y:S11]  /*55320*/  HMMA.16816.F32 R8, R16.reuse, R24, R8 ;  /* 0x000000181008723c */ /* 0x048ff60000001808 */
[----:B------:R-:W-:Y:S11]  /*55330*/  @!UPT UIADD3 URZ, URZ, URZ, URZ ;  /* 0x0000003f3f3ff290 */ /* 0x000ff6000fffe03f */
[----:B------:R-:W-:Y:S01]  /*55340*/  @!UPT UIADD3 URZ, URZ, URZ, URZ ;  /* 0x0000003f3f3ff290 */ /* 0x000fe2000fffe03f */
[----:B------:R-:W-:Y:S01]  /*55350*/  STL.64 [R1+0x1c0], R8 ;  /* 0x0001c00801007387 */ /* 0x000fe20000100a00 */
[----:B------:R0:W-:Y:S03]  /*55360*/  STL.64 [R1+0x1c8], R10 ;  /* 0x0001c80a01007387 */ /* 0x0001e60000100a00 */
[----:B0-----:R-:W3:Y:S01]  /*55370*/  LDL.LU.64 R10, [R1+0x5ce8] ;  /* 0x005ce800010a7983 */ /* 0x001ee20000300a00 */
[----:B------:R-:W3:Y:S02]  /*55380*/  LDL.LU.64 R8, [R1+0x5ce0] ;  /* 0x005ce00001087983 */ /* 0x000ee40000300a00 */
[----:B------:R-:W3:Y:S02]  /*55390*/  LDL.LU.64 R24, [R1+0x5cd8] ;  /* 0x005cd80001187983 */ /* 0x000ee40000300a00 */
[C---:B---3--:R-:W-:Y:S01]  /*553a0*/  HMMA.16816.F32 R24, R16.reuse, R24, R8 ;  /* 0x000000181018723c */ /* 0x048fe20000001808 */
[----:B------:R-:W3:Y:S01]  /*553b0*/  LDL.LU.64 R10, [R1+0x5cd0] ;  /* 0x005cd000010a7983 */ /* 0x000ee20000300a00 */
[----:B------:R-:W3:Y:S11]  /*553c0*/  LDL.LU.64 R8, [R1+0x5cc8] ;  /* 0x005cc80001087983 */ /* 0x000ef60000300a00 */
[----:B------:R-:W-:Y:S10]  /*553d0*/  @!UPT UIADD3 URZ, URZ, URZ, URZ ;  /* 0x0000003f3f3ff290 */ /* 0x000ff4000fffe03f */
[----:B------:R0:W-:Y:S01]  /*553e0*/  STL.64 [R1+0x1b0], R24 ;  /* 0x0001b01801007387 */ /* 0x0001e20000100a00 */
[----:B------:R3:W-:Y:S03]  /*553f0*/  STL.64 [R1+0x1b8], R26 ;  /* 0x0001b81a01007387 */ /* 0x0007e60000100a00 */
[----:B0-----:R-:W3:Y:S02]  /*55400*/  LDL.LU.64 R24, [R1+0x5cc0] ;  /* 0x005cc00001187983 */ /* 0x001ee40000300a00 */
[C---:B---3--:R-:W-:Y:S02]  /*55410*/  HMMA.16816.F32 R24, R16.reuse, R24, R8 ;  /* 0x000000181018723c */ /* 0x048fe40000001808 */
[----:B------:R-:W3:Y:S01]  /*55420*/  LDL.LU.64 R10, [R1+0x5cb8] ;  /* 0x005cb800010a7983 */ /* 0x000ee20000300a00 */
[----:B------:R-:W2:Y:S11]  /*55430*/  LDL.LU.64 R8, [R1+0x5cb0] ;  /* 0x005cb00001087983 */ /* 0x000eb60000300a00 */
[----:B------:R-:W-:Y:S09]  /*55440*/  @!UPT UIADD3 URZ, URZ, URZ, URZ ;  /* 0x0000003f3f3ff290 */ /* 0x000ff2000fffe03f */
[----:B------:R-:W-:Y:S01]  /*55450*/  STL.64 [R1+0x1a0], R24 ;  /* 0x0001a01801007387 */ /* 0x000fe20000100a00 */
[----:B------:R0:W-:Y:S03]  /*55460*/  STL.64 [R1+0x1a8], R26 ;  /* 0x0001a81a01007387 */ /* 0x0001e60000100a00 */
[----:B0-----:R-:W2:Y:S01]  /*55470*/  LDL.LU.64 R26, [R1+0x5ca8] ;  /* 0x005ca800011a7983 */ /* 0x001ea20000300a00 */
[----:B------:R-:W2:Y:S02]  /*55480*/  LDL.LU.64 R24, [R1+0x5ca0] ;  /* 0x005ca00001187983 */ /* 0x000ea40000300a00 */
[----:B--2---:R-:W-:Y:S11]  /*55490*/  HMMA.16816.F32 R20, R16, R24, R20 ;  /* 0x000000181014723c */ /* 0x004ff60000001814 */
[----:B------:R-:W-:Y:S11]  /*554a0*/  @!UPT UIADD3 URZ, URZ, URZ, URZ ;  /* 0x0000003f3f3ff290 */ /* 0x000ff6000fffe03f */
[----:B------:R-:W-:Y:S01]  /*554b0*/  @!UPT UIADD3 URZ, URZ, URZ, URZ ;  /* 0x0000003f3f3ff290 */ /* 0x000fe2000fffe03f */
[----:B------:R0:W-:Y:S01]  /*554c0*/  STL.64 [R1+0x190], R20 ;  /* 0x0001901401007387 */ /* 0x0001e20000100a00 */
[----:B------:R1:W-:Y:S03]  /*554d0*/  STL.64 [R1+0x198], R22 ;  /* 0x0001981601007387 */ /* 0x0003e60000100a00 */
[----:B0-----:R-:W2:Y:S01]  /*554e0*/  LDL.LU.64 R20, [R1+0x550] ;  /* 0x0005500001147983 */ /* 0x001ea20000300a00 */
[----:B-1----:R-:W2:Y:S02]  /*554f0*/  LDL.LU.64 R22, [R1+0x558] ;  /* 0x0005580001167983 */ /* 0x002ea40000300a00 */
[----:B------:R-:W-:Y:S02]  /*55500*/  STL.64 [R1+0x5bc8], R26 ;  /* 0x005bc81a01007387 */ /* 0x000fe40000100a00 */
[----:B------:R0:W-:Y:S02]  /*55510*/  STL.64 [R1+0x5bc0], R24 ;  /* 0x005bc01801007387 */ /* 0x0001e40000100a00 */
[----:B0-----:R-:W2:Y:S01]  /*55520*/  LDL.LU.64 R24, [R1+0x580] ;  /* 0x0005800001187983 */ /* 0x001ea20000300a00 */
[----:B------:R-:W2:Y:S02]  /*55530*/  LDL.LU.64 R26, [R1+0x588] ;  /* 0x00058800011a7983 */ /* 0x000ea40000300a00 */
[----:B------:R-:W-:-:S02]  /*55540*/  IMAD.MOV.U32 R12, RZ, RZ, R15 ;  /* 0x000000ffff0c7224 */ /* 0x000fc400078e000f */
[----:B------:R-:W-:Y:S01]  /*55550*/  IMAD.MOV.U32 R13, RZ, RZ, R4 ;  /* 0x000000ffff0d7224 */ /* 0x000fe200078e0004 */
[----:B------:R-:W3:Y:S01]  /*55560*/  LDL.LU R15, [R1+0x5c9c] ;  /* 0x005c9c00010f7983 */ /* 0x000ee20000300800 */
[----:B--2---:R-:W-:Y:S11]  /*55570*/  HMMA.16816.F32 R24, R16, R8, R24 ;  /* 0x000000081018723c */ /* 0x004ff60000001818 */
[----:B------:R-:W-:Y:S11]  /*55580*/  @!UPT UIADD3 URZ, URZ, URZ, URZ ;  /* 0x0000003f3f3ff290 */ /* 0x000ff6000fffe03f */
[----:B------:R-:W-:Y:S01]  /*55590*/  @!UPT UIADD3 URZ, URZ, URZ, URZ ;  /* 0x0000003f3f3ff290 */ /* 0x000fe2000fffe03f */
[----:B------:R-:W-:Y:S01]  /*555a0*/  STL.64 [R1+0x180], R24 ;  /* 0x0001801801007387 */ /* 0x000fe20000100a00 */
[----:B------:R-:W-:Y:S02]  /*555b0*/  STL.64 [R1+0x188], R26 ;  /* 0x0001881a01007387 */ /* 0x000fe40000100a00 */
[----:B------:R-:W2:Y:S02]  /*555c0*/  LDL.LU R4, [R1+0x5c98] ;  /* 0x005c980001047983 */ /* 0x000ea40000300800 */
[----:B------:R0:W-:Y:S02]  /*555d0*/  STL.64 [R1+0x5c10], R12 ;  /* 0x005c100c01007387 */ /* 0x0001e40000100a00 */
[----:B0-----:R-:W2:Y:S04]  /*555e0*/  LDL.64 R12, [R1+0x70] ;  /* 0x00007000010c7983 */ /* 0x001ea80000100a00 */
[----:B--2---:R0:W-:Y:S02]  /*555f0*/  STL.64 [R1+0x5c18], R12 ;  /* 0x005c180c01007387 */ /* 0x0041e40000100a00 */
[----:B0-----:R-:W-:-:S02]  /*55600*/  IMAD.MOV.U32 R12, RZ, RZ, R5 ;  /* 0x000000ffff0c7224 */ /* 0x001fc400078e0005 */
[----:B------:R-:W-:Y:S01]  /*55610*/  IMAD.MOV.U32 R13, RZ, RZ, R29 ;  /* 0x000000ffff0d7224 */ /* 0x000fe200078e001d */
[----:B------:R-:W2:Y:S01]  /*55620*/  LDL.LU R5, [R1+0x5c94] ;  /* 0x005c940001057983 */ /* 0x000ea20000300800 */
[----:B------:R-:W2:Y:S03]  /*55630*/  LDL.LU R29, [R1+0x5c90] ;  /* 0x005c9000011d7983 */ /* 0x000ea60000300800 */
[----:B------:R-:W-:Y:S01]  /*55640*/  STL.64 [R1+0x5c30], R12 ;  /* 0x005c300c01007387 */ /* 0x000fe20000100a00 */
[----:B------:R0:W-:Y:S03]  /*55650*/  STL.64 [R1+0x5bb8], R8 ;  /* 0x005bb80801007387 */ /* 0x0001e60000100a00 */
[----:B0-----:R-:W2:Y:S04]  /*55660*/  LDL.64 R8, [R1+0x10] ;  /* 0x0000100001087983 */ /* 0x001ea80000100a00 */
[----:B--2---:R0:W-:Y:S02]  /*55670*/  STL.64 [R1+0x5bd8], R8 ;  /* 0x005bd80801007387 */ /* 0x0041e40000100a00 */
[----:B0-----:R-:W-:-:S02]  /*55680*/  IMAD.MOV.U32 R8, RZ, RZ, R28 ;  /* 0x000000ffff087224 */ /* 0x001fc400078e001c */
[----:B------:R-:W-:Y:S01]  /*55690*/  IMAD.MOV.U32 R9, RZ, RZ, R14 ;  /* 0x000000ffff097224 */ /* 0x000fe200078e000e */
[----:B------:R-:W2:Y:S01]  /*556a0*/  LDL.LU R28, [R1+0x5c8c] ;  /* 0x005c8c00011c7983 */ /* 0x000ea20000300800 */
[----:B------:R-:W2:Y:S03]  /*556b0*/  LDL.LU R14, [R1+0x5c88] ;  /* 0x005c8800010e7983 */ /* 0x000ea60000300800 */
[----:B------:R3:W-:Y:S01]  /*556c0*/  STL.64 [R1+0x5bf8], R8 ;  /* 0x005bf80801007387 */ /* 0x0007e20000100a00 */
[----:B------:R2:W-:Y:S02]  /*556d0*/  STL.64 [R1+0x5be0], R4 ;  /* 0x005be00401007387 */ /* 0x0005e40000100a00 */
[----:B------:R-:W4:Y:S01]  /*556e0*/  LDL.64 R24, [R1] ;  /* 0x0000000001187983 */ /* 0x000f220000100a00 */
[----:B------:R-:W-:Y:S01]  /*556f0*/  HMMA.16816.F32 R20, R16, R4, R20 ;  /* 0x000000041014723c */ /* 0x000fe20000001814 */
[----:B---3--:R-:W-:Y:S11]  /*55700*/  IMAD.MOV.U32 R9, RZ, RZ, R15 ;  /* 0x000000ffff097224 */ /* 0x008ff600078e000f */
[----:B------:R-:W-:Y:S11]  /*55710*/  @!UPT UIADD3 URZ, URZ, URZ, URZ ;  /* 0x0000003f3f3ff290 */ /* 0x000ff6000fffe03f */
[----:B------:R-:W-:Y:S01]  /*55720*/  STL.64 [R1+0x170], R20 ;  /* 0x0001701401007387 */ /* 0x000fe20000100a00 */
[----:B------:R-:W-:Y:S02]  /*55730*/  STL.64 [R1+0x178], R22 ;  /* 0x0001781601007387 */ /* 0x000fe40000100a00 */
[----:B------:R-:W0:Y:S04]  /*55740*/  LDSM.16.MT88.4 R20, [R29+0x10080] ;  /* 0x010080001d14783b */ /* 0x000e280000004200 */
[----:B--2---:R-:W-:Y:S01]  /*55750*/  IMAD.MOV.U32 R4, RZ, RZ, R14 ;  /* 0x000000ffff047224 */ /* 0x004fe200078e000e */
[----:B----4-:R1:W-:Y:S04]  /*55760*/  STL.64 [R1+0x5c08], R24 ;  /* 0x005c081801007387 */ /* 0x0103e80000100a00 */
[----:B-1----:R-:W2:Y:S01]  /*55770*/  LDL.LU.64 R24, [R1+0x570] ;  /* 0x0005700001187983 */ /* 0x002ea20000300a00 */
[----:B------:R-:W2:Y:S02]  /*55780*/  LDL.LU.64 R26, [R1+0x578] ;  /* 0x00057800011a7983 */ /* 0x000ea40000300a00 */
[----:B------:R-:W3:Y:S02]  /*55790*/  LDL.LU.64 R12, [R1+0x400] ;  /* 0x00040000010c7983 */ /* 0x000ee40000300a00 */
[----:B------:R-:W4:Y:S02]  /*557a0*/  LDL.LU.64 R14, [R1+0x408] ;  /* 0x00040800010e7983 */ /* 0x000f240000300a00 */
[----:B----4-:R-:W-:Y:S01]  /*557b0*/  STL.64 [R1+0x5c40], R14 ;  /* 0x005c400e01007387 */ /* 0x010fe20000100a00 */
[----:B---3--:R1:W-:Y:S02]  /*557c0*/  STL.64 [R1+0x5c38], R12 ;  /* 0x005c380c01007387 */ /* 0x0083e40000100a00 */
[----:B-1----:R-:W-:-:S02]  /*557d0*/  IMAD.MOV.U32 R12, RZ, RZ, R10 ;  /* 0x000000ffff0c7224 */ /* 0x002fc400078e000a */
[----:B------:R-:W-:-:S05]  /*557e0*/  IMAD.MOV.U32 R13, RZ, RZ, R7 ;  /* 0x000000ffff0d7224 */ /* 0x000fca00078e0007 */
[----:B------:R1:W-:Y:S02]  /*557f0*/  STL.64 [R1+0x5c50], R12 ;  /* 0x005c500c01007387 */ /* 0x0003e40000100a00 */
[----:B-1----:R-:W-:Y:S02]  /*55800*/  IMAD.MOV.U32 R12, RZ, RZ, R6 ;  /* 0x000000ffff0c7224 */ /* 0x002fe400078e0006 */
[----:B------:R-:W-:-:S05]  /*55810*/  IMAD.MOV.U32 R13, RZ, RZ, R3 ;  /* 0x000000ffff0d7224 */ /* 0x000fca00078e0003 */
[----:B------:R1:W-:Y:S02]  /*55820*/  STL.64 [R1+0x5c68], R12 ;  /* 0x005c680c01007387 */ /* 0x0003e40000100a00 */
[----:B-1----:R-:W-:Y:S02]  /*55830*/  IMAD.MOV.U32 R12, RZ, RZ, R2 ;  /* 0x000000ffff0c7224 */ /* 0x002fe400078e0002 */
[----:B------:R-:W-:-:S05]  /*55840*/  IMAD.MOV.U32 R13, RZ, RZ, R0 ;  /* 0x000000ffff0d7224 */ /* 0x000fca00078e0000 */
[----:B------:R1:W-:Y:S04]  /*55850*/  STL.64 [R1+0x5c80], R12 ;  /* 0x005c800c01007387 */ /* 0x0003e80000100a00 */
[----:B-1----:R-:W3:Y:S01]  /*55860*/  LDL.LU.64 R12, [R1+0x560] ;  /* 0x00056000010c7983 */ /* 0x002ee20000300a00 */
[----:B------:R-:W3:Y:S02]  /*55870*/  LDL.LU.64 R14, [R1+0x568] ;  /* 0x00056800010e7983 */ /* 0x000ee40000300a00 */
[----:B0-----:R-:W-:Y:S02]  /*55880*/  STL.64 [R1+0x5b30], R22 ;  /* 0x005b301601007387 */ /* 0x001fe40000100a00 */
[----:B------:R0:W-:Y:S02]  /*55890*/  STL.64 [R1+0x5b28], R20 ;  /* 0x005b281401007387 */ /* 0x0001e40000100a00 */
[----:B0-----:R-:W4:Y:S04]  /*558a0*/  LDL.64 R20, [R1+0x90] ;  /* 0x0000900001147983 */ /* 0x001f280000100a00 */
[----:B----4-:R0:W-:Y:S04]  /*558b0*/  STL.64 [R1+0x5c48], R20 ;  /* 0x005c481401007387 */ /* 0x0101e80000100a00 */
[----:B0-----:R-:W4:Y:S01]  /*558c0*/  LDL.LU.64 R20, [R1+0x410] ;  /* 0x0004100001147983 */ /* 0x001f220000300a00 */
[----:B------:R-:W2:Y:S02]  /*558d0*/  LDL.LU.64 R22, [R1+0x418] ;  /* 0x0004180001167983 */ /* 0x000ea40000300a00 */
[----:B------:R-:W-:Y:S01]  /*558e0*/  IMAD.MOV.U32 R8, RZ, RZ, R28 ;  /* 0x000000ffff087224 */ /* 0x000fe200078e001c */
[----:B--2---:R-:W-:Y:S01]  /*558f0*/  STL.64 [R1+0x5c60], R22 ;  /* 0x005c601601007387 */ /* 0x004fe20000100a00 */
[----:B----4-:R0:W-:Y:S03]  /*55900*/  STL.64 [R1+0x5c58], R20 ;  /* 0x005c581401007387 */ /* 0x0101e60000100a00 */
[----:B0-----:R-:W2:Y:S01]  /*55910*/  LDL.LU.64 R20, [R1+0x4a0] ;  /* 0x0004a00001147983 */ /* 0x001ea20000300a00 */
[----:B------:R-:W4:Y:S02]  /*55920*/  LDL.LU.64 R22, [R1+0x4a8] ;  /* 0x0004a80001167983 */ /* 0x000f240000300a00 */
[----:B------:R-:W-:-:S02]  /*55930*/  IMAD.MOV.U32 R5, RZ, RZ, R11 ;  /* 0x000000ffff057224 */ /* 0x000fc400078e000b */
[C---:B------:R-:W-:Y:S01]  /*55940*/  HMMA.16816.F32 R8, R16.reuse, R8, R24 ;  /* 0x000000081008723c */ /* 0x040fe20000001818 */
[----:B----4-:R-:W-:Y:S01]  /*55950*/  STL.64 [R1+0x5c78], R22 ;  /* 0x005c781601007387 */ /* 0x010fe20000100a00 */
[----:B--2---:R0:W-:Y:S03]  /*55960*/  STL.64 [R1+0x5c70], R20 ;  /* 0x005c701401007387 */ /* 0x0041e60000100a00 */
[----:B0-----:R-:W2:Y:S01]  /*55970*/  LDL.LU.64 R20, [R1+0x4b0] ;  /* 0x0004b00001147983 */ /* 0x001ea20000300a00 */
[----:B------:R-:W2:Y:S02]  /*55980*/  LDL.LU.64 R22, [R1+0x4b8] ;  /* 0x0004b80001167983 */ /* 0x000ea40000300a00 */
[----:B------:R-:W4:Y:S02]  /*55990*/  LDL.LU.64 R24, [R1+0x3d0] ;  /* 0x0003d00001187983 */ /* 0x000f240000300a00 */
[----:B------:R-:W2:Y:S11]  /*559a0*/  LDL.LU.64 R26, [R1+0x3d8] ;  /* 0x0003d800011a7983 */ /* 0x000eb60000300a00 */
[----:B------:R-:W-:Y:S02]  /*559b0*/  @!UPT UIADD3 URZ, URZ, URZ, URZ ;  /* 0x0000003f3f3ff290 */ /* 0x000fe4000fffe03f */
        /* <DEDUP_REMOVED lines=8> */
[----:B------:R-:W3:Y:S01]  /*55a40*/  LDL.LU.64 R10, [R1+0x3c8] ;  /* 0x0003c800010a7983 */ /* 0x000ee20000300a00 */
[----:B------:R-:W4:Y:S11]  /*55a50*/  LDL.LU.64 R12, [R1+0x5c80] ;  /* 0x005c8000010c7983 */ /* 0x000f360000300a00 */
[----:B------:R0:W-:Y:S02]  /*55a60*/  STL.64 [R1+0x150], R4 ;  /* 0x0001500401007387 */ /* 0x0001e40000100a00 */
[----:B------:R1:W-:Y:S01]  /*55a70*/  STL.64 [R1+0x158], R6 ;  /* 0x0001580601007387 */ /* 0x0003e20000100a00 */
[----:B0-----:R-:W2:Y:S01]  /*55a80*/  LDL.LU.64 R4, [R1+0xca0] ;  /* 0x000ca00001047983 */ /* 0x001ea20000300a00 */
[----:B-1----:R-:W2:Y:S01]  /*55a90*/  LDL.LU.64 R6, [R1+0xca8] ;  /* 0x000ca80001067983 */ /* 0x002ea20000300a00 */
        /* <DEDUP_REMOVED lines=15> */
[----:B------:R-:W4:Y:S11]  /*55b90*/  LDL.LU.64 R20, [R1+0x5c48] ;  /* 0x005c480001147983 */ /* 0x000f360000300a00 */
[----:B------:R-:W-:Y:S10]  /*55ba0*/  @!UPT UIADD3 URZ, URZ, URZ, URZ ;  /* 0x0000003f3f3ff290 */ /* 0x000ff4000fffe03f */
        /* <DEDUP_REMOVED lines=10> */
[----:B------:R0:W-:Y:S03]  /*55c50*/  STL.64 [R1+0x5b80], R20 ;  /* 0x005b801401007387 */ /* 0x0001e60000100a00 */
[----:B0-----:R-:W4:Y:S01]  /*55c60*/  LDL.LU.64 R20, [R1+0x3e0] ;  /* 0x0003e00001147983 */ /* 0x001f220000300a00 */
[----:B------:R-:W4:Y:S01]  /*55c70*/  LDL.LU.64 R22, [R1+0x3e8] ;  /* 0x0003e80001167983 */ /* 0x000f220000300a00 */
[C---:B--2---:R-:W-:Y:S02]  /*55c80*/  HMMA.16816.F32 R12, R16.reuse, R12, R24 ;  /* 0x0000000c100c723c */ /* 0x044fe40000001818 */
[----:B------:R-:W2:Y:S01]  /*55c90*/  LDL.LU.64 R26, [R1+0x5c28] ;  /* 0x005c2800011a7983 */ /* 0x000ea20000300a00 */
[----:B------:R-:W2:Y:S11]  /*55ca0*/  LDL.LU.64 R24, [R1+0x5c20] ;  /* 0x005c200001187983 */ /* 0x000eb60000300a00 */
[----:B------:R-:W-:Y:S09]  /*55cb0*/  @!UPT UIADD3 URZ, URZ, URZ, URZ ;  /* 0x0000003f3f3ff290 */ /* 0x000ff2000fffe03f */
        /* <DEDUP_REMOVED lines=9> */
[----:B------:R-:W2:Y:S03]  /*55d50*/  LDL.LU.64 R12, [R1+0x5c10] ;  /* 0x005c1000010c7983 */ /* 0x000ea60000300a00 */
[----:B------:R0:W-:Y:S02]  /*55d60*/  STL [R1+0x5bd0], R22 ;  /* 0x005bd01601007387 */ /* 0x0001e40000100800 */
[----:B------:R-:W4:Y:S01]  /*55d70*/  LDL.LU.64 R20, [R1+0xc80] ;  /* 0x000c800001147983 */ /* 0x000f220000300a00 */
[----:B0-----:R-:W4:Y:S01]  /*55d80*/  LDL.LU.64 R22, [R1+0xc88] ;  /* 0x000c880001167983 */ /* 0x001f220000300a00 */
[C---:B--2---:R-:W-:Y:S03]  /*55d90*/  HMMA.16816.F32 R12, R16.reuse, R12, R24 ;  /* 0x0000000c100c723c */ /* 0x044fe60000001818 */
[----:B------:R-:W4:Y:S11]  /*55da0*/  LDL.LU.64 R24, [R1+0x5c08] ;  /* 0x005c080001187983 */ /* 0x000f360000300a00 */
[----:B------:R-:W-:Y:S09]  /*55db0*/  @!UPT UIADD3 URZ, URZ, URZ, URZ ;  /* 0x0000003f3f3ff290 */ /* 0x000ff2000fffe03f */
[----:B------:R0:W-:Y:S01]  /*55dc0*/  STL.64 [R1+0x4b0], R12 ;  /* 0x0004b00c01007387 */ /* 0x0001e20000100a00 */
[----:B------:R1:W-:Y:S03]  /*55dd0*/  STL.64 [R1+0x4b8], R14 ;  /* 0x0004b80e01007387 */ /* 0x0003e60000100a00 */
[----:B0-----:R-:W3:Y:S02]  /*55de0*/  LDL.LU.64 R12, [R1+0x5c00] ;  /* 0x005c0000010c7983 */ /* 0x001ee40000300a00 */
[----:B---3--:R-:W-:Y:S02]  /*55df0*/  HMMA.16816.F32 R16, R16, R12, R8 ;  /* 0x0000000c1010723c */ /* 0x008fe40000001808 */
[----:B------:R-:W2:Y:S01]  /*55e00*/  LDL.LU.64 R8, [R1+0x5bf8] ;  /* 0x005bf80001087983 */ /* 0x000ea20000300a00 */
[----:B-1----:R-:W2:Y:S02]  /*55e10*/  LDL.LU.64 R14, [R1+0x5bf0] ;  /* 0x005bf000010e7983 */ /* 0x002ea40000300a00 */
[----:B------:R-:W2:Y:S11]  /*55e20*/  LDL.LU.64 R12, [R1+0x5be8] ;  /* 0x005be800010c7983 */ /* 0x000eb60000300a00 */
[----:B------:R-:W-:Y:S07]  /*55e30*/  @!UPT UIADD3 URZ, URZ, URZ, URZ ;  /* 0x0000003f3f3ff290 */ /* 0x000fee000fffe03f */
[----:B------:R0:W-:Y:S01]  /*55e40*/  STL.64 [R1+0xe0], R16 ;  /* 0x0000e01001007387 */ /* 0x0001e20000100a00 */
[----:B------:R1:W-:Y:S03]  /*55e50*/  STL.64 [R1+0xe8], R18 ;  /* 0x0000e81201007387 */ /* 0x0003e60000100a00 */
[----:B0-----:R-:W3:Y:S01]  /*55e60*/  LDL.LU.64 R16, [R1+0xc90] ;  /* 0x000c900001107983 */ /* 0x001ee20000300a00 */
[----:B-1----:R-:W3:Y:S01]  /*55e70*/  LDL.LU.64 R18, [R1+0xc98] ;  /* 0x000c980001127983 */ /* 0x002ee20000300a00 */
[C---:B--2---:R-:W-:Y:S02]  /*55e80*/  HMMA.16816.F32 R8, R12.reuse, R8, R4 ;  /* 0x000000080c08723c */ /* 0x044fe40000001804 */
[----:B------:R-:W2:Y:S11]  /*55e90*/  LDL.LU.64 R4, [R1+0x5be0] ;  /* 0x005be00001047983 */ /* 0x000eb60000300a00 */
[----:B------:R-:W-:Y:S10]  /*55ea0*/  @!UPT UIADD3 URZ, URZ, URZ, URZ ;  /* 0x0000003f3f3ff290 */ /* 0x000ff4000fffe03f */
[----:B------:R0:W-:Y:S01]  /*55eb0*/  STL.64 [R1+0x2d0], R8 ;  /* 0x0002d00801007387 */ /* 0x0001e20000100a00 */
[----:B------:R1:W-:Y:S03]  /*55ec0*/  STL.64 [R1+0x2d8], R10 ;  /* 0x0002d80a01007387 */ /* 0x0003e60000100a00 */
[----:B0-----:R-:W3:Y:S02]  /*55ed0*/  LDL.LU.64 R8, [R1+0x5bd8] ;  /* 0x005bd80001087983 */ /* 0x001ee40000300a00 */
[C---:B---3--:R-:W-:Y:S01]  /*55ee0*/  HMMA.16816.F32 R16, R12.reuse, R8, R16 ;  /* 0x000000080c10723c */ /* 0x048fe20000001810 */
[----:B------:R-:W-:Y:S02]  /*55ef0*/  IMAD.MOV.U32 R6, RZ, RZ, R8 ;  /* 0x000000ffff067224 */ /* 0x000fe400078e0008 */
[----:B------:R-:W-:Y:S11]  /*55f00*/  IMAD.MOV.U32 R3, RZ, RZ, R9 ;  /* 0x000000ffff037224 */ /* 0x000ff600078e0009 */
[----:B------:R-:W-:Y:S09]  /*55f10*/  @!UPT UIADD3 URZ, URZ, URZ, URZ ;  /* 0x0000003f3f3ff290 */ /* 0x000ff2000fffe03f */
[----:B------:R0:W-:Y:S01]  /*55f20*/  STL.64 [R1+0x2c0], R16 ;  /* 0x0002c01001007387 */ /* 0x0001e20000100a00 */
[----:B------:R3:W-:Y:S02]  /*55f30*/  STL.64 [R1+0x2c8], R18 ;  /* 0x0002c81201007387 */ /* 0x0007e40000100a00 */
[----:B------:R-:W2:Y:S02]  /*55f40*/  LDL.LU.64 R8, [R1+0xc70] ;  /* 0x000c700001087983 */ /* 0x000ea40000300a00 */
[----:B-1----:R-:W2:Y:S01]  /*55f50*/  LDL.LU.64 R10, [R1+0xc78] ;  /* 0x000c7800010a7983 */ /* 0x002ea20000300a00 */
[----:B0-----:R-:W2:Y:S01]  /*55f60*/  LDL.LU.64 R16, [R1+0xba0] ;  /* 0x000ba00001107983 */ /* 0x001ea20000300a00 */
[----:B---3--:R-:W3:Y:S01]  /*55f70*/  LDL.LU.64 R18, [R1+0xba8] ;  /* 0x000ba80001127983 */ /* 0x008ee20000300a00 */
[C---:B----4-:R-:W-:Y:S01]  /*55f80*/  HMMA.16816.F32 R20, R12.reuse, R24, R20 ;  /* 0x000000180c14723c */ /* 0x050fe20000001814 */
[----:B------:R-:W-:Y:S01]  /*55f90*/  IMAD.MOV.U32 R7, RZ, RZ, R25 ;  /* 0x000000ffff077224 */ /* 0x000fe200078e0019 */
[----:B---3--:R-:W-:Y:S01]  /*55fa0*/  STL.64 [R1+0x5bb0], R18 ;  /* 0x005bb01201007387 */ /* 0x008fe20000100a00 */
[----:B--2---:R0:W-:Y:S03]  /*55fb0*/  STL.64 [R1+0x5ba8], R16 ;  /* 0x005ba81001007387 */ /* 0x0041e60000100a00 */
[----:B0-----:R-:W2:Y:S01]  /*55fc0*/  LDL.LU.64 R16, [R1+0xbe0] ;  /* 0x000be00001107983 */ /* 0x001ea20000300a00 */
[----:B------:R-:W2:Y:S11]  /*55fd0*/  LDL.LU.64 R18, [R1+0xbe8] ;  /* 0x000be80001127983 */ /* 0x000eb60000300a00 */
[----:B------:R-:W-:Y:S05]  /*55fe0*/  @!UPT UIADD3 URZ, URZ, URZ, URZ ;  /* 0x0000003f3f3ff290 */ /* 0x000fea000fffe03f */
[----:B------:R-:W-:Y:S02]  /*55ff0*/  STL.64 [R1+0x2b0], R20 ;  /* 0x0002b01401007387 */ /* 0x000fe40000100a00 */
[----:B------:R0:W-:Y:S02]  /*56000*/  STL.64 [R1+0x2b8], R22 ;  /* 0x0002b81601007387 */ /* 0x0001e40000100a00 */
[----:B0-----:R-:W3:Y:S01]  /*56010*/  LDL.LU R22, [R1+0x5bd0] ;  /* 0x005bd00001167983 */ /* 0x001ee20000300800 */
[----:B------:R-:W-:Y:S02]  /*56020*/  IMAD.MOV.U32 R23, RZ, RZ, R24 ;  /* 0x000000ffff177224 */ /* 0x000fe400078e0018 */
[----:B------:R-:W4:Y:S02]  /*56030*/  LDL.LU.64 R26, [R1+0x5bc8] ;  /* 0x005bc800011a7983 */ /* 0x000f240000300a00 */
[----:B------:R-:W2:Y:S02]  /*56040*/  LDL.LU.64 R24, [R1+0x5bc0] ;  /* 0x005bc00001187983 */ /* 0x000ea40000300a00 */
[C---:B--2---:R-:W-:Y:S01]  /*56050*/  HMMA.16816.F32 R8, R12.reuse, R24, R8 ;  /* 0x000000180c08723c */ /* 0x044fe20000001808 */
[----:B---3--:R-:W-:Y:S01]  /*56060*/  STL.64 [R1+0x5b98], R22 ;  /* 0x005b981601007387 */ /* 0x008fe20000100a00 */
[----:B------:R-:W2:Y:S11]  /*56070*/  LDL.64 R20, [R1+0x30] ;  /* 0x0000300001147983 */ /* 0x000eb60000100a00 */
[----:B------:R-:W-:Y:S10]  /*56080*/  @!UPT UIADD3 URZ, URZ, URZ, URZ ;  /* 0x0000003f3f3ff290 */ /* 0x000ff4000fffe03f */
[----:B------:R0:W-:Y:S01]  /*56090*/  STL.64 [R1+0x2a0], R8 ;  /* 0x0002a00801007387 */ /* 0x0001e20000100a00 */
[----:B------:R-:W-:Y:S03]  /*560a0*/  STL.64 [R1+0x2a8], R10 ;  /* 0x0002a80a01007387 */ /* 0x000fe60000100a00 */
[----:B0-----:R-:W3:Y:S01]  /*560b0*/  LDL.LU.64 R8, [R1+0x5bb8] ;  /* 0x005bb80001087983 */ /* 0x001ee20000300a00 */
[----:B----4-:R-:W-:Y:S02]  /*560c0*/  STL.64 [R1+0x5af0], R26 ;  /* 0x005af01a01007387 */ /* 0x010fe40000100a00 */
[----:B------:R0:W-:Y:S02]  /*560d0*/  STL.64 [R1+0x5ae8], R24 ;  /* 0x005ae81801007387 */ /* 0x0001e40000100a00 */
[----:B0-----:R-:W4:Y:S01]  /*560e0*/  LDL.64 R24, [R1+0xd0] ;  /* 0x0000d00001187983 */ /* 0x001f220000100a00 */
[----:B---3--:R-:W-:Y:S03]  /*560f0*/  HMMA.16816.F32 R16, R12, R8, R16 ;  /* 0x000000080c10723c */ /* 0x008fe60000001810 */
[----:B----4-:R0:W-:Y:S04]  /*56100*/  STL.64 [R1+0x5ba0], R24 ;  /* 0x005ba01801007387 */ /* 0x0101e80000100a00 */
[----:B0-----:R-:W3:Y:S01]  /*56110*/  LDL.LU.64 R24, [R1+0xbd0] ;  /* 0x000bd00001187983 */ /* 0x001ee20000300a00 */
[----:B------:R-:W3:Y:S11]  /*56120*/  LDL.LU.64 R26, [R1+0xbd8] ;  /* 0x000bd800011a7983 */ /* 0x000ef60000300a00 */
[----:B------:R-:W-:Y:S04]  /*56130*/  @!UPT UIADD3 URZ, URZ, URZ, URZ ;  /* 0x0000003f3f3ff290 */ /* 0x000fe8000fffe03f */
[----:B------:R-:W-:Y:S02]  /*56140*/  STL.64 [R1+0x290], R16 ;  /* 0x0002901001007387 */ /* 0x000fe40000100a00 */
[----:B------:R0:W-:Y:S02]  /*56150*/  STL.64 [R1+0x298], R18 ;  /* 0x0002981201007387 */ /* 0x0001e40000100a00 */
[----:B0-----:R-:W4:Y:S01]  /*56160*/  LDL.LU.64 R18, [R1+0x5bb0] ;  /* 0x005bb00001127983 */ /* 0x001f220000300a00 */
[----:B------:R-:W4:Y:S03]  /*56170*/  LDL.LU.64 R16, [R1+0x5ba8] ;  /* 0x005ba80001107983 */ /* 0x000f260000300a00 */
[----:B------:R-:W0:Y:S01]  /*56180*/  S2R R28, SR_TID.X ;  /* 0x00000000001c7919 */ /* 0x000e220000002100 */
[----:B------:R-:W-:Y:S02]  /*56190*/  STL [R1+0x5ac4], R4 ;  /* 0x005ac40401007387 */ /* 0x000fe40000100800 */
[----:B------:R-:W-:Y:S01]  /*561a0*/  STL [R1+0x5ac0], R5 ;  /* 0x005ac00501007387 */ /* 0x000fe20000100800 */
[C---:B0-----:R-:W-:Y:S01]  /*561b0*/  LOP3.LUT R2, R28.reuse, 0x7, RZ, 0xc0, !PT ;  /* 0x000000071c027812 */ /* 0x041fe200078ec0ff */
[----:B------:R-:W-:-:S04]  /*561c0*/  IMAD.SHL.U32 R29, R28, 0x2, RZ ;  /* 0x000000021c1d7824 */ /* 0x000fc800078e00ff */
[----:B------:R-:W-:Y:S02]  /*561d0*/  IMAD R2, R2, 0x110, RZ ;  /* 0x0000011002027824 */ /* 0x000fe400078e02ff */
[----:B------:R-:W-:-:S03]  /*561e0*/  IMAD.SHL.U32 R28, R28, 0x80, RZ ;  /* 0x000000801c1c7824 */ /* 0x000fc600078e00ff */
[----:B------:R-:W-:-:S04]  /*561f0*/  LOP3.LUT R2, R2, 0x10, R29, 0x78, !PT ;  /* 0x0000001002027812 */ /* 0x000fc800078e781d */
[----:B------:R-:W-:-:S04]  /*56200*/  LOP3.LUT R2, R2, 0x800, R28, 0xf8, !PT ;  /* 0x0000080002027812 */ /* 0x000fc800078ef81c */
[----:B------:R-:W-:Y:S01]  /*56210*/  LOP3.LUT R2, R2, 0x60, RZ, 0x3c, !PT ;  /* 0x0000006002027812 */ /* 0x000fe200078e3cff */
[----:B--2---:R-:W-:Y:S02]  /*56220*/  IMAD.MOV.U32 R11, RZ, RZ, R20 ;  /* 0x000000ffff0b7224 */ /* 0x004fe400078e0014 */
[----:B------:R-:W-:Y:S01]  /*56230*/  IMAD.MOV.U32 R10, RZ, RZ, R21 ;  /* 0x000000ffff0a7224 */ /* 0x000fe200078e0015 */
[C---:B----4-:R-:W-:Y:S08]  /*56240*/  HMMA.16816.F32 R16, R12.reuse, R4, R16 ;  /* 0x000000040c10723c */ /* 0x050ff00000001810 */
[----:B---3--:R-:W-:Y:S11]  /*56250*/  HMMA.16816.F32 R24, R12, R20, R24 ;  /* 0x000000140c18723c */ /* 0x008ff60000001818 */
[----:B------:R-:W-:Y:S04]  /*56260*/  @!UPT UIADD3 URZ, URZ, URZ, URZ ;  /* 0x0000003f3f3ff290 */ /* 0x000fe8000fffe03f */
[----:B------:R-:W-:Y:S01]  /*56270*/  STL.64 [R1+0x280], R16 ;  /* 0x0002801001007387 */ /* 0x000fe20000100a00 */
[----:B------:R-:W-:Y:S02]  /*56280*/  STL.64 [R1+0x288], R18 ;  /* 0x0002881201007387 */ /* 0x000fe40000100a00 */
[----:B------:R-:W0:Y:S04]  /*56290*/  LDSM.16.MT88.4 R16, [R2+0x10000] ;  /* 0x010000000210783b */ /* 0x000e280000004200 */
[----:B------:R-:W-:Y:S01]  /*562a0*/  STL [R1+0x5abc], R2 ;  /* 0x005abc0201007387 */ /* 0x000fe20000100800 */
[----:B0-----:R-:W-:Y:S01]  /*562b0*/  STL.64 [R1+0x5a08], R18 ;  /* 0x005a081201007387 */ /* 0x001fe20000100a00 */
[----:B------:R0:W-:Y:S03]  /*562c0*/  STL.64 [R1+0x5a00], R16 ;  /* 0x005a001001007387 */ /* 0x0001e60000100a00 */
[----:B0-----:R-:W2:Y:S01]  /*562d0*/  LDL.LU.64 R16, [R1+0x40] ;  /* 0x0000400001107983 */ /* 0x001ea20000300a00 */
[----:B------:R0:W-:Y:S02]  /*562e0*/  STL.64 [R1+0x270], R24 ;  /* 0x0002701801007387 */ /* 0x0001e40000100a00 */
[----:B------:R-:W-:Y:S01]  /*562f0*/  STL.64 [R1+0x278], R26 ;  /* 0x0002781a01007387 */ /* 0x000fe20000100a00 */
[----:B0-----:R-:W3:Y:S01]  /*56300*/  LDL.LU.64 R24, [R1+0x5ba0] ;  /* 0x005ba00001187983 */ /* 0x001ee20000300a00 */
[----:B------:R-:W4:Y:S02]  /*56310*/  LDL.LU.64 R22, [R1+0x5b98] ;  /* 0x005b980001167983 */ /* 0x000f240000300a00 */
[----:B------:R-:W2:Y:S02]  /*56320*/  LDL.64 R20, [R1+0xa0] ;  /* 0x0000a00001147983 */ /* 0x000ea40000100a00 */
[----:B--2---:R0:W-:Y:S04]  /*56330*/  STL.64 [R1+0x5b90], R20 ;  /* 0x005b901401007387 */ /* 0x0041e80000100a00 */
[----:B0-----:R-:W2:Y:S01]  /*56340*/  LDL.64 R20, [R1+0xb0] ;  /* 0x0000b00001147983 */ /* 0x001ea20000100a00 */
[----:B------:R-:W-:Y:S02]  /*56350*/  STL [R1+0x5acc], R10 ;  /* 0x005acc0a01007387 */ /* 0x000fe40000100800 */
[----:B------:R-:W-:Y:S02]  /*56360*/  STL [R1+0x5ac8], R11 ;  /* 0x005ac80b01007387 */ /* 0x000fe40000100800 */
[----:B------:R0:W-:Y:S02]  /*56370*/  STL.64 [R1+0x5b88], R8 ;  /* 0x005b880801007387 */ /* 0x0001e40000100a00 */
[----:B0-----:R-:W2:Y:S01]  /*56380*/  LDL.LU.64 R8, [R1+0xbc0] ;  /* 0x000bc00001087983 */ /* 0x001ea20000300a00 */
[----:B------:R-:W2:Y:S02]  /*56390*/  LDL.LU.64 R10, [R1+0xbc8] ;  /* 0x000bc800010a7983 */ /* 0x000ea40000300a00 */
[----:B---3--:R-:W-:-:S02]  /*563a0*/  IMAD.MOV.U32 R19, RZ, RZ, R24 ;  /* 0x000000ffff137224 */ /* 0x008fc400078e0018 */
[----:B------:R-:W-:Y:S01]  /*563b0*/  IMAD.MOV.U32 R18, RZ, RZ, R25 ;  /* 0x000000ffff127224 */ /* 0x000fe200078e0019 */
[C---:B--2---:R-:W-:Y:S07]  /*563c0*/  HMMA.16816.F32 R8, R12.reuse, R24, R8 ;  /* 0x000000180c08723c */ /* 0x044fee0000001808 */
[----:B----4-:R-:W-:Y:S02]  /*563d0*/  IMAD.MOV.U32 R24, RZ, RZ, R23 ;  /* 0x000000ffff187224 */ /* 0x010fe400078e0017 */
[----:B------:R-:W-:Y:S11]  /*563e0*/  IMAD.MOV.U32 R25, RZ, RZ, R7 ;  /* 0x000000ffff197224 */ /* 0x000ff600078e0007 */
[----:B------:R-:W-:Y:S03]  /*563f0*/  @!UPT UIADD3 URZ, URZ, URZ, URZ ;  /* 0x0000003f3f3ff290 */ /* 0x000fe6000fffe03f */
[----:B------:R-:W-:Y:S01]  /*56400*/  STL.64 [R1+0x5c0], R8 ;  /* 0x0005c00801007387 */ /* 0x000fe20000100a00 */
[----:B------:R-:W-:Y:S02]  /*56410*/  STL.64 [R1+0x5c8], R10 ;  /* 0x0005c80a01007387 */ /* 0x000fe40000100a00 */
[----:B------:R0:W-:Y:S02]  /*56420*/  STL.64 [R1+0x5b08], R24 ;  /* 0x005b081801007387 */ /* 0x0001e40000100a00 */
[----:B------:R-:W2:Y:S02]  /*56430*/  LDL.LU.64 R4, [R1+0xad0] ;  /* 0x000ad00001047983 */ /* 0x000ea40000300a00 */
[----:B0-----:R-:W-:Y:S02]  /*56440*/  IMAD.MOV.U32 R24, RZ, RZ, R6 ;  /* 0x000000ffff187224 */ /* 0x001fe400078e0006 */
[----:B------:R-:W-:Y:S01]  /*56450*/  IMAD.MOV.U32 R25, RZ, RZ, R3 ;  /* 0x000000ffff197224 */ /* 0x000fe200078e0003 */
[----:B------:R-:W2:Y:S01]  /*56460*/  LDL.LU.64 R6, [R1+0xad8] ;  /* 0x000ad80001067983 */ /* 0x000ea20000300a00 */
[----:B------:R-:W3:Y:S02]  /*56470*/  LDL.LU.64 R8, [R1+0xac0] ;  /* 0x000ac00001087983 */ /* 0x000ee40000300a00 */
[----:B------:R-:W3:Y:S01]  /*56480*/  LDL.LU.64 R10, [R1+0xac8] ;  /* 0x000ac800010a7983 */ /* 0x000ee20000300a00 */
[----:B------:R0:W-:Y:S04]  /*56490*/  STL.64 [R1+0x5b20], R24 ;  /* 0x005b201801007387 */ /* 0x0001e80000100a00 */
[----:B0-----:R-:W4:Y:S01]  /*564a0*/  LDL.64 R24, [R1+0xc0] ;  /* 0x0000c00001187983 */ /* 0x001f220000100a00 */
[----:B------:R-:W-:Y:S02]  /*564b0*/  STL [R1+0x5ad0], R19 ;  /* 0x005ad01301007387 */ /* 0x000fe40000100800 */
[----:B------:R-:W-:Y:S02]  /*564c0*/  STL [R1+0x5b78], R18 ;  /* 0x005b781201007387 */ /* 0x000fe40000100800 */
[----:B------:R0:W-:Y:S02]  /*564d0*/  STL.64 [R1+0x5b70], R16 ;  /* 0x005b701001007387 */ /* 0x0001e40000100a00 */
[----:B0-----:R-:W4:Y:S01]  /*564e0*/  LDL.LU.64 R16, [R1+0xaf0] ;  /* 0x000af00001107983 */ /* 0x001f220000300a00 */
[----:B------:R-:W4:Y:S02]  /*564f0*/  LDL.LU.64 R18, [R1+0xaf8] ;  /* 0x000af80001127983 */ /* 0x000f240000300a00 */
[----:B----4-:R-:W-:Y:S01]  /*56500*/  HMMA.16816.F32 R16, R12, R24, R16 ;  /* 0x000000180c10723c */ /* 0x010fe20000001810 */
[----:B------:R-:W-:-:S02]  /*56510*/  IMAD.MOV.U32 R28, RZ, RZ, R24 ;  /* 0x000000ffff1c7224 */ /* 0x000fc400078e0018 */
[----:B------:R-:W-:Y:S11]  /*56520*/  IMAD.MOV.U32 R3, RZ, RZ, R25 ;  /* 0x000000ffff037224 */ /* 0x000ff600078e0019 */
[----:B------:R-:W-:Y:S09]  /*56530*/  @!UPT UIADD3 URZ, URZ, URZ, URZ ;  /* 0x0000003f3f3ff290 */ /* 0x000ff2000fffe03f */
[----:B------:R0:W-:Y:S01]  /*56540*/  STL.64 [R1+0x5b0], R16 ;  /* 0x0005b01001007387 */ /* 0x0001e20000100a00 */
[----:B------:R1:W-:Y:S03]  /*56550*/  STL.64 [R1+0x5b8], R18 ;  /* 0x0005b81201007387 */ /* 0x0003e60000100a00 */
[----:B0-----:R-:W4:Y:S01]  /*56560*/  LDL.LU.64 R16, [R1+0xab0] ;  /* 0x000ab00001107983 */ /* 0x001f220000300a00 */
[----:B-1----:R-:W4:Y:S02]  /*56570*/  LDL.LU.64 R18, [R1+0xab8] ;  /* 0x000ab80001127983 */ /* 0x002f240000300a00 */
[----:B------:R-:W3:Y:S01]  /*56580*/  LDL.64 R24, [R1+0x20] ;  /* 0x0000200001187983 */ /* 0x000ee20000100a00 */
[----:B--2---:R-:W-:Y:S01]  /*56590*/  HMMA.16816.F32 R4, R12, R20, R4 ;  /* 0x000000140c04723c */ /* 0x004fe20000001804 */
[----:B---3--:R0:W-:Y:S04]  /*565a0*/  STL.64 [R1+0x5b38], R24 ;  /* 0x005b381801007387 */ /* 0x0081e80000100a00 */
[----:B0-----:R-:W2:Y:S04]  /*565b0*/  LDL.64 R24, [R1+0x60] ;  /* 0x0000600001187983 */ /* 0x001ea80000100a00 */
[----:B--2---:R0:W-:Y:S02]  /*565c0*/  STL.64 [R1+0x5b50], R24 ;  /* 0x005b501801007387 */ /* 0x0041e40000100a00 */
[----:B0-----:R-:W-:-:S02]  /*565d0*/  IMAD.MOV.U32 R24, RZ, RZ, R22 ;  /* 0x000000ffff187224 */ /* 0x001fc400078e0016 */
[----:B------:R-:W-:-:S05]  /*565e0*/  IMAD.MOV.U32 R25, RZ, RZ, R0 ;  /* 0x000000ffff197224 */ /* 0x000fca00078e0000 */
[----:B------:R0:W-:Y:S04]  /*565f0*/  STL.64 [R1+0x5b68], R24 ;  /* 0x005b681801007387 */ /* 0x0001e80000100a00 */
[----:B0-----:R-:W2:Y:S01]  /*56600*/  LDL.64 R24, [R1+0x80] ;  /* 0x0000800001187983 */ /* 0x001ea20000100a00 */
[----:B------:R-:W-:Y:S02]  /*56610*/  STL.64 [R1+0x5a0], R4 ;  /* 0x0005a00401007387 */ /* 0x000fe40000100a00 */
[----:B------:R0:W-:Y:S02]  /*56620*/  STL.64 [R1+0x5a8], R6 ;  /* 0x0005a80601007387 */ /* 0x0001e40000100a00 */
[----:B0-----:R-:W-:Y:S02]  /*56630*/  IMAD.MOV.U32 R7, RZ, RZ, R20 ;  /* 0x000000ffff077224 */ /* 0x001fe400078e0014 */
[----:B------:R-:W-:-:S02]  /*56640*/  IMAD.MOV.U32 R6, RZ, RZ, R21 ;  /* 0x000000ffff067224 */ /* 0x000fc400078e0015 */
[----:B------:R-:W3:Y:S02]  /*56650*/  LDL.LU.64 R20, [R1+0x5b90] ;  /* 0x005b900001147983 */ /* 0x000ee40000300a00 */
[C---:B---3--:R-:W-:Y:S01]  /*56660*/  HMMA.16816.F32 R8, R12.reuse, R20, R8 ;  /* 0x000000140c08723c */ /* 0x048fe20000001808 */
[----:B------:R-:W-:Y:S02]  /*56670*/  IMAD.MOV.U32 R5, RZ, RZ, R20 ;  /* 0x000000ffff057224 */ /* 0x000fe400078e0014 */
[----:B------:R-:W-:Y:S11]  /*56680*/  IMAD.MOV.U32 R2, RZ, RZ, R21 ;  /* 0x000000ffff027224 */ /* 0x000ff600078e0015 */
[----:B------:R-:W-:Y:S09]  /*56690*/  @!UPT UIADD3 URZ, URZ, URZ, URZ ;  /* 0x0000003f3f3ff290 */ /* 0x000ff2000fffe03f */
[----:B------:R0:W-:Y:S01]  /*566a0*/  STL.64 [R1+0x590], R8 ;  /* 0x0005900801007387 */ /* 0x0001e20000100a00 */
[----:B------:R1:W-:Y:S03]  /*566b0*/  STL.64 [R1+0x598], R10 ;  /* 0x0005980a01007387 */ /* 0x0003e60000100a00 */
[----:B0-----:R-:W3:Y:S01]  /*566c0*/  LDL.LU.64 R8, [R1+0x5b88] ;  /* 0x005b880001087983 */ /* 0x001ee20000300a00 */
[----:B------:R-:W4:Y:S02]  /*566d0*/  LDL.LU.64 R20, [R1+0x5b80] ;  /* 0x005b800001147983 */ /* 0x000f240000300a00 */
[C---:B----4-:R-:W-:Y:S01]  /*566e0*/  HMMA.16816.F32 R16, R12.reuse, R20, R16 ;  /* 0x000000140c10723c */ /* 0x050fe20000001810 */
[----:B-1----:R-:W-:Y:S02]  /*566f0*/  IMAD.MOV.U32 R11, RZ, RZ, R20 ;  /* 0x000000ffff0b7224 */ /* 0x002fe400078e0014 */
[----:B------:R-:W-:Y:S11]  /*56700*/  IMAD.MOV.U32 R4, RZ, RZ, R21 ;  /* 0x000000ffff047224 */ /* 0x000ff600078e0015 */
[----:B------:R-:W-:Y:S09]  /*56710*/  @!UPT UIADD3 URZ, URZ, URZ, URZ ;  /* 0x0000003f3f3ff290 */ /* 0x000ff2000fffe03f */
[----:B------:R0:W-:Y:S01]  /*56720*/  STL.64 [R1+0x580], R16 ;  /* 0x0005801001007387 */ /* 0x0001e20000100a00 */
[----:B------:R1:W-:Y:S03]  /*56730*/  STL.64 [R1+0x588], R18 ;  /* 0x0005881201007387 */ /* 0x0003e60000100a00 */
[----:B0-----:R-:W2:Y:S01]  /*56740*/  LDL.LU.64 R16, [R1+0x9d0] ;  /* 0x0009d00001107983 */ /* 0x001ea20000300a00 */
[----:B-1----:R-:W2:Y:S02]  /*56750*/  LDL.LU.64 R18, [R1+0x9d8] ;  /* 0x0009d80001127983 */ /* 0x002ea40000300a00 */
[----:B------:R-:W4:Y:S02]  /*56760*/  LDL.LU.64 R20, [R1+0x980] ;  /* 0x0009800001147983 */ /* 0x000f240000300a00 */
[----:B------:R-:W2:Y:S02]  /*56770*/  LDL.LU.64 R22, [R1+0x988] ;  /* 0x0009880001167983 */ /* 0x000ea40000300a00 */
        /* <DEDUP_REMOVED lines=8> */
[----:B------:R-:W-:Y:S02]  /*56800*/  STL.64 [R1+0x5ae0], R6 ;  /* 0x005ae00601007387 */ /* 0x000fe40000100a00 */
[----:B------:R0:W-:Y:S02]  /*56810*/  STL.64 [R1+0x5ad8], R4 ;  /* 0x005ad80401007387 */ /* 0x0001e40000100a00 */
[----:B0-----:R-:W4:Y:S01]  /*56820*/  LDL.LU.64 R4, [R1+0x7f0] ;  /* 0x0007f00001047983 */ /* 0x001f220000300a00 */
[----:B------:R-:W2:Y:S01]  /*56830*/  LDL.LU.64 R6, [R1+0x7f8] ;  /* 0x0007f80001067983 */ /* 0x000ea20000300a00 */
[----:B------:R-:W-:Y:S02]  /*56840*/  HMMA.16816.F32 R16, R12, R24, R16 ;  /* 0x000000180c10723c */ /* 0x000fe40000001810 */
[----:B--2---:R-:W-:Y:S01]  /*56850*/  STL.64 [R1+0x5b00], R6 ;  /* 0x005b000601007387 */ /* 0x004fe20000100a00 */
[----:B----4-:R0:W-:Y:S03]  /*56860*/  STL.64 [R1+0x5af8], R4 ;  /* 0x005af80401007387 */ /* 0x0101e60000100a00 */
[----:B0-----:R-:W2:Y:S01]  /*56870*/  LDL.LU.64 R4, [R1+0x800] ;  /* 0x0008000001047983 */ /* 0x001ea20000300a00 */
[----:B------:R-:W4:Y:S02]  /*56880*/  LDL.LU.64 R6, [R1+0x808] ;  /* 0x0008080001067983 */ /* 0x000f240000300a00 */
[----:B------:R-:W-:Y:S01]  /*56890*/  IMAD.MOV.U32 R10, RZ, RZ, R25 ;  /* 0x000000ffff0a7224 */ /* 0x000fe200078e0019 */
[----:B----4-:R-:W-:Y:S01]  /*568a0*/  STL.64 [R1+0x5b18], R6 ;  /* 0x005b180601007387 */ /* 0x010fe20000100a00 */
[----:B--2---:R0:W-:Y:S03]  /*568b0*/  STL.64 [R1+0x5b10], R4 ;  /* 0x005b100401007387 */ /* 0x0041e60000100a00 */
[----:B0-----:R-:W2:Y:S01]  /*568c0*/  LDL.LU.64 R4, [R1+0x950] ;  /* 0x0009500001047983 */ /* 0x001ea20000300a00 */
[----:B------:R-:W2:Y:S08]  /*568d0*/  LDL.LU.64 R6, [R1+0x958] ;  /* 0x0009580001067983 */ /* 0x000eb00000300a00 */
[----:B------:R-:W-:Y:S02]  /*568e0*/  STL.64 [R1+0x570], R16 ;  /* 0x0005701001007387 */ /* 0x000fe40000100a00 */
[----:B------:R0:W-:Y:S02]  /*568f0*/  STL.64 [R1+0x578], R18 ;  /* 0x0005781201007387 */ /* 0x0001e40000100a00 */
[----:B0-----:R-:W4:Y:S01]  /*56900*/  LDL.LU R18, [R1+0x5b78] ;  /* 0x005b780001127983 */ /* 0x001f220000300800 */
[----:B------:R-:W2:Y:S02]  /*56910*/  LDL.LU.64 R16, [R1+0x5b70] ;  /* 0x005b700001107983 */ /* 0x000ea40000300a00 */
[----:B------:R-:W-:-:S02]  /*56920*/  IMAD.MOV.U32 R19, RZ, RZ, R24 ;  /* 0x000000ffff137224 */ /* 0x000fc400078e0018 */
[----:B------:R-:W2:Y:S02]  /*56930*/  LDL.LU.64 R24, [R1+0x5b68] ;  /* 0x005b680001187983 */ /* 0x000ea40000300a00 */
[C---:B--2---:R-:W-:Y:S02]  /*56940*/  HMMA.16816.F32 R24, R12.reuse, R24, R20 ;  /* 0x000000180c18723c */ /* 0x044fe40000001814 */
[----:B------:R-:W2:Y:S01]  /*56950*/  LDL.LU.64 R22, [R1+0x5b60] ;  /* 0x005b600001167983 */ /* 0x000ea20000300a00 */
[----:B------:R-:W2:Y:S11]  /*56960*/  LDL.LU.64 R20, [R1+0x5b58] ;  /* 0x005b580001147983 */ /* 0x000eb60000300a00 */
[----:B------:R-:W-:Y:S09]  /*56970*/  @!UPT UIADD3 URZ, URZ, URZ, URZ ;  /* 0x0000003f3f3ff290 */ /* 0x000ff2000fffe03f */
[----:B------:R0:W-:Y:S01]  /*56980*/  STL.64 [R1+0x560], R24 ;  /* 0x0005601801007387 */ /* 0x0001e20000100a00 */
[----:B------:R-:W-:Y:S03]  /*56990*/  STL.64 [R1+0x568], R26 ;  /* 0x0005681a01007387 */ /* 0x000fe60000100a00 */
[----:B0-----:R-:W2:Y:S02]  /*569a0*/  LDL.LU.64 R24, [R1+0x5b50] ;  /* 0x005b500001187983 */ /* 0x001ea40000300a00 */
[C---:B--2---:R-:W-:Y:S11]  /*569b0*/  HMMA.16816.F32 R20, R12.reuse, R24, R20 ;  /* 0x000000180c14723c */ /* 0x044ff60000001814 */
[----:B------:R-:W-:Y:S11]  /*569c0*/  @!UPT UIADD3 URZ, URZ, URZ, URZ ;  /* 0x0000003f3f3ff290 */ /* 0x000ff6000fffe03f */
[----:B------:R-:W-:Y:S01]  /*569d0*/  @!UPT UIADD3 URZ, URZ, URZ, URZ ;  /* 0x0000003f3f3ff290 */ /* 0x000fe2000fffe03f */
[----:B------:R-:W-:Y:S01]  /*569e0*/  STL.64 [R1+0x550], R20 ;  /* 0x0005501401007387 */ /* 0x000fe20000100a00 */
[----:B------:R0:W-:Y:S03]  /*569f0*/  STL.64 [R1+0x558], R22 ;  /* 0x0005581601007387 */ /* 0x0001e60000100a00 */
[----:B0-----:R-:W2:Y:S01]  /*56a00*/  LDL.LU.64 R22, [R1+0x5b48] ;  /* 0x005b480001167983 */ /* 0x001ea20000300a00 */
[----:B------:R-:W2:Y:S02]  /*56a10*/  LDL.LU.64 R20, [R1+0x5b40] ;  /* 0x005b400001147983 */ /* 0x000ea40000300a00 */
[----:B------:R-:W-:Y:S02]  /*56a20*/  IMAD.MOV.U32 R0, RZ, RZ, R24 ;  /* 0x000000ffff007224 */ /* 0x000fe400078e0018 */
[----:B------:R-:W-:Y:S02]  /*56a30*/  IMAD.MOV.U32 R29, RZ, RZ, R25 ;  /* 0x000000ffff1d7224 */ /* 0x000fe400078e0019 */
[----:B------:R-:W3:Y:S01]  /*56a40*/  LDL.LU.64 R24, [R1+0x5b38] ;  /* 0x005b380001187983 */ /* 0x000ee20000300a00 */
[----:B--2---:R-:W-:Y:S03]  /*56a50*/  HMMA.16816.F32 R12, R12, R16, R20 ;  /* 0x000000100c0c723c */ /* 0x004fe60000001814 */
[----:B------:R-:W3:Y:S01]  /*56a60*/  LDL.LU.64 R22, [R1+0x5b30] ;  /* 0x005b300001167983 */ /* 0x000ee20000300a00 */
[----:B------:R-:W3:Y:S11]  /*56a70*/  LDL.LU.64 R20, [R1+0x5b28] ;  /* 0x005b280001147983 */ /* 0x000ef60000300a00 */
[----:B------:R-:W-:Y:S08]  /*56a80*/  @!UPT UIADD3 URZ, URZ, URZ, URZ ;  /* 0x0000003f3f3ff290 */ /* 0x000ff0000fffe03f */
[----:B------:R0:W-:Y:S01]  /*56a90*/  STL.64 [R1+0x260], R12 ;  /* 0x0002600c01007387 */ /* 0x0001e20000100a00 */
[----:B------:R1:W-:Y:S03]  /*56aa0*/  STL.64 [R1+0x268], R14 ;  /* 0x0002680e01007387 */ /* 0x0003e60000100a00 */
[----:B0-----:R-:W3:Y:S01]  /*56ab0*/  LDL.LU.64 R12, [R1+0x960] ;  /* 0x00096000010c7983 */ /* 0x001ee20000300a00 */
[----:B-1----:R-:W3:Y:S02]  /*56ac0*/  LDL.LU.64 R14, [R1+0x968] ;  /* 0x00096800010e7983 */ /* 0x002ee40000300a00 */
[----:B------:R-:W-:Y:S01]  /*56ad0*/  STL.64 [R1+0x5a18], R16 ;  /* 0x005a181001007387 */ /* 0x000fe20000100a00 */
[C---:B---3--:R-:W-:Y:S11]  /*56ae0*/  HMMA.16816.F32 R12, R20.reuse, R24, R12 ;  /* 0x00000018140c723c */ /* 0x048ff6000000180c */
[----:B------:R-:W-:Y:S11]  /*56af0*/  @!UPT UIADD3 URZ, URZ, URZ, URZ ;  /* 0x0000003f3f3ff290 */ /* 0x000ff6000fffe03f */
[----:B------:R-:W-:Y:S01]  /*56b00*/  @!UPT UIADD3 URZ, URZ, URZ, URZ ;  /* 0x0000003f3f3ff290 */ /* 0x000fe2000fffe03f */
[----:B------:R0:W-:Y:S01]  /*56b10*/  STL.64 [R1+0x4a0], R12 ;  /* 0x0004a00c01007387 */ /* 0x0001e20000100a00 */
[----:B------:R-:W-:Y:S02]  /*56b20*/  STL.64 [R1+0x4a8], R14 ;  /* 0x0004a80e01007387 */ /* 0x000fe40000100a00 */
[----:B0-----:R-:W-:Y:S02]  /*56b30*/  IMAD.MOV.U32 R13, RZ, RZ, R24 ;  /* 0x000000ffff0d7224 */ /* 0x001fe400078e0018 */
[----:B------:R-:W-:Y:S02]  /*56b40*/  IMAD.MOV.U32 R12, RZ, RZ, R25 ;  /* 0x000000ffff0c7224 */ /* 0x000fe400078e0019 */
[----:B------:R-:W2:Y:S02]  /*56b50*/  LDL.LU.64 R24, [R1+0x5b20] ;  /* 0x005b200001187983 */ /* 0x000ea40000300a00 */
        /* <DEDUP_REMOVED lines=8> */
[----:B------:R-:W2:Y:S01]  /*56be0*/  LDL.LU.64 R6, [R1+0x5b00] ;  /* 0x005b000001067983 */ /* 0x000ea20000300a00 */
[----:B------:R-:W2:Y:S11]  /*56bf0*/  LDL.LU.64 R4, [R1+0x5af8] ;  /* 0x005af80001047983 */ /* 0x000eb60000300a00 */
[----:B------:R-:W-:Y:S09]  /*56c00*/  @!UPT UIADD3 URZ, URZ, URZ, URZ ;  /* 0x0000003f3f3ff290 */ /* 0x000ff2000fffe03f */
[----:B------:R-:W-:Y:S01]  /*56c10*/  STL.64 [R1+0x480], R24 ;  /* 0x0004801801007387 */ /* 0x000fe20000100a00 */
[----:B------:R0:W-:Y:S03]  /*56c20*/  STL.64 [R1+0x488], R26 ;  /* 0x0004881a01007387 */ /* 0x0001e60000100a00 */
[----:B0-----:R-:W3:Y:S01]  /*56c30*/  LDL.LU.64 R26, [R1+0x5af0] ;  /* 0x005af000011a7983 */ /* 0x001ee20000300a00 */
[----:B------:R-:W2:Y:S02]  /*56c40*/  LDL.LU.64 R24, [R1+0x5ae8] ;  /* 0x005ae80001187983 */ /* 0x000ea40000300a00 */
[C---:B--2---:R-:W-:Y:S11]  /*56c50*/  HMMA.16816.F32 R4, R20.reuse, R24, R4 ;  /* 0x000000181404723c */ /* 0x044ff60000001804 */
[----:B------:R-:W-:Y:S11]  /*56c60*/  @!UPT UIADD3 URZ, URZ, URZ, URZ ;  /* 0x0000003f3f3ff290 */ /* 0x000ff6000fffe03f */
[----:B------:R-:W-:Y:S01]  /*56c70*/  @!UPT UIADD3 URZ, URZ, URZ, URZ ;  /* 0x0000003f3f3ff290 */ /* 0x000fe2000fffe03f */
[----:B------:R-:W-:Y:S01]  /*56c80*/  STL.64 [R1+0x470], R4 ;  /* 0x0004700401007387 */ /* 0x000fe20000100a00 */
[----:B------:R0:W-:Y:S03]  /*56c90*/  STL.64 [R1+0x478], R6 ;  /* 0x0004780601007387 */ /* 0x0001e60000100a00 */
[----:B0-----:R-:W2:Y:S01]  /*56ca0*/  LDL.LU.64 R6, [R1+0x5ae0] ;  /* 0x005ae00001067983 */ /* 0x001ea20000300a00 */
[----:B------:R-:W2:Y:S02]  /*56cb0*/  LDL.LU.64 R4, [R1+0x5ad8] ;  /* 0x005ad80001047983 */ /* 0x000ea40000300a00 */
[----:B---3--:R-:W-:Y:S02]  /*56cc0*/  STL.64 [R1+0x59d0], R26 ;  /* 0x0059d01a01007387 */ /* 0x008fe40000100a00 */
[----:B------:R0:W-:Y:S02]  /*56cd0*/  STL.64 [R1+0x59c8], R24 ;  /* 0x0059c81801007387 */ /* 0x0001e40000100a00 */
[----:B0-----:R-:W3:Y:S01]  /*56ce0*/  LDL.LU.64 R24, [R1+0x7a0] ;  /* 0x0007a00001187983 */ /* 0x001ee20000300a00 */
[----:B------:R-:W3:Y:S02]  /*56cf0*/  LDL.LU.64 R26, [R1+0x7a8] ;  /* 0x0007a800011a7983 */ /* 0x000ee40000300a00 */
[----:B------:R0:W-:Y:S01]  /*56d00*/  STL.64 [R1+0x59d8], R8 ;  /* 0x0059d80801007387 */ /* 0x0001e20000100a00 */
[----:B---3--:R-:W-:Y:S01]  /*56d10*/  HMMA.16816.F32 R24, R20, R8, R24 ;  /* 0x000000081418723c */ /* 0x008fe20000001818 */
[----:B0-----:R-:W3:Y:S11]  /*56d20*/  LDL.64 R8, [R1+0x10] ;  /* 0x0000100001087983 */ /* 0x001ef60000100a00 */
[----:B------:R-:W-:Y:S11]  /*56d30*/  @!UPT UIADD3 URZ, URZ, URZ, URZ ;  /* 0x0000003f3f3ff290 */ /* 0x000ff6000fffe03f */
[----:B------:R0:W-:Y:S01]  /*56d40*/  STL.64 [R1+0x460], R24 ;  /* 0x0004601801007387 */ /* 0x0001e20000100a00 */
[----:B------:R-:W-:Y:S03]  /*56d50*/  STL.64 [R1+0x468], R26 ;  /* 0x0004681a01007387 */ /* 0x000fe60000100a00 */
[----:B---3--:R-:W-:Y:S01]  /*56d60*/  STL.64 [R1+0x59e8], R8 ;  /* 0x0059e80801007387 */ /* 0x008fe20000100a00 */
[----:B0-----:R-:W3:Y:S03]  /*56d70*/  LDL.LU.64 R24, [R1] ;  /* 0x0000000001187983 */ /* 0x001ee60000300a00 */
[----:B---3--:R0:W-:Y:S02]  /*56d80*/  STL.64 [R1+0x59e0], R24 ;  /* 0x0059e01801007387 */ /* 0x0081e40000100a00 */
[----:B0-----:R-:W-:-:S02]  /*56d90*/  IMAD.MOV.U32 R24, RZ, RZ, R19 ;  /* 0x000000ffff187224 */ /* 0x001fc400078e0013 */
[----:B------:R-:W-:Y:S01]  /*56da0*/  IMAD.MOV.U32 R25, RZ, RZ, R10 ;  /* 0x000000ffff197224 */ /* 0x000fe200078e000a */
[----:B------:R-:W3:Y:S01]  /*56db0*/  LDL.LU R19, [R1+0x5ad0] ;  /* 0x005ad00001137983 */ /* 0x000ee20000300800 */
[----:B------:R-:W3:Y:S03]  /*56dc0*/  LDL.LU R10, [R1+0x5acc] ;  /* 0x005acc00010a7983 */ /* 0x000ee60000300800 */
[----:B------:R0:W-:Y:S02]  /*56dd0*/  STL.64 [R1+0x5a30], R24 ;  /* 0x005a301801007387 */ /* 0x0001e40000100a00 */
[----:B0-----:R-:W-:Y:S02]  /*56de0*/  IMAD.MOV.U32 R24, RZ, RZ, R11 ;  /* 0x000000ffff187224 */ /* 0x001fe400078e000b */
[----:B--2---:R-:W-:Y:S01]  /*56df0*/  IMAD.MOV.U32 R25, RZ, RZ, R4 ;  /* 0x000000ffff197224 */ /* 0x004fe200078e0004 */
[----:B------:R-:W2:Y:S01]  /*56e00*/  LDL.LU R11, [R1+0x5ac8] ;  /* 0x005ac800010b7983 */ /* 0x000ea20000300800 */
[----:B------:R-:W2:Y:S03]  /*56e10*/  LDL.LU R4, [R1+0x5ac4] ;  /* 0x005ac40001047983 */ /* 0x000ea60000300800 */
[----:B------:R0:W-:Y:S02]  /*56e20*/  STL.64 [R1+0x5a40], R24 ;  /* 0x005a401801007387 */ /* 0x0001e40000100a00 */
[----:B0-----:R-:W-:-:S02]  /*56e30*/  IMAD.MOV.U32 R24, RZ, RZ, R5 ;  /* 0x000000ffff187224 */ /* 0x001fc400078e0005 */
[----:B------:R-:W-:Y:S01]  /*56e40*/  IMAD.MOV.U32 R25, RZ, RZ, R2 ;  /* 0x000000ffff197224 */ /* 0x000fe200078e0002 */
[----:B------:R-:W2:Y:S01]  /*56e50*/  LDL.LU R5, [R1+0x5ac0] ;  /* 0x005ac00001057983 */ /* 0x000ea20000300800 */
[----:B------:R-:W2:Y:S03]  /*56e60*/  LDL.LU R2, [R1+0x5abc] ;  /* 0x005abc0001027983 */ /* 0x000ea60000300800 */
[----:B------:R0:W-:Y:S02]  /*56e70*/  STL.64 [R1+0x5a58], R24 ;  /* 0x005a581801007387 */ /* 0x0001e40000100a00 */
[----:B0-----:R-:W-:Y:S02]  /*56e80*/  IMAD.MOV.U32 R24, RZ, RZ, R7 ;  /* 0x000000ffff187224 */ /* 0x001fe400078e0007 */
[----:B------:R-:W-:Y:S01]  /*56e90*/  IMAD.MOV.U32 R25, RZ, RZ, R6 ;  /* 0x000000ffff197224 */ /* 0x000fe200078e0006 */
[----:B------:R-:W2:Y:S01]  /*56ea0*/  LDL.LU R7, [R1+0x5ab8] ;  /* 0x005ab80001077983 */ /* 0x000ea20000300800 */
[----:B------:R-:W2:Y:S03]  /*56eb0*/  LDL.LU R6, [R1+0x5ab4] ;  /* 0x005ab40001067983 */ /* 0x000ea60000300800 */
[----:B------:R0:W-:Y:S04]  /*56ec0*/  STL.64 [R1+0x5a70], R24 ;  /* 0x005a701801007387 */ /* 0x0001e80000100a00 */
[----:B0-----:R-:W2:Y:S01]  /*56ed0*/  LDL.LU.64 R24, [R1+0x770] ;  /* 0x0007700001187983 */ /* 0x001ea20000300a00 */
[----:B------:R-:W2:Y:S02]  /*56ee0*/  LDL.LU.64 R26, [R1+0x778] ;  /* 0x00077800011a7983 */ /* 0x000ea40000300a00 */
[----:B------:R-:W-:Y:S01]  /*56ef0*/  IMAD.MOV.U32 R16, RZ, RZ, R0 ;  /* 0x000000ffff107224 */ /* 0x000fe200078e0000 */
[----:B--2---:R-:W-:Y:S11]  /*56f00*/  HMMA.16816.F32 R24, R20, R4, R24 ;  /* 0x000000041418723c */ /* 0x004ff60000001818 */
[----:B------:R-:W-:Y:S11]  /*56f10*/  @!UPT UIADD3 URZ, URZ, URZ, URZ ;  /* 0x0000003f3f3ff290 */ /* 0x000ff6000fffe03f */
[----:B------:R-:W-:Y:S01]  /*56f20*/  @!UPT UIADD3 URZ, URZ, URZ, URZ ;  /* 0x0000003f3f3ff290 */ /* 0x000fe2000fffe03f */
[----:B------:R0:W-:Y:S01]  /*56f30*/  STL.64 [R1+0x450], R24 ;  /* 0x0004501801007387 */ /* 0x0001e20000100a00 */
[----:B------:R1:W-:Y:S02]  /*56f40*/  STL.64 [R1+0x458], R26 ;  /* 0x0004581a01007387 */ /* 0x0003e40000100a00 */
[----:B------:R-:W2:Y:S01]  /*56f50*/  LDL.LU R0, [R1+0x5ab0] ;  /* 0x005ab00001007983 */ /* 0x000ea20000300800 */
[----:B0-----:R-:W2:Y:S01]  /*56f60*/  LDL.LU.64 R24, [R1+0x760] ;  /* 0x0007600001187983 */ /* 0x001ea20000300a00 */
[----:B-1----:R-:W2:Y:S02]  /*56f70*/  LDL.LU.64 R26, [R1+0x768] ;  /* 0x00076800011a7983 */ /* 0x002ea40000300a00 */
[----:B------:R-:W-:Y:S01]  /*56f80*/  IMAD.MOV.U32 R17, RZ, RZ, R29 ;  /* 0x000000ffff117224 */ /* 0x000fe200078e001d */
[----:B--2---:R-:W-:Y:S01]  /*56f90*/  STL.64 [R1+0x5a80], R26 ;  /* 0x005a801a01007387 */ /* 0x004fe20000100a00 */
[----:B------:R3:W-:Y:S02]  /*56fa0*/  STL.64 [R1+0x5a78], R24 ;  /* 0x005a781801007387 */ /* 0x0007e40000100a00 */
[----:B---3--:R-:W-:-:S02]  /*56fb0*/  IMAD.MOV.U32 R24, RZ, RZ, R19 ;  /* 0x000000ffff187224 */ /* 0x008fc400078e0013 */
[----:B----4-:R-:W-:-:S05]  /*56fc0*/  IMAD.MOV.U32 R25, RZ, RZ, R18 ;  /* 0x000000ffff197224 */ /* 0x010fca00078e0012 */
[----:B------:R-:W-:Y:S01]  /*56fd0*/  STL.64 [R1+0x5a98], R24 ;  /* 0x005a981801007387 */ /* 0x000fe20000100a00 */
[----:B------:R0:W-:Y:S03]  /*56fe0*/  STL.64 [R1+0x5a38], R16 ;  /* 0x005a381001007387 */ /* 0x0001e60000100a00 */
        /* <DEDUP_REMOVED lines=13> */
[----:B------:R-:W3:Y:S02]  /*570c0*/  LDL.LU.64 R18, [R1+0x788] ;  /* 0x0007880001127983 */ /* 0x000ee40000300a00 */
[----:B------:R-:W-:-:S02]  /*570d0*/  IMAD.MOV.U32 R8, RZ, RZ, R13 ;  /* 0x000000ffff087224 */ /* 0x000fc400078e000d */
[----:B------:R-:W-:Y:S02]  /*570e0*/  IMAD.MOV.U32 R9, RZ, RZ, R12 ;  /* 0x000000ffff097224 */ /* 0x000fe400078e000c */
[----:B------:R-:W0:Y:S04]  /*570f0*/  LDSM.16.MT88.4 R12, [R2+0x10080] ;  /* 0x01008000020c783b */ /* 0x000e280000004200 */
[----:B---3--:R-:W-:Y:S01]  /*57100*/  STL.64 [R1+0x5aa8], R18 ;  /* 0x005aa81201007387 */ /* 0x008fe20000100a00 */
[----:B--2---:R1:W-:Y:S03]  /*57110*/  STL.64 [R1+0x5aa0], R16 ;  /* 0x005aa01001007387 */ /* 0x0043e60000100a00 */
[----:B-1----:R-:W2:Y:S01]  /*57120*/  LDL.LU.64 R16, [R1+0x790] ;  /* 0x0007900001107983 */ /* 0x002ea20000300a00 */
[----:B------:R-:W2:Y:S02]  /*57130*/  LDL.LU.64 R18, [R1+0x798] ;  /* 0x0007980001127983 */ /* 0x000ea40000300a00 */
[----:B------:R-:W-:-:S02]  /*57140*/  IMAD.MOV.U32 R24, RZ, RZ, R11 ;  /* 0x000000ffff187224 */ /* 0x000fc400078e000b */
[----:B------:R-:W-:Y:S01]  /*57150*/  IMAD.MOV.U32 R25, RZ, RZ, R10 ;  /* 0x000000ffff197224 */ /* 0x000fe200078e000a */
[----:B------:R1:W-:Y:S04]  /*57160*/  STL.64 [R1+0x5a10], R8 ;  /* 0x005a100801007387 */ /* 0x0003e80000100a00 */
[----:B-1----:R-:W3:Y:S01]  /*57170*/  LDL.LU.64 R8, [R1+0x720] ;  /* 0x0007200001087983 */ /* 0x002ee20000300a00 */
[----:B------:R-:W3:Y:S02]  /*57180*/  LDL.LU.64 R10, [R1+0x728] ;  /* 0x00072800010a7983 */ /* 0x000ee40000300a00 */
[----:B------:R-:W-:Y:S02]  /*57190*/  STL.64 [R1+0x59b0], R6 ;  /* 0x0059b00601007387 */ /* 0x000fe40000100a00 */
[----:B------:R-:W-:Y:S01]  /*571a0*/  STL.64 [R1+0x59a8], R4 ;  /* 0x0059a80401007387 */ /* 0x000fe20000100a00 */
[----:B0-----:R-:W-:Y:S01]  /*571b0*/  STL.64 [R1+0x5930], R14 ;  /* 0x0059300e01007387 */ /* 0x001fe20000100a00 */
[----:B------:R0:W-:Y:S03]  /*571c0*/  STL.64 [R1+0x5928], R12 ;  /* 0x0059280c01007387 */ /* 0x0001e60000100a00 */
[----:B0-----:R-:W4:Y:S01]  /*571d0*/  LDL.LU.64 R12, [R1+0x70] ;  /* 0x00007000010c7983 */ /* 0x001f220000300a00 */
[C---:B--2---:R-:W-:Y:S03]  /*571e0*/  HMMA.16816.F32 R24, R20.reuse, R24, R16 ;  /* 0x000000181418723c */ /* 0x044fe60000001810 */
[----:B------:R-:W2:Y:S01]  /*571f0*/  LDL.LU.64 R18, [R1+0x5aa8] ;  /* 0x005aa80001127983 */ /* 0x000ea20000300a00 */
[----:B------:R-:W2:Y:S11]  /*57200*/  LDL.LU.64 R16, [R1+0x5aa0] ;  /* 0x005aa00001107983 */ /* 0x000eb60000300a00 */
[----:B------:R-:W-:Y:S08]  /*57210*/  @!UPT UIADD3 URZ, URZ, URZ, URZ ;  /* 0x0000003f3f3ff290 */ /* 0x000ff0000fffe03f */
[----:B------:R0:W-:Y:S01]  /*57220*/  STL.64 [R1+0x440], R24 ;  /* 0x0004401801007387 */ /* 0x0001e20000100a00 */
[----:B------:R2:W-:Y:S03]  /*57230*/  STL.64 [R1+0x448], R26 ;  /* 0x0004481a01007387 */ /* 0x0005e60000100a00 */
[----:B0-----:R-:W2:Y:S02]  /*57240*/  LDL.LU.64 R24, [R1+0x5a98] ;  /* 0x005a980001187983 */ /* 0x001ea40000300a00 */
[----:B--2---:R-:W-:Y:S02]  /*57250*/  HMMA.16816.F32 R24, R20, R24, R16 ;  /* 0x000000181418723c */ /* 0x004fe40000001810 */
[----:B------:R-:W2:Y:S01]  /*57260*/  LDL.LU.64 R18, [R1+0x5a90] ;  /* 0x005a900001127983 */ /* 0x000ea20000300a00 */
[----:B------:R-:W2:Y:S11]  /*57270*/  LDL.LU.64 R16, [R1+0x5a88] ;  /* 0x005a880001107983 */ /* 0x000eb60000300a00 */
[----:B------:R-:W-:Y:S09]  /*57280*/  @!UPT UIADD3 URZ, URZ, URZ, URZ ;  /* 0x0000003f3f3ff290 */ /* 0x000ff2000fffe03f */
[----:B------:R-:W-:Y:S01]  /*57290*/  STL.64 [R1+0x430], R24 ;  /* 0x0004301801007387 */ /* 0x000fe20000100a00 */
[----:B------:R0:W-:Y:S03]  /*572a0*/  STL.64 [R1+0x438], R26 ;  /* 0x0004381a01007387 */ /* 0x0001e60000100a00 */
[----:B0-----:R-:W2:Y:S01]  /*572b0*/  LDL.LU.64 R26, [R1+0x5a80] ;  /* 0x005a8000011a7983 */ /* 0x001ea20000300a00 */
[----:B------:R-:W2:Y:S02]  /*572c0*/  LDL.LU.64 R24, [R1+0x5a78] ;  /* 0x005a780001187983 */ /* 0x000ea40000300a00 */
[----:B------:R-:W-:Y:S02]  /*572d0*/  IMAD.MOV.U32 R4, RZ, RZ, R28 ;  /* 0x000000ffff047224 */ /* 0x000fe400078e001c */
[----:B------:R-:W-:-:S07]  /*572e0*/  IMAD.MOV.U32 R5, RZ, RZ, R3 ;  /* 0x000000ffff057224 */ /* 0x000fce00078e0003 */
[C---:B--2---:R-:W-:Y:S01]  /*572f0*/  HMMA.16816.F32 R4, R20.reuse, R4, R24 ;  /* 0x000000041404723c */ /* 0x044fe20000001818 */
        /* <DEDUP_REMOVED lines=31> */
[----:B------:R-:W-:Y:S03]  /*574f0*/  STL.64 [R1+0x3e8], R26 ;  /* 0x0003e81a01007387 */ /* 0x000fe60000100a00 */
[----:B--2---:R-:W-:Y:S01]  /*57500*/  STL.64 [R1+0x5a28], R10 ;  /* 0x005a280a01007387 */ /* 0x004fe20000100a00 */
[----:B---3--:R0:W-:Y:S03]  /*57510*/  STL.64 [R1+0x5a20], R8 ;  /* 0x005a200801007387 */ /* 0x0081e60000100a00 */
[----:B0-----:R-:W2:Y:S01]  /*57520*/  LDL.LU.64 R8, [R1+0x700] ;  /* 0x0007000001087983 */ /* 0x001ea20000300a00 */
[----:B------:R-:W2:Y:S02]  /*57530*/  LDL.LU.64 R10, [R1+0x708] ;  /* 0x00070800010a7983 */ /* 0x000ea40000300a00 */
[----:B------:R-:W3:Y:S02]  /*57540*/  LDL.LU.64 R24, [R1+0xcd0] ;  /* 0x000cd00001187983 */ /* 0x000ee40000300a00 */
[----:B------:R-:W2:Y:S01]  /*57550*/  LDL.LU.64 R26, [R1+0xcd8] ;  /* 0x000cd800011a7983 */ /* 0x000ea20000300a00 */
[C---:B----4-:R-:W-:Y:S01]  /*57560*/  HMMA.16816.F32 R4, R20.reuse, R12, R4 ;  /* 0x0000000c1404723c */ /* 0x050fe20000001804 */
[----:B--2---:R-:W-:Y:S01]  /*57570*/  STL.64 [R1+0x59f8], R26 ;  /* 0x0059f81a01007387 */ /* 0x004fe20000100a00 */
[----:B---3--:R0:W-:Y:S03]  /*57580*/  STL.64 [R1+0x59f0], R24 ;  /* 0x0059f01801007387 */ /* 0x0081e60000100a00 */
[----:B0-----:R-:W2:Y:S01]  /*57590*/  LDL.LU.64 R24, [R1+0xce0] ;  /* 0x000ce00001187983 */ /* 0x001ea20000300a00 */
[----:B------:R-:W2:Y:S11]  /*575a0*/  LDL.LU.64 R26, [R1+0xce8] ;  /* 0x000ce800011a7983 */ /* 0x000eb60000300a00 */
[----:B------:R-:W-:Y:S06]  /*575b0*/  @!UPT UIADD3 URZ, URZ, URZ, URZ ;  /* 0x0000003f3f3ff290 */ /* 0x000fec000fffe03f */
[----:B------:R0:W-:Y:S02]  /*575c0*/  STL.64 [R1+0x3d0], R4 ;  /* 0x0003d00401007387 */ /* 0x0001e40000100a00 */
[----:B------:R1:W-:Y:S01]  /*575d0*/  STL.64 [R1+0x3d8], R6 ;  /* 0x0003d80601007387 */ /* 0x0003e20000100a00 */
[----:B0-----:R-:W3:Y:S01]  /*575e0*/  LDL.LU.64 R4, [R1+0xc60] ;  /* 0x000c600001047983 */ /* 0x001ee20000300a00 */
[----:B-1----:R-:W4:Y:S01]  /*575f0*/  LDL.LU.64 R6, [R1+0xc68] ;  /* 0x000c680001067983 */ /* 0x002f220000300a00 */
[C---:B------:R-:W-:Y:S02]  /*57600*/  HMMA.16816.F32 R16, R20.reuse, R16, R8 ;  /* 0x000000101410723c */ /* 0x040fe40000001808 */
[----:B----4-:R-:W-:Y:S01]  /*57610*/  STL.64 [R1+0x59c0], R6 ;  /* 0x0059c00601007387 */ /* 0x010fe20000100a00 */
[----:B---3--:R0:W-:Y:S03]  /*57620*/  STL.64 [R1+0x59b8], R4 ;  /* 0x0059b80401007387 */ /* 0x0081e60000100a00 */
[----:B0-----:R-:W3:Y:S01]  /*57630*/  LDL.LU.64 R4, [R1+0xcb0] ;  /* 0x000cb00001047983 */ /* 0x001ee20000300a00 */
[----:B------:R-:W3:Y:S02]  /*57640*/  LDL.LU.64 R6, [R1+0xcb8] ;  /* 0x000cb80001067983 */ /* 0x000ee40000300a00 */
[----:B------:R0:W-:Y:S02]  /*57650*/  STL.64 [R1+0x5958], R12 ;  /* 0x0059580c01007387 */ /* 0x0001e40000100a00 */
[----:B0-----:R-:W4:Y:S01]  /*57660*/  LDL.LU.64 R12, [R1+0xcc0] ;  /* 0x000cc000010c7983 */ /* 0x001f220000300a00 */
[----:B------:R-:W4:Y:S02]  /*57670*/  LDL.LU.64 R14, [R1+0xcc8] ;  /* 0x000cc800010e7983 */ /* 0x000f240000300a00 */
[----:B------:R-:W2:Y:S02]  /*57680*/  LDL.LU.64 R10, [R1+0x5a28] ;  /* 0x005a2800010a7983 */ /* 0x000ea40000300a00 */
[----:B------:R-:W2:Y:S07]  /*57690*/  LDL.LU.64 R8, [R1+0x5a20] ;  /* 0x005a200001087983 */ /* 0x000eae0000300a00 */
[----:B------:R0:W-:Y:S01]  /*576a0*/  STL.64 [R1+0x3c0], R16 ;  /* 0x0003c01001007387 */ /* 0x0001e20000100a00 */
[----:B------:R1:W-:Y:S03]  /*576b0*/  STL.64 [R1+0x3c8], R18 ;  /* 0x0003c81201007387 */ /* 0x0003e60000100a00 */
[----:B0-----:R-:W2:Y:S02]  /*576c0*/  LDL.LU.64 R16, [R1+0x5a18] ;  /* 0x005a180001107983 */ /* 0x001ea40000300a00 */
[----:B--2---:R-:W-:Y:S02]  /*576d0*/  HMMA.16816.F32 R20, R20, R16, R8 ;  /* 0x000000101414723c */ /* 0x004fe40000001808 */
[----:B------:R-:W2:Y:S01]  /*576e0*/  LDL.LU.64 R8, [R1+0x5a10] ;  /* 0x005a100001087983 */ /* 0x000ea20000300a00 */
[----:B------:R-:W-:-:S02]  /*576f0*/  IMAD.MOV.U32 R3, RZ, RZ, R16 ;  /* 0x000000ffff037224 */ /* 0x000fc400078e0010 */
[----:B------:R-:W-:Y:S11]  /*57700*/  IMAD.MOV.U32 R2, RZ, RZ, R17 ;  /* 0x000000ffff027224 */ /* 0x000ff600078e0011 */
[----:B------:R-:W-:Y:S07]  /*57710*/  @!UPT UIADD3 URZ, URZ, URZ, URZ ;  /* 0x0000003f3f3ff290 */ /* 0x000fee000fffe03f */
[----:B------:R0:W-:Y:S01]  /*57720*/  STL.64 [R1+0x50], R20 ;  /* 0x0000501401007387 */ /* 0x0001e20000100a00 */
[----:B------:R-:W-:Y:S02]  /*57730*/  STL.64 [R1+0x58], R22 ;  /* 0x0000581601007387 */ /* 0x000fe40000100a00 */
[----:B-1----:R-:W2:Y:S02]  /*57740*/  LDL.LU.64 R18, [R1+0x5a08] ;  /* 0x005a080001127983 */ /* 0x002ea40000300a00 */
[----:B------:R-:W2:Y:S01]  /*57750*/  LDL.LU.64 R16, [R1+0x5a00] ;  /* 0x005a000001107983 */ /* 0x000ea20000300a00 */
[----:B0-----:R-:W3:Y:S01]  /*57760*/  LDL.LU.64 R20, [R1+0x30] ;  /* 0x0000300001147983 */ /* 0x001ee20000300a00 */
[C---:B--2---:R-:W-:Y:S03]  /*57770*/  HMMA.16816.F32 R8, R16.reuse, R8, R24 ;  /* 0x000000081008723c */ /* 0x044fe60000001818 */
[----:B------:R-:W2:Y:S01]  /*57780*/  LDL.LU.64 R26, [R1+0x59f8] ;  /* 0x0059f800011a7983 */ /* 0x000ea20000300a00 */
[----:B------:R-:W2:Y:S11]  /*57790*/  LDL.LU.64 R24, [R1+0x59f0] ;  /* 0x0059f00001187983 */ /* 0x000eb60000300a00 */
[----:B------:R-:W-:Y:S08]  /*577a0*/  @!UPT UIADD3 URZ, URZ, URZ, URZ ;  /* 0x0000003f3f3ff290 */ /* 0x000ff0000fffe03f */
        /* <DEDUP_REMOVED lines=8> */
[----:B0-----:R-:W4:Y:S01]  /*57830*/  LDL.LU.64 R24, [R1+0x59e0] ;  /* 0x0059e00001187983 */ /* 0x001f220000300a00 */
[----:B------:R-:W-:Y:S02]  /*57840*/  IMAD.MOV.U32 R11, RZ, RZ, R9 ;  /* 0x000000ffff0b7224 */ /* 0x000fe400078e0009 */
[----:B------:R-:W2:Y:S01]  /*57850*/  LDL.LU.64 R8, [R1+0x59d8] ;  /* 0x0059d80001087983 */ /* 0x000ea20000300a00 */
[C---:B----4-:R-:W-:Y:S01]  /*57860*/  HMMA.16816.F32 R12, R16.reuse, R24, R12 ;  /* 0x00000018100c723c */ /* 0x050fe2000000180c */
[----:B------:R-:W-:Y:S11]  /*57870*/  IMAD.MOV.U32 R10, RZ, RZ, R25 ;  /* 0x000000ffff0a7224 */ /* 0x000ff600078e0019 */
[----:B------:R-:W-:Y:S11]  /*57880*/  @!UPT UIADD3 URZ, URZ, URZ, URZ ;  /* 0x0000003f3f3ff290 */ /* 0x000ff6000fffe03f */
[----:B------:R-:W-:Y:S01]  /*57890*/  STL.64 [R1+0x6f0], R12 ;  /* 0x0006f00c01007387 */ /* 0x000fe20000100a00 */
[----:B------:R0:W-:Y:S02]  /*578a0*/  STL.64 [R1+0x6f8], R14 ;  /* 0x0006f80e01007387 */ /* 0x0001e40000100a00 */
[----:B-1----:R-:W4:Y:S02]  /*578b0*/  LDL.LU.64 R26, [R1+0x59d0] ;  /* 0x0059d000011a7983 */ /* 0x002f240000300a00 */
[----:B0-----:R-:W-:Y:S02]  /*578c0*/  IMAD.MOV.U32 R14, RZ, RZ, R24 ;  /* 0x000000ffff0e7224 */ /* 0x001fe400078e0018 */
[----:B------:R-:W3:Y:S02]  /*578d0*/  LDL.LU.64 R24, [R1+0x59c8] ;  /* 0x0059c80001187983 */ /* 0x000ee40000300a00 */
[C---:B---3--:R-:W-:Y:S11]  /*578e0*/  HMMA.16816.F32 R4, R16.reuse, R24, R4 ;  /* 0x000000181004723c */ /* 0x048ff60000001804 */
[----:B------:R-:W-:Y:S11]  /*578f0*/  @!UPT UIADD3 URZ, URZ, URZ, URZ ;  /* 0x0000003f3f3ff290 */ /* 0x000ff6000fffe03f */
[----:B------:R-:W-:Y:S01]  /*57900*/  @!UPT UIADD3 URZ, URZ, URZ, URZ ;  /* 0x0000003f3f3ff290 */ /* 0x000fe2000fffe03f */
[----:B------:R-:W-:Y:S01]  /*57910*/  STL.64 [R1+0x700], R4 ;  /* 0x0007000401007387 */ /* 0x000fe20000100a00 */
[----:B------:R0:W-:Y:S03]  /*57920*/  STL.64 [R1+0x708], R6 ;  /* 0x0007080601007387 */ /* 0x0001e60000100a00 */
[----:B0-----:R-:W2:Y:S01]  /*57930*/  LDL.LU.64 R6, [R1+0x59c0] ;  /* 0x0059c00001067983 */ /* 0x001ea20000300a00 */
[----:B------:R-:W2:Y:S02]  /*57940*/  LDL.LU.64 R4, [R1+0x59b8] ;  /* 0x0059b80001047983 */ /* 0x000ea40000300a00 */
[----:B----4-:R-:W-:Y:S02]  /*57950*/  STL.64 [R1+0x58e0], R26 ;  /* 0x0058e01a01007387 */ /* 0x010fe40000100a00 */
[----:B------:R0:W-:Y:S02]  /*57960*/  STL.64 [R1+0x58d8], R24 ;  /* 0x0058d81801007387 */ /* 0x0001e40000100a00 */
[----:B0-----:R-:W3:Y:S01]  /*57970*/  LDL.LU.64 R24, [R1+0xc30] ;  /* 0x000c300001187983 */ /* 0x001ee20000300a00 */
[----:B------:R-:W3:Y:S01]  /*57980*/  LDL.LU.64 R26, [R1+0xc38] ;  /* 0x000c3800011a7983 */ /* 0x000ee20000300a00 */
[C---:B--2---:R-:W-:Y:S11]  /*57990*/  HMMA.16816.F32 R4, R16.reuse, R8, R4 ;  /* 0x000000081004723c */ /* 0x044ff60000001804 */
[----:B------:R-:W-:Y:S11]  /*579a0*/  @!UPT UIADD3 URZ, URZ, URZ, URZ ;  /* 0x0000003f3f3ff290 */ /* 0x000ff6000fffe03f */
[----:B------:R-:W-:Y:S01]  /*579b0*/  @!UPT UIADD3 URZ, URZ, URZ, URZ ;  /* 0x0000003f3f3ff290 */ /* 0x000fe2000fffe03f */
[----:B------:R-:W-:Y:S01]  /*579c0*/  STL.64 [R1+0x710], R4 ;  /* 0x0007100401007387 */ /* 0x000fe20000100a00 */
[----:B------:R0:W-:Y:S03]  /*579d0*/  STL.64 [R1+0x718], R6 ;  /* 0x0007180601007387 */ /* 0x0001e60000100a00 */
[----:B0-----:R-:W2:Y:S01]  /*579e0*/  LDL.LU.64 R6, [R1+0x59b0] ;  /* 0x0059b00001067983 */ /* 0x001ea20000300a00 */
[----:B------:R-:W4:Y:S02]  /*579f0*/  LDL.LU.64 R4, [R1+0x59a8] ;  /* 0x0059a80001047983 */ /* 0x000f240000300a00 */
[----:B------:R-:W-:Y:S02]  /*57a00*/  STL.64 [R1+0x5980], R10 ;  /* 0x0059800a01007387 */ /* 0x000fe40000100a00 */
[----:B------:R0:W-:Y:S02]  /*57a10*/  STL.64 [R1+0x5978], R8 ;  /* 0x0059780801007387 */ /* 0x0001e40000100a00 */
[----:B0-----:R-:W4:Y:S01]  /*57a20*/  LDL.LU.64 R8, [R1+0xc40] ;  /* 0x000c400001087983 */ /* 0x001f220000300a00 */
[----:B------:R-:W4:Y:S02]  /*57a30*/  LDL.LU.64 R10, [R1+0xc48] ;  /* 0x000c4800010a7983 */ /* 0x000f240000300a00 */
[----:B------:R-:W2:Y:S02]  /*57a40*/  LDL.LU.64 R12, [R1+0xa0] ;  /* 0x0000a000010c7983 */ /* 0x000ea40000300a00 */
[----:B------:R-:W-:Y:S01]  /*57a50*/  STL [R1+0x5990], R14 ;  /* 0x0059900e01007387 */ /* 0x000fe20000100800 */
[C---:B----4-:R-:W-:Y:S11]  /*57a60*/  HMMA.16816.F32 R8, R16.reuse, R4, R8 ;  /* 0x000000041008723c */ /* 0x050ff60000001808 */
[----:B------:R-:W-:Y:S11]  /*57a70*/  @!UPT UIADD3 URZ, URZ, URZ, URZ ;  /* 0x0000003f3f3ff290 */ /* 0x000ff6000fffe03f */
[----:B------:R-:W-:Y:S01]  /*57a80*/  @!UPT UIADD3 URZ, URZ, URZ, URZ ;  /* 0x0000003f3f3ff290 */ /* 0x000fe2000fffe03f */
[----:B------:R-:W-:Y:S01]  /*57a90*/  STL.64 [R1+0x720], R8 ;  /* 0x0007200801007387 */ /* 0x000fe20000100a00 */
[----:B------:R-:W-:Y:S02]  /*57aa0*/  STL.64 [R1+0x728], R10 ;  /* 0x0007280a01007387 */ /* 0x000fe40000100a00 */
[----:B--2---:R0:W-:Y:S02]  /*57ab0*/  STL.64 [R1+0x5988], R12 ;  /* 0x0059880c01007387 */ /* 0x0041e40000100a00 */
[----:B0-----:R-:W2:Y:S01]  /*57ac0*/  LDL.LU.64 R12, [R1+0xc0] ;  /* 0x0000c000010c7983 */ /* 0x001ea20000300a00 */
[----:B---3--:R-:W-:Y:S07]  /*57ad0*/  HMMA.16816.F32 R8, R16, R20, R24 ;  /* 0x000000141008723c */ /* 0x008fee0000001818 */
[----:B------:R-:W-:-:S02]  /*57ae0*/  IMAD.MOV.U32 R27, RZ, RZ, R20 ;  /* 0x000000ffff1b7224 */ /* 0x000fc400078e0014 */
[----:B------:R-:W-:Y:S02]  /*57af0*/  IMAD.MOV.U32 R26, RZ, RZ, R21 ;  /* 0x000000ffff1a7224 */ /* 0x000fe400078e0015 */
[----:B------:R-:W0:Y:S04]  /*57b00*/  LDSM.16.MT88.4 R20, [R0+0x11000] ;  /* 0x011000000014783b */ /* 0x000e280000004200 */
[----:B--2---:R1:W-:Y:S04]  /*57b10*/  STL.64 [R1+0x59a0], R12 ;  /* 0x0059a00c01007387 */ /* 0x0043e80000100a00 */
[----:B-1----:R-:W2:Y:S01]  /*57b20*/  LDL.LU.64 R12, [R1+0xc50] ;  /* 0x000c5000010c7983 */ /* 0x002ea20000300a00 */
[----:B------:R-:W2:Y:S02]  /*57b30*/  LDL.LU.64 R14, [R1+0xc58] ;  /* 0x000c5800010e7983 */ /* 0x000ea40000300a00 */
[----:B------:R-:W-:Y:S02]  /*57b40*/  STL.64 [R1+0x58c0], R6 ;  /* 0x0058c00601007387 */ /* 0x000fe40000100a00 */
[----:B------:R1:W-:Y:S02]  /*57b50*/  STL.64 [R1+0x58b8], R4 ;  /* 0x0058b80401007387 */ /* 0x0003e40000100a00 */
[----:B-1----:R-:W2:Y:S01]  /*57b60*/  LDL.LU.64 R4, [R1+0xd0] ;  /* 0x0000d00001047983 */ /* 0x002ea20000300a00 */
[----:B------:R-:W-:Y:S02]  /*57b70*/  STL.64 [R1+0x740], R8 ;  /* 0x0007400801007387 */ /* 0x000fe40000100a00 */
[----:B------:R-:W-:Y:S02]  /*57b80*/  STL.64 [R1+0x748], R10 ;  /* 0x0007480a01007387 */ /* 0x000fe40000100a00 */
[----:B------:R1:W-:Y:S01]  /*57b90*/  STL.64 [R1+0x5998], R26 ;  /* 0x0059981a01007387 */ /* 0x0003e20000100a00 */
[----:B------:R-:W3:Y:S04]  /*57ba0*/  LDL.LU.64 R24, [R1+0xbb0] ;  /* 0x000bb00001187983 */ /* 0x000ee80000300a00 */
[----:B-1----:R-:W3:Y:S01]  /*57bb0*/  LDL.LU.64 R26, [R1+0xbb8] ;  /* 0x000bb800011a7983 */ /* 0x002ee20000300a00 */
[----:B------:R-:W4:Y:S02]  /*57bc0*/  LDL.LU.64 R8, [R1+0xb90] ;  /* 0x000b900001087983 */ /* 0x000f240000300a00 */
[----:B------:R-:W4:Y:S02]  /*57bd0*/  LDL.LU.64 R10, [R1+0xb98] ;  /* 0x000b9800010a7983 */ /* 0x000f240000300a00 */
[----:B------:R-:W-:Y:S01]  /*57be0*/  STL [R1+0x5888], R0 ;  /* 0x0058880001007387 */ /* 0x000fe20000100800 */
[----:B0-----:R-:W-:Y:S01]  /*57bf0*/  STL.64 [R1+0x57b0], R22 ;  /* 0x0057b01601007387 */ /* 0x001fe20000100a00 */
[----:B------:R0:W-:Y:S02]  /*57c00*/  STL.64 [R1+0x57a8], R20 ;  /* 0x0057a81401007387 */ /* 0x0001e40000100a00 */
[----:B0-----:R-:W-:-:S02]  /*57c10*/  IMAD.MOV.U32 R20, RZ, RZ, R3 ;  /* 0x000000ffff147224 */ /* 0x001fc400078e0003 */
[----:B------:R-:W-:Y:S01]  /*57c20*/  IMAD.MOV.U32 R21, RZ, RZ, R2 ;  /* 0x000000ffff157224 */ /* 0x000fe200078e0002 */
[C---:B--2---:R-:W-:Y:S01]  /*57c30*/  HMMA.16816.F32 R12, R16.reuse, R4, R12 ;  /* 0x00000004100c723c */ /* 0x044fe2000000180c */
[----:B------:R-:W-:Y:S02]  /*57c40*/  IMAD.MOV.U32 R22, RZ, RZ, R5 ;  /* 0x000000ffff167224 */ /* 0x000fe400078e0005 */
[----:B------:R-:W-:Y:S11]  /*57c50*/  IMAD.MOV.U32 R23, RZ, RZ, R4 ;  /* 0x000000ffff177224 */ /* 0x000ff600078e0004 */
[----:B------:R-:W-:Y:S09]  /*57c60*/  @!UPT UIADD3 URZ, URZ, URZ, URZ ;  /* 0x0000003f3f3ff290 */ /* 0x000ff2000fffe03f */
[----:B------:R0:W-:Y:S01]  /*57c70*/  STL.64 [R1+0x7d0], R12 ;  /* 0x0007d00c01007387 */ /* 0x0001e20000100a00 */
[----:B------:R-:W-:Y:S03]  /*57c80*/  STL.64 [R1+0x7d8], R14 ;  /* 0x0007d80e01007387 */ /* 0x000fe60000100a00 */
[----:B0-----:R-:W3:Y:S01]  /*57c90*/  LDL.LU.64 R12, [R1+0x59a0] ;  /* 0x0059a000010c7983 */ /* 0x001ee20000300a00 */
[----:B------:R-:W2:Y:S02]  /*57ca0*/  LDL.LU.64 R4, [R1+0xb80] ;  /* 0x000b800001047983 */ /* 0x000ea40000300a00 */
[----:B------:R-:W2:Y:S02]  /*57cb0*/  LDL.LU.64 R6, [R1+0xb88] ;  /* 0x000b880001067983 */ /* 0x000ea40000300a00 */
[----:B------:R-:W-:Y:S01]  /*57cc0*/  STL [R1+0x5898], R22 ;  /* 0x0058981601007387 */ /* 0x000fe20000100800 */
[----:B------:R-:W-:Y:S01]  /*57cd0*/  STL [R1+0x5894], R23 ;  /* 0x0058941701007387 */ /* 0x000fe20000100800 */
[----:B------:R0:W-:Y:S03]  /*57ce0*/  STL.64 [R1+0x5970], R20 ;  /* 0x0059701401007387 */ /* 0x0001e60000100a00 */
[----:B0-----:R-:W4:Y:S01]  /*57cf0*/  LDL.LU.64 R20, [R1+0xb0] ;  /* 0x0000b00001147983 */ /* 0x001f220000300a00 */
[----:B---3--:R-:W-:Y:S01]  /*57d00*/  HMMA.16816.F32 R24, R16, R12, R24 ;  /* 0x0000000c1018723c */ /* 0x008fe20000001818 */
[----:B------:R-:W-:-:S02]  /*57d10*/  IMAD.MOV.U32 R2, RZ, RZ, R12 ;  /* 0x000000ffff027224 */ /* 0x000fc400078e000c */
[----:B------:R-:W-:-:S05]  /*57d20*/  IMAD.MOV.U32 R3, RZ, RZ, R13 ;  /* 0x000000ffff037224 */ /* 0x000fca00078e000d */
[----:B----4-:R-:W-:Y:S11]  /*57d30*/  HMMA.16816.F32 R8, R16, R20, R8 ;  /* 0x000000141008723c */ /* 0x010ff60000001808 */
[----:B------:R-:W-:Y:S04]  /*57d40*/  @!UPT UIADD3 URZ, URZ, URZ, URZ ;  /* 0x0000003f3f3ff290 */ /* 0x000fe8000fffe03f */
[----:B------:R-:W-:Y:S01]  /*57d50*/  STL.64 [R1+0x7c0], R24 ;  /* 0x0007c01801007387 */ /* 0x000fe20000100a00 */
[----:B------:R0:W-:Y:S03]  /*57d60*/  STL.64 [R1+0x7c8], R26 ;  /* 0x0007c81a01007387 */ /* 0x0001e60000100a00 */
[----:B0-----:R-:W3:Y:S01]  /*57d70*/  LDL.LU.64 R26, [R1+0x5998] ;  /* 0x00599800011a7983 */ /* 0x001ee20000300a00 */
[----:B------:R-:W4:Y:S02]  /*57d80*/  LDL.LU R14, [R1+0x5990] ;  /* 0x00599000010e7983 */ /* 0x000f240000300800 */
[----:B------:R-:W2:Y:S02]  /*57d90*/  LDL.LU.64 R12, [R1+0x5988] ;  /* 0x00598800010c7983 */ /* 0x000ea40000300a00 */
[----:B------:R-:W-:Y:S01]  /*57da0*/  STL [R1+0x58a0], R3 ;  /* 0x0058a00301007387 */ /* 0x000fe20000100800 */
[----:B------:R-:W-:Y:S01]  /*57db0*/  STL [R1+0x589c], R2 ;  /* 0x00589c0201007387 */ /* 0x000fe20000100800 */
[----:B------:R-:W-:Y:S02]  /*57dc0*/  STL.64 [R1+0x7b0], R8 ;  /* 0x0007b00801007387 */ /* 0x000fe40000100a00 */
[----:B------:R0:W-:Y:S02]  /*57dd0*/  STL.64 [R1+0x7b8], R10 ;  /* 0x0007b80a01007387 */ /* 0x0001e40000100a00 */
[----:B0-----:R-:W3:Y:S01]  /*57de0*/  LDL.LU.64 R10, [R1+0x5980] ;  /* 0x00598000010a7983 */ /* 0x001ee20000300a00 */
[----:B------:R-:W-:-:S02]  /*57df0*/  IMAD.MOV.U32 R29, RZ, RZ, R21 ;  /* 0x000000ffff1d7224 */ /* 0x000fc400078e0015 */
[----:B------:R-:W3:Y:S02]  /*57e00*/  LDL.LU.64 R8, [R1+0x5978] ;  /* 0x0059780001087983 */ /* 0x000ee40000300a00 */
[----:B------:R-:W-:Y:S02]  /*57e10*/  IMAD.MOV.U32 R28, RZ, RZ, R20 ;  /* 0x000000ffff1c7224 */ /* 0x000fe400078e0014 */
[----:B------:R-:W3:Y:S01]  /*57e20*/  LDL.LU.64 R20, [R1+0xb70] ;  /* 0x000b700001147983 */ /* 0x000ee20000300a00 */
[----:B------:R-:W3:Y:S01]  /*57e30*/  LDL.LU.64 R22, [R1+0xb78] ;  /* 0x000b780001167983 */ /* 0x000ee20000300a00 */
[----:B--2---:R-:W-:Y:S01]  /*57e40*/  HMMA.16816.F32 R4, R16, R12, R4 ;  /* 0x0000000c1004723c */ /* 0x004fe20000001804 */
[----:B----4-:R-:W-:Y:S02]  /*57e50*/  IMAD.MOV.U32 R24, RZ, RZ, R14 ;  /* 0x000000ffff187224 */ /* 0x010fe400078e000e */
[----:B------:R-:W-:Y:S02]  /*57e60*/  IMAD.MOV.U32 R0, RZ, RZ, R13 ;  /* 0x000000ffff007224 */ /* 0x000fe400078e000d */
[----:B---3--:R-:W-:-:S02]  /*57e70*/  IMAD.MOV.U32 R25, RZ, RZ, R10 ;  /* 0x000000ffff197224 */ /* 0x008fc400078e000a */
[----:B------:R-:W-:-:S03]  /*57e80*/  IMAD.MOV.U32 R10, RZ, RZ, R12 ;  /* 0x000000ffff0a7224 */ /* 0x000fc600078e000c */
[----:B------:R-:W-:Y:S01]  /*57e90*/  STL.64 [R1+0x58f8], R24 ;  /* 0x0058f81801007387 */ /* 0x000fe20000100a00 */
[----:B------:R-:W-:Y:S02]  /*57ea0*/  STL [R1+0x58a8], R29 ;  /* 0x0058a81d01007387 */ /* 0x000fe40000100800 */
[----:B------:R-:W-:Y:S10]  /*57eb0*/  STL [R1+0x58a4], R28 ;  /* 0x0058a41c01007387 */ /* 0x000ff40000100800 */
[----:B------:R-:W-:Y:S01]  /*57ec0*/  STL.64 [R1+0x7a0], R4 ;  /* 0x0007a00401007387 */ /* 0x000fe20000100a00 */
[----:B------:R-:W-:Y:S01]  /*57ed0*/  STL.64 [R1+0x7a8], R6 ;  /* 0x0007a80601007387 */ /* 0x000fe20000100a00 */
[----:B------:R-:W2:Y:S02]  /*57ee0*/  LDL.LU.64 R12, [R1+0xaa0] ;  /* 0x000aa000010c7983 */ /* 0x000ea40000300a00 */
[----:B------:R-:W3:Y:S02]  /*57ef0*/  LDL.LU.64 R14, [R1+0xaa8] ;  /* 0x000aa800010e7983 */ /* 0x000ee40000300a00 */
[----:B---3--:R-:W-:Y:S01]  /*57f00*/  STL.64 [R1+0x5968], R14 ;  /* 0x0059680e01007387 */ /* 0x008fe20000100a00 */
[----:B--2---:R0:W-:Y:S03]  /*57f10*/  STL.64 [R1+0x5960], R12 ;  /* 0x0059600c01007387 */ /* 0x0041e60000100a00 */
[----:B0-----:R-:W2:Y:S01]  /*57f20*/  LDL.LU.64 R12, [R1+0x90] ;  /* 0x00009000010c7983 */ /* 0x001ea20000300a00 */
[----:B------:R-:W3:Y:S02]  /*57f30*/  LDL.LU.64 R4, [R1+0xa90] ;  /* 0x000a900001047983 */ /* 0x000ee40000300a00 */
[----:B------:R-:W3:Y:S02]  /*57f40*/  LDL.LU.64 R6, [R1+0xa98] ;  /* 0x000a980001067983 */ /* 0x000ee40000300a00 */
[----:B------:R-:W4:Y:S02]  /*57f50*/  LDL.LU R24, [R1+0x10] ;  /* 0x0000100001187983 */ /* 0x000f240000300800 */
[----:B------:R-:W-:Y:S01]  /*57f60*/  IMAD.MOV.U32 R25, RZ, RZ, R11 ;  /* 0x000000ffff197224 */ /* 0x000fe200078e000b */
[----:B--2---:R-:W-:Y:S01]  /*57f70*/  HMMA.16816.F32 R20, R16, R12, R20 ;  /* 0x0000000c1014723c */ /* 0x004fe20000001814 */
[----:B------:R-:W-:-:S03]  /*57f80*/  IMAD.MOV.U32 R11, RZ, RZ, R13 ;  /* 0x000000ffff0b7224 */ /* 0x000fc600078e000d */
[----:B----4-:R-:W-:Y:S01]  /*57f90*/  STL.64 [R1+0x5910], R24 ;  /* 0x0059101801007387 */ /* 0x010fe20000100a00 */
[----:B------:R-:W-:Y:S11]  /*57fa0*/  STL [R1+0x58ac], R10 ;  /* 0x0058ac0a01007387 */ /* 0x000ff60000100800 */
[----:B------:R-:W-:Y:S07]  /*57fb0*/  @!UPT UIADD3 URZ, URZ, URZ, URZ ;  /* 0x0000003f3f3ff290 */ /* 0x000fee000fffe03f */
[----:B------:R0:W-:Y:S01]  /*57fc0*/  STL.64 [R1+0x790], R20 ;  /* 0x0007901401007387 */ /* 0x0001e20000100a00 */
[----:B------:R1:W-:Y:S03]  /*57fd0*/  STL.64 [R1+0x798], R22 ;  /* 0x0007981601007387 */ /* 0x0003e60000100a00 */
[----:B0-----:R-:W2:Y:S01]  /*57fe0*/  LDL.LU.64 R20, [R1+0x5970] ;  /* 0x0059700001147983 */ /* 0x001ea20000300a00 */
[----:B-1----:R-:W-:Y:S02]  /*57ff0*/  IMAD.MOV.U32 R23, RZ, RZ, R12 ;  /* 0x000000ffff177224 */ /* 0x002fe400078e000c */
[----:B------:R-:W4:Y:S02]  /*58000*/  LDL.LU.64 R14, [R1+0x5968] ;  /* 0x00596800010e7983 */ /* 0x000f240000300a00 */
[----:B------:R-:W4:Y:S01]  /*58010*/  LDL.LU.64 R12, [R1+0x5960] ;  /* 0x00596000010c7983 */ /* 0x000f220000300a00 */
[----:B------:R-:W-:Y:S01]  /*58020*/  STL [R1+0x5950], R11 ;  /* 0x0059500b01007387 */ /* 0x000fe20000100800 */
[----:B------:R0:W-:Y:S03]  /*58030*/  STL.64 [R1+0x5948], R8 ;  /* 0x0059480801007387 */ /* 0x0001e60000100a00 */
[----:B0-----:R-:W4:Y:S01]  /*58040*/  LDL.LU.64 R8, [R1+0x80] ;  /* 0x0000800001087983 */ /* 0x001f220000300a00 */
[----:B------:R-:W2:Y:S02]  /*58050*/  LDL.LU R24, [R1+0x20] ;  /* 0x0000200001187983 */ /* 0x000ea40000300800 */
[----:B------:R-:W2:Y:S02]  /*58060*/  LDL.LU R25, [R1+0x24] ;  /* 0x0000240001197983 */ /* 0x000ea40000300800 */
[----:B------:R-:W-:Y:S01]  /*58070*/  STL.64 [R1+0x5940], R26 ;  /* 0x0059401a01007387 */ /* 0x000fe20000100a00 */
[C---:B----4-:R-:W-:Y:S01]  /*58080*/  HMMA.16816.F32 R12, R16.reuse, R8, R12 ;  /* 0x00000008100c723c */ /* 0x050fe2000000180c */
[----:B--2---:R0:W-:Y:S04]  /*58090*/  STL.64 [R1+0x5938], R24 ;  /* 0x0059381801007387 */ /* 0x0041e80000100a00 */
[----:B0-----:R-:W2:Y:S11]  /*580a0*/  LDL.LU.64 R24, [R1+0x60] ;  /* 0x0000600001187983 */ /* 0x001eb60000300a00 */
[----:B------:R-:W-:Y:S07]  /*580b0*/  @!UPT UIADD3 URZ, URZ, URZ, URZ ;  /* 0x0000003f3f3ff290 */ /* 0x000fee000fffe03f */
[----:B------:R0:W-:Y:S01]  /*580c0*/  STL.64 [R1+0x780], R12 ;  /* 0x0007800c01007387 */ /* 0x0001e20000100a00 */
[----:B------:R1:W-:Y:S03]  /*580d0*/  STL.64 [R1+0x788], R14 ;  /* 0x0007880e01007387 */ /* 0x0003e60000100a00 */
[----:B0-----:R-:W3:Y:S01]  /*580e0*/  LDL.LU.64 R12, [R1+0x5958] ;  /* 0x00595800010c7983 */ /* 0x001ee20000300a00 */
[----:B------:R-:W-:Y:S02]  /*580f0*/  IMAD.MOV.U32 R2, RZ, RZ, R8 ;  /* 0x000000ffff027224 */ /* 0x000fe400078e0008 */
[----:B------:R-:W-:Y:S01]  /*58100*/  IMAD.MOV.U32 R22, RZ, RZ, R9 ;  /* 0x000000ffff167224 */ /* 0x000fe200078e0009 */
[C---:B---3--:R-:W-:Y:S01]  /*58110*/  HMMA.16816.F32 R4, R16.reuse, R12, R4 ;  /* 0x0000000c1004723c */ /* 0x048fe20000001804 */
[----:B------:R-:W-:Y:S02]  /*58120*/  IMAD.MOV.U32 R28, RZ, RZ, R12 ;  /* 0x000000ffff1c7224 */ /* 0x000fe400078e000c */
[----:B------:R-:W-:Y:S11]  /*58130*/  IMAD.MOV.U32 R3, RZ, RZ, R13 ;  /* 0x000000ffff037224 */ /* 0x000ff600078e000d */
[----:B------:R-:W-:Y:S09]  /*58140*/  @!UPT UIADD3 URZ, URZ, URZ, URZ ;  /* 0x0000003f3f3ff290 */ /* 0x000ff2000fffe03f */
[----:B------:R0:W-:Y:S01]  /*58150*/  STL.64 [R1+0x770], R4 ;  /* 0x0007700401007387 */ /* 0x0001e20000100a00 */
[----:B------:R3:W-:Y:S02]  /*58160*/  STL.64 [R1+0x778], R6 ;  /* 0x0007780601007387 */ /* 0x0007e40000100a00 */
[----:B------:R-:W2:Y:S02]  /*58170*/  LDL.LU.64 R8, [R1+0xa80] ;  /* 0x000a800001087983 */ /* 0x000ea40000300a00 */
[----:B------:R-:W2:Y:S01]  /*58180*/  LDL.LU.64 R10, [R1+0xa88] ;  /* 0x000a8800010a7983 */ /* 0x000ea20000300a00 */
[----:B------:R-:W4:Y:S01]  /*58190*/  LDL.LU.64 R12, [R1+0xa70] ;  /* 0x000a7000010c7983 */ /* 0x000f220000300a00 */
[----:B-1----:R-:W4:Y:S03]  /*581a0*/  LDL.LU.64 R14, [R1+0xa78] ;  /* 0x000a7800010e7983 */ /* 0x002f260000300a00 */
[----:B0-----:R-:W2:Y:S01]  /*581b0*/  LDL.LU.64 R4, [R1+0x810] ;  /* 0x0008100001047983 */ /* 0x001ea20000300a00 */
[----:B---3--:R-:W3:Y:S03]  /*581c0*/  LDL.LU.64 R6, [R1+0x818] ;  /* 0x0008180001067983 */ /* 0x008ee60000300a00 */
[----:B---3--:R-:W-:Y:S01]  /*581d0*/  STL.64 [R1+0x58d0], R6 ;  /* 0x0058d00601007387 */ /* 0x008fe20000100a00 */
[----:B--2---:R0:W-:Y:S03]  /*581e0*/  STL.64 [R1+0x58c8], R4 ;  /* 0x0058c80401007387 */ /* 0x0041e60000100a00 */
[----:B0-----:R-:W2:Y:S01]  /*581f0*/  LDL.LU.64 R4, [R1+0x970] ;  /* 0x0009700001047983 */ /* 0x001ea20000300a00 */
[----:B------:R-:W3:Y:S03]  /*58200*/  LDL.LU.64 R6, [R1+0x978] ;  /* 0x0009780001067983 */ /* 0x000ee60000300a00 */
[----:B---3--:R-:W-:Y:S01]  /*58210*/  STL.64 [R1+0x58f0], R6 ;  /* 0x0058f00601007387 */ /* 0x008fe20000100a00 */
[----:B--2---:R0:W-:Y:S03]  /*58220*/  STL.64 [R1+0x58e8], R4 ;  /* 0x0058e80401007387 */ /* 0x0041e60000100a00 */
[----:B0-----:R-:W2:Y:S01]  /*58230*/  LDL.LU.64 R4, [R1+0x990] ;  /* 0x0009900001047983 */ /* 0x001ea20000300a00 */
[----:B------:R-:W3:Y:S01]  /*58240*/  LDL.LU.64 R6, [R1+0x998] ;  /* 0x0009980001067983 */ /* 0x000ee20000300a00 */
[C---:B------:R-:W-:Y:S02]  /*58250*/  HMMA.16816.F32 R8, R16.reuse, R24, R8 ;  /* 0x000000181008723c */ /* 0x040fe40000001808 */
[----:B---3--:R-:W-:Y:S01]  /*58260*/  STL.64 [R1+0x5908], R6 ;  /* 0x0059080601007387 */ /* 0x008fe20000100a00 */
[----:B--2---:R0:W-:Y:S03]  /*58270*/  STL.64 [R1+0x5900], R4 ;  /* 0x0059000401007387 */ /* 0x0041e60000100a00 */
[----:B0-----:R-:W2:Y:S01]  /*58280*/  LDL.LU.64 R4, [R1+0x9c0] ;  /* 0x0009c00001047983 */ /* 0x001ea20000300a00 */
[----:B------:R-:W3:Y:S02]  /*58290*/  LDL.LU.64 R6, [R1+0x9c8] ;  /* 0x0009c80001067983 */ /* 0x000ee40000300a00 */
[----:B------:R-:W-:Y:S01]  /*582a0*/  IMAD.MOV.U32 R29, RZ, RZ, R25 ;  /* 0x000000ffff1d7224 */ /* 0x000fe200078e0019 */
[----:B----4-:R-:W-:Y:S01]  /*582b0*/  HMMA.16816.F32 R16, R16, R20, R12 ;  /* 0x000000141010723c */ /* 0x010fe2000000180c */
[----:B---3--:R-:W-:Y:S01]  /*582c0*/  STL.64 [R1+0x5920], R6 ;  /* 0x0059200601007387 */ /* 0x008fe20000100a00 */
[----:B--2---:R0:W-:Y:S03]  /*582d0*/  STL.64 [R1+0x5918], R4 ;  /* 0x0059180401007387 */ /* 0x0041e60000100a00 */
[----:B0-----:R-:W2:Y:S01]  /*582e0*/  LDL.LU.64 R4, [R1+0xa60] ;  /* 0x000a600001047983 */ /* 0x001ea20000300a00 */
[----:B------:R-:W2:Y:S07]  /*582f0*/  LDL.LU.64 R6, [R1+0xa68] ;  /* 0x000a680001067983 */ /* 0x000eae0000300a00 */
[----:B------:R-:W-:Y:S02]  /*58300*/  STL.64 [R1+0x760], R8 ;  /* 0x0007600801007387 */ /* 0x000fe40000100a00 */
[----:B------:R0:W-:Y:S02]  /*58310*/  STL.64 [R1+0x768], R10 ;  /* 0x0007680a01007387 */ /* 0x0001e40000100a00 */
[----:B0-----:R-:W3:Y:S01]  /*58320*/  LDL.LU R11, [R1+0x5950] ;  /* 0x00595000010b7983 */ /* 0x001ee20000300800 */
[----:B------:R-:W4:Y:S02]  /*58330*/  LDL.LU.64 R8, [R1+0x5948] ;  /* 0x0059480001087983 */ /* 0x000f240000300a00 */
[----:B------:R-:W-:-:S02]  /*58340*/  IMAD.MOV.U32 R10, RZ, RZ, R24 ;  /* 0x000000ffff0a7224 */ /* 0x000fc400078e0018 */
[----:B------:R-:W2:Y:S01]  /*58350*/  LDL.LU.64 R26, [R1+0x5940] ;  /* 0x00594000011a7983 */ /* 0x000ea20000300a00 */
[----:B------:R-:W3:Y:S01]  /*58360*/  LDL.LU.64 R24, [R1+0x5938] ;  /* 0x0059380001187983 */ /* 0x000ee20000300a00 */
[----:B------:R-:W3:Y:S02]  /*58370*/  LDL.LU.64 R14, [R1+0x5930] ;  /* 0x00593000010e7983 */ /* 0x000ee40000300a00 */
[----:B------:R-:W3:Y:S02]  /*58380*/  LDL.LU.64 R12, [R1+0x5928] ;  /* 0x00592800010c7983 */ /* 0x000ee40000300a00 */
[----:B------:R2:W-:Y:S01]  /*58390*/  STL.64 [R1+0x730], R16 ;  /* 0x0007301001007387 */ /* 0x0005e20000100a00 */
[----:B------:R-:W-:Y:S01]  /*583a0*/  STL.64 [R1+0x738], R18 ;  /* 0x0007381201007387 */ /* 0x000fe20000100a00 */
[----:B--2---:R-:W-:Y:S02]  /*583b0*/  IMAD.MOV.U32 R16, RZ, RZ, R27 ;  /* 0x000000ffff107224 */ /* 0x004fe400078e001b */
[----:B------:R-:W-:-:S02]  /*583c0*/  IMAD.MOV.U32 R17, RZ, RZ, R26 ;  /* 0x000000ffff117224 */ /* 0x000fc400078e001a */
[C---:B---3--:R-:W-:Y:S03]  /*583d0*/  HMMA.16816.F32 R24, R12.reuse, R24, R4 ;  /* 0x000000180c18723c */ /* 0x048fe60000001804 */
[----:B------:R0:W-:Y:S04]  /*583e0*/  STL.64 [R1+0x58b0], R16 ;  /* 0x0058b01001007387 */ /* 0x0001e80000100a00 */
[----:B0-----:R-:W2:Y:S01]  /*583f0*/  LDL.LU.64 R16, [R1+0x900] ;  /* 0x0009000001107983 */ /* 0x001ea20000300a00 */
[----:B------:R-:W2:Y:S02]  /*58400*/  LDL.LU.64 R18, [R1+0x908] ;  /* 0x0009080001127983 */ /* 0x000ea40000300a00 */
[----:B------:R-:W-:Y:S02]  /*58410*/  STL.64 [R1+0x57c8], R20 ;  /* 0x0057c81401007387 */ /* 0x000fe40000100a00 */
[----:B------:R-:W3:Y:S01]  /*58420*/  LDL.LU.64 R6, [R1+0x5920] ;  /* 0x0059200001067983 */ /* 0x000ee20000300a00 */
[----:B------:R-:W3:Y:S10]  /*58430*/  LDL.LU.64 R4, [R1+0x5918] ;  /* 0x0059180001047983 */ /* 0x000ef40000300a00 */
[----:B------:R0:W-:Y:S01]  /*58440*/  STL.64 [R1+0x750], R24 ;  /* 0x0007501801007387 */ /* 0x0001e20000100a00 */
[----:B------:R3:W-:Y:S03]  /*58450*/  STL.64 [R1+0x758], R26 ;  /* 0x0007581a01007387 */ /* 0x0007e60000100a00 */
[----:B0-----:R-:W3:Y:S02]  /*58460*/  LDL.LU.64 R24, [R1+0x5910] ;  /* 0x0059100001187983 */ /* 0x001ee40000300a00 */
[C---:B---3--:R-:W-:Y:S02]  /*58470*/  HMMA.16816.F32 R24, R12.reuse, R24, R4 ;  /* 0x000000180c18723c */ /* 0x048fe40000001804 */
[----:B------:R-:W3:Y:S01]  /*58480*/  LDL.LU.64 R6, [R1+0x5908] ;  /* 0x0059080001067983 */ /* 0x000ee20000300a00 */
[----:B------:R-:W3:Y:S11]  /*58490*/  LDL.LU.64 R4, [R1+0x5900] ;  /* 0x0059000001047983 */ /* 0x000ef60000300a00 */
[----:B------:R-:W-:Y:S09]  /*584a0*/  @!UPT UIADD3 URZ, URZ, URZ, URZ ;  /* 0x0000003f3f3ff290 */ /* 0x000ff2000fffe03f */
[----:B------:R0:W-:Y:S01]  /*584b0*/  STL.64 [R1+0x7e0], R24 ;  /* 0x0007e01801007387 */ /* 0x0001e20000100a00 */
[----:B------:R3:W-:Y:S03]  /*584c0*/  STL.64 [R1+0x7e8], R26 ;  /* 0x0007e81a01007387 */ /* 0x0007e60000100a00 */
[----:B0-----:R-:W3:Y:S02]  /*584d0*/  LDL.LU.64 R24, [R1+0x58f8] ;  /* 0x0058f80001187983 */ /* 0x001ee40000300a00 */
[C---:B---3--:R-:W-:Y:S02]  /*584e0*/  HMMA.16816.F32 R24, R12.reuse, R24, R4 ;  /* 0x000000180c18723c */ /* 0x048fe40000001804 */
[----:B------:R-:W3:Y:S01]  /*584f0*/  LDL.LU.64 R6, [R1+0x58f0] ;  /* 0x0058f00001067983 */ /* 0x000ee20000300a00 */
[----:B------:R-:W3:Y:S11]  /*58500*/  LDL.LU.64 R4, [R1+0x58e8] ;  /* 0x0058e80001047983 */ /* 0x000ef60000300a00 */
[----:B------:R-:W-:Y:S09]  /*58510*/  @!UPT UIADD3 URZ, URZ, URZ, URZ ;  /* 0x0000003f3f3ff290 */ /* 0x000ff2000fffe03f */
[----:B------:R-:W-:Y:S01]  /*58520*/  STL.64 [R1+0x7f0], R24 ;  /* 0x0007f01801007387 */ /* 0x000fe20000100a00 */
[----:B------:R0:W-:Y:S03]  /*58530*/  STL.64 [R1+0x7f8], R26 ;  /* 0x0007f81a01007387 */ /* 0x0001e60000100a00 */
[----:B0-----:R-:W2:Y:S01]  /*58540*/  LDL.LU.64 R26, [R1+0x58e0] ;  /* 0x0058e000011a7983 */ /* 0x001ea20000300a00 */
[----:B------:R-:W3:Y:S02]  /*58550*/  LDL.LU.64 R24, [R1+0x58d8] ;  /* 0x0058d80001187983 */ /* 0x000ee40000300a00 */
[C---:B---3--:R-:W-:Y:S11]  /*58560*/  HMMA.16816.F32 R4, R12.reuse, R24, R4 ;  /* 0x000000180c04723c */ /* 0x048ff60000001804 */
[----:B------:R-:W-:Y:S11]  /*58570*/  @!UPT UIADD3 URZ, URZ, URZ, URZ ;  /* 0x0000003f3f3ff290 */ /* 0x000ff6000fffe03f */
[----:B------:R-:W-:Y:S01]  /*58580*/  @!UPT UIADD3 URZ, URZ, URZ, URZ ;  /* 0x0000003f3f3ff290 */ /* 0x000fe2000fffe03f */
[----:B------:R-:W-:Y:S01]  /*58590*/  STL.64 [R1+0x800], R4 ;  /* 0x0008000401007387 */ /* 0x000fe20000100a00 */
[----:B------:R0:W-:Y:S03]  /*585a0*/  STL.64 [R1+0x808], R6 ;  /* 0x0008080601007387 */ /* 0x0001e60000100a00 */
[----:B0-----:R-:W4:Y:S01]  /*585b0*/  LDL.LU.64 R6, [R1+0x58d0] ;  /* 0x0058d00001067983 */ /* 0x001f220000300a00 */
[----:B------:R-:W4:Y:S02]  /*585c0*/  LDL.LU.64 R4, [R1+0x58c8] ;  /* 0x0058c80001047983 */ /* 0x000f240000300a00 */
[C---:B----4-:R-:W-:Y:S11]  /*585d0*/  HMMA.16816.F32 R4, R12.reuse, R8, R4 ;  /* 0x000000080c04723c */ /* 0x050ff60000001804 */
[----:B------:R-:W-:Y:S11]  /*585e0*/  @!UPT UIADD3 URZ, URZ, URZ, URZ ;  /* 0x0000003f3f3ff290 */ /* 0x000ff6000fffe03f */
[----:B------:R-:W-:Y:S01]  /*585f0*/  @!UPT UIADD3 URZ, URZ, URZ, URZ ;  /* 0x0000003f3f3ff290 */ /* 0x000fe2000fffe03f */
[----:B------:R-:W-:Y:S01]  /*58600*/  STL.64 [R1+0x810], R4 ;  /* 0x0008100401007387 */ /* 0x000fe20000100a00 */
[----:B------:R0:W-:Y:S03]  /*58610*/  STL.64 [R1+0x818], R6 ;  /* 0x0008180601007387 */ /* 0x0001e60000100a00 */
[----:B0-----:R-:W3:Y:S01]  /*58620*/  LDL.LU.64 R6, [R1+0x58c0] ;  /* 0x0058c00001067983 */ /* 0x001ee20000300a00 */
[----:B------:R-:W2:Y:S02]  /*58630*/  LDL.LU.64 R4, [R1+0x58b8] ;  /* 0x0058b80001047983 */ /* 0x000ea40000300a00 */
[C---:B--2---:R-:W-:Y:S11]  /*58640*/  HMMA.16816.F32 R16, R12.reuse, R4, R16 ;  /* 0x000000040c10723c */ /* 0x044ff60000001810 */
[----:B------:R-:W-:Y:S11]  /*58650*/  @!UPT UIADD3 URZ, URZ, URZ, URZ ;  /* 0x0000003f3f3ff290 */ /* 0x000ff6000fffe03f */
[----:B------:R-:W-:Y:S01]  /*58660*/  @!UPT UIADD3 URZ, URZ, URZ, URZ ;  /* 0x0000003f3f3ff290 */ /* 0x000fe2000fffe03f */
[----:B------:R0:W-:Y:S01]  /*58670*/  STL.64 [R1+0x820], R16 ;  /* 0x0008201001007387 */ /* 0x0001e20000100a00 */
[----:B------:R-:W-:Y:S03]  /*58680*/  STL [R1+0x828], R18 ;  /* 0x0008281201007387 */ /* 0x000fe60000100800 */
[----:B0-----:R-:W2:Y:S01]  /*58690*/  LDL.LU.64 R16, [R1+0x58b0] ;  /* 0x0058b00001107983 */ /* 0x001ea20000300a00 */
[----:B---3--:R0:W-:Y:S02]  /*586a0*/  STL.64 [R1+0x57a0], R6 ;  /* 0x0057a00601007387 */ /* 0x0081e40000100a00 */
[----:B------:R-:W2:Y:S01]  /*586b0*/  LDL.LU.64 R4, [R1+0x8f0] ;  /* 0x0008f00001047983 */ /* 0x000ea20000300a00 */
[----:B0-----:R-:W2:Y:S01]  /*586c0*/  LDL.LU.64 R6, [R1+0x8f8] ;  /* 0x0008f80001067983 */ /* 0x001ea20000300a00 */
[----:B------:R-:W-:Y:S02]  /*586d0*/  IMAD.MOV.U32 R25, RZ, RZ, R19 ;  /* 0x000000ffff197224 */ /* 0x000fe400078e0013 */
[----:B------:R-:W-:Y:S03]  /*586e0*/  STL.64 [R1+0x5780], R26 ;  /* 0x0057801a01007387 */ /* 0x000fe60000100a00 */
[----:B------:R-:W-:Y:S01]  /*586f0*/  STL [R1+0x5778], R25 ;  /* 0x0057781901007387 */ /* 0x000fe20000100800 */
[----:B------:R-:W-:Y:S01]  /*58700*/  IMAD.MOV.U32 R20, RZ, RZ, R10 ;  /* 0x000000ffff147224 */ /* 0x000fe200078e000a */
[----:B--2---:R-:W-:Y:S11]  /*58710*/  HMMA.16816.F32 R16, R12, R16, R4 ;  /* 0x000000100c10723c */ /* 0x004ff60000001804 */
[----:B------:R-:W-:Y:S11]  /*58720*/  @!UPT UIADD3 URZ, URZ, URZ, URZ ;  /* 0x0000003f3f3ff290 */ /* 0x000ff6000fffe03f */
[----:B------:R-:W-:Y:S01]  /*58730*/  @!UPT UIADD3 URZ, URZ, URZ, URZ ;  /* 0x0000003f3f3ff290 */ /* 0x000fe2000fffe03f */
[----:B------:R-:W-:Y:S01]  /*58740*/  STL.64 [R1+0x830], R16 ;  /* 0x0008301001007387 */ /* 0x000fe20000100a00 */
[----:B------:R-:W2:Y:S02]  /*58750*/  LDL.LU R4, [R1+0x3b0] ;  /* 0x0003b00001047983 */ /* 0x000ea40000300800 */
[----:B------:R-:W2:Y:S02]  /*58760*/  LDL.LU R5, [R1+0x3b4] ;  /* 0x0003b40001057983 */ /* 0x000ea40000300800 */
[----:B------:R-:W3:Y:S01]  /*58770*/  LDL.LU R6, [R1+0x3b8] ;  /* 0x0003b80001067983 */ /* 0x000ee20000300800 */
[----:B------:R-:W3:Y:S01]  /*58780*/  LDL.LU R7, [R1+0x3bc] ;  /* 0x0003bc0001077983 */ /* 0x000ee20000300800 */
[----:B------:R-:W4:Y:S02]  /*58790*/  LDL.LU R10, [R1+0x58ac] ;  /* 0x0058ac00010a7983 */ /* 0x000f240000300800 */
[----:B------:R-:W-:Y:S02]  /*587a0*/  IMAD.MOV.U32 R21, RZ, RZ, R29 ;  /* 0x000000ffff157224 */ /* 0x000fe400078e001d */
        /* <DEDUP_REMOVED lines=18> */
[----:B----4-:R-:W-:Y:S02]  /*588d0*/  IMAD.MOV.U32 R20, RZ, RZ, R10 ;  /* 0x000000ffff147224 */ /* 0x010fe400078e000a */
[----:B------:R-:W4:Y:S01]  /*588e0*/  LDL.LU R10, [R1+0x588c] ;  /* 0x00588c00010a7983 */ /* 0x000f220000300800 */
[----:B------:R-:W4:Y:S02]  /*588f0*/  LDL.LU R0, [R1+0x5888] ;  /* 0x0058880001007983 */ /* 0x000f240000300800 */
[----:B------:R0:W-:Y:S02]  /*58900*/  STL.64 [R1+0x5838], R20 ;  /* 0x0058381401007387 */ /* 0x0001e40000100a00 */
[----:B---3--:R-:W-:Y:S01]  /*58910*/  STL.64 [R1+0x57c0], R6 ;  /* 0x0057c00601007387 */ /* 0x008fe20000100a00 */
[----:B--2---:R-:W-:Y:S01]  /*58920*/  STL.64 [R1+0x57b8], R4 ;  /* 0x0057b80401007387 */ /* 0x004fe20000100a00 */
[----:B------:R-:W2:Y:S02]  /*58930*/  LDL.64 R26, [R1+0x8] ;  /* 0x00000800011a7983 */ /* 0x000ea40000100a00 */
[----:B------:R-:W-:-:S02]  /*58940*/  IMAD.MOV.U32 R9, RZ, RZ, R18 ;  /* 0x000000ffff097224 */ /* 0x000fc400078e0012 */
[----:B------:R-:W-:Y:S02]  /*58950*/  IMAD.MOV.U32 R8, RZ, RZ, R19 ;  /* 0x000000ffff087224 */ /* 0x000fe400078e0013 */
[----:B0-----:R-:W-:Y:S02]  /*58960*/  IMAD.MOV.U32 R21, RZ, RZ, R29 ;  /* 0x000000ffff157224 */ /* 0x001fe400078e001d */
[----:B------:R-:W-:Y:S01]  /*58970*/  IMAD.MOV.U32 R20, RZ, RZ, R28 ;  /* 0x000000ffff147224 */ /* 0x000fe200078e001c */
[----:B----4-:R-:W0:Y:S04]  /*58980*/  LDSM.16.MT88.4 R16, [R0+0x11080] ;  /* 0x011080000010783b */ /* 0x010e280000004200 */
[----:B--2---:R1:W-:Y:S04]  /*58990*/  STL.64 [R1+0x5798], R26 ;  /* 0x0057981a01007387 */ /* 0x0043e80000100a00 */
[----:B-1----:R-:W2:Y:S04]  /*589a0*/  LDL.64 R26, [R1+0x18] ;  /* 0x00001800011a7983 */ /* 0x002ea80000100a00 */
[----:B--2---:R-:W-:Y:S01]  /*589b0*/  STL.64 [R1+0x57d0], R26 ;  /* 0x0057d01a01007387 */ /* 0x004fe20000100a00 */
[----:B------:R-:W-:Y:S02]  /*589c0*/  STL [R1+0x4f2c], R8 ;  /* 0x004f2c0801007387 */ /* 0x000fe40000100800 */
[----:B------:R-:W-:Y:S02]  /*589d0*/  STL [R1+0x4f28], R9 ;  /* 0x004f280901007387 */ /* 0x000fe40000100800 */
[----:B------:R-:W-:Y:S01]  /*589e0*/  STL.64 [R1+0x5858], R10 ;  /* 0x0058580a01007387 */ /* 0x000fe20000100a00 */
[----:B0-----:R-:W-:Y:S01]  /*589f0*/  STL.64 [R1+0x56a0], R18 ;  /* 0x0056a01201007387 */ /* 0x001fe20000100a00 */
[----:B------:R0:W-:Y:S03]  /*58a00*/  STL.64 [R1+0x5698], R16 ;  /* 0x0056981001007387 */ /* 0x0001e60000100a00 */
[----:B0-----:R-:W2:Y:S01]  /*58a10*/  LDL.LU R16, [R1+0x3a0] ;  /* 0x0003a00001107983 */ /* 0x001ea20000300800 */
[----:B------:R-:W2:Y:S02]  /*58a20*/  LDL.LU R17, [R1+0x3a4] ;  /* 0x0003a40001117983 */ /* 0x000ea40000300800 */
[----:B------:R-:W3:Y:S02]  /*58a30*/  LDL.LU R18, [R1+0x3a8] ;  /* 0x0003a80001127983 */ /* 0x000ee40000300800 */
[----:B------:R-:W3:Y:S01]  /*58a40*/  LDL.LU R19, [R1+0x3ac] ;  /* 0x0003ac0001137983 */ /* 0x000ee20000300800 */
[----:B------:R-:W4:Y:S01]  /*58a50*/  LDL.LU R28, [R1+0x5884] ;  /* 0x00588400011c7983 */ /* 0x000f220000300800 */
[----:B------:R-:W2:Y:S02]  /*58a60*/  LDL.LU R29, [R1+0x5880] ;  /* 0x00588000011d7983 */ /* 0x000ea40000300800 */
[----:B------:R0:W-:Y:S02]  /*58a70*/  STL.64 [R1+0x5850], R20 ;  /* 0x0058501401007387 */ /* 0x0001e40000100a00 */
[----:B0-----:R-:W-:-:S02]  /*58a80*/  IMAD.MOV.U32 R20, RZ, RZ, R2 ;  /* 0x000000ffff147224 */ /* 0x001fc400078e0002 */
[----:B------:R-:W-:Y:S01]  /*58a90*/  IMAD.MOV.U32 R21, RZ, RZ, R3 ;  /* 0x000000ffff157224 */ /* 0x000fe200078e0003 */
[----:B------:R-:W2:Y:S01]  /*58aa0*/  LDL.LU R2, [R1+0x587c] ;  /* 0x00587c0001027983 */ /* 0x000ea20000300800 */
[----:B------:R-:W2:Y:S03]  /*58ab0*/  LDL.LU R3, [R1+0x5878] ;  /* 0x0058780001037983 */ /* 0x000ea60000300800 */
[----:B------:R-:W-:Y:S01]  /*58ac0*/  STL.64 [R1+0x5860], R20 ;  /* 0x0058601401007387 */ /* 0x000fe20000100a00 */
[----:B------:R-:W2:Y:S02]  /*58ad0*/  LDL.LU.64 R8, [R1+0x850] ;  /* 0x0008500001087983 */ /* 0x000ea40000300a00 */
[----:B------:R-:W2:Y:S02]  /*58ae0*/  LDL.LU.64 R10, [R1+0x858] ;  /* 0x00085800010a7983 */ /* 0x000ea40000300a00 */
[----:B--2---:R-:W-:Y:S01]  /*58af0*/  STL.64 [R1+0x5870], R10 ;  /* 0x0058700a01007387 */ /* 0x004fe20000100a00 */
[----:B------:R0:W-:Y:S03]  /*58b00*/  STL.64 [R1+0x5868], R8 ;  /* 0x0058680801007387 */ /* 0x0001e60000100a00 */
[----:B0-----:R-:W2:Y:S01]  /*58b10*/  LDL.LU.64 R8, [R1+0x8e0] ;  /* 0x0008e00001087983 */ /* 0x001ea20000300a00 */
[----:B------:R-:W2:Y:S02]  /*58b20*/  LDL.LU.64 R10, [R1+0x8e8] ;  /* 0x0008e800010a7983 */ /* 0x000ea40000300a00 */
[----:B---3--:R-:W-:Y:S02]  /*58b30*/  STL.64 [R1+0x57e8], R18 ;  /* 0x0057e81201007387 */ /* 0x008fe40000100a00 */
[----:B------:R0:W-:Y:S02]  /*58b40*/  STL.64 [R1+0x57e0], R16 ;  /* 0x0057e01001007387 */ /* 0x0001e40000100a00 */
[----:B0-----:R-:W3:Y:S01]  /*58b50*/  LDL.LU.64 R16, [R1+0x8a0] ;  /* 0x0008a00001107983 */ /* 0x001ee20000300a00 */
[----:B------:R-:W2:Y:S03]  /*58b60*/  LDL.LU.64 R18, [R1+0x8a8] ;  /* 0x0008a80001127983 */ /* 0x000ea60000300a00 */
[----:B--2---:R-:W-:Y:S01]  /*58b70*/  STL.64 [R1+0x5800], R18 ;  /* 0x0058001201007387 */ /* 0x004fe20000100a00 */
[----:B---3--:R0:W-:Y:S03]  /*58b80*/  STL.64 [R1+0x57f8], R16 ;  /* 0x0057f81001007387 */ /* 0x0081e60000100a00 */
[----:B0-----:R-:W2:Y:S01]  /*58b90*/  LDL.LU.64 R16, [R1+0x890] ;  /* 0x0008900001107983 */ /* 0x001ea20000300a00 */
[----:B------:R-:W3:Y:S03]  /*58ba0*/  LDL.LU.64 R18, [R1+0x898] ;  /* 0x0008980001127983 */ /* 0x000ee60000300a00 */
[----:B---3--:R-:W-:Y:S01]  /*58bb0*/  STL.64 [R1+0x5818], R18 ;  /* 0x0058181201007387 */ /* 0x008fe20000100a00 */
[----:B--2---:R0:W-:Y:S03]  /*58bc0*/  STL.64 [R1+0x5810], R16 ;  /* 0x0058101001007387 */ /* 0x0041e60000100a00 */
[----:B0-----:R-:W2:Y:S01]  /*58bd0*/  LDL.LU.64 R16, [R1+0x880] ;  /* 0x0008800001107983 */ /* 0x001ea20000300a00 */
[----:B------:R-:W3:Y:S02]  /*58be0*/  LDL.LU.64 R18, [R1+0x888] ;  /* 0x0008880001127983 */ /* 0x000ee40000300a00 */
[----:B------:R-:W-:-:S02]  /*58bf0*/  IMAD.MOV.U32 R20, RZ, RZ, R23 ;  /* 0x000000ffff147224 */ /* 0x000fc400078e0017 */
[----:B------:R-:W-:-:S07]  /*58c00*/  IMAD.MOV.U32 R21, RZ, RZ, R22 ;  /* 0x000000ffff157224 */ /* 0x000fce00078e0016 */
[C---:B------:R-:W-:Y:S01]  /*58c10*/  HMMA.16816.F32 R20, R12.reuse, R20, R8 ;  /* 0x000000140c14723c */ /* 0x040fe20000001808 */
        /* <DEDUP_REMOVED lines=10> */
[----:B------:R-:W2:Y:S01]  /*58cc0*/  LDL.LU.64 R4, [R1+0x8b0] ;  /* 0x0008b00001047983 */ /* 0x000ea20000300a00 */
[----:B------:R-:W2:Y:S02]  /*58cd0*/  LDL.LU.64 R6, [R1+0x8b8] ;  /* 0x0008b80001067983 */ /* 0x000ea40000300a00 */
[----:B------:R-:W-:Y:S02]  /*58ce0*/  STL [R1+0x5060], R0 ;  /* 0x0050600001007387 */ /* 0x000fe40000100800 */
[----:B------:R-:W2:Y:S01]  /*58cf0*/  LDL.LU.64 R10, [R1+0x5870] ;  /* 0x00587000010a7983 */ /* 0x000ea20000300a00 */
[----:B------:R-:W2:Y:S01]  /*58d00*/  LDL.LU.64 R8, [R1+0x5868] ;  /* 0x0058680001087983 */ /* 0x000ea20000300a00 */
[----:B------:R0:W-:Y:S02]  /*58d10*/  STL.64 [R1+0x840], R20 ;  /* 0x0008401401007387 */ /* 0x0001e40000100a00 */
[----:B------:R2:W-:Y:S01]  /*58d20*/  STL.64 [R1+0x848], R22 ;  /* 0x0008481601007387 */ /* 0x0005e20000100a00 */
[----:B0-----:R-:W2:Y:S02]  /*58d30*/  LDL.LU.64 R20, [R1+0x5860] ;  /* 0x0058600001147983 */ /* 0x001ea40000300a00 */
[C---:B--2---:R-:W-:Y:S02]  /*58d40*/  HMMA.16816.F32 R20, R12.reuse, R20, R8 ;  /* 0x000000140c14723c */ /* 0x044fe40000001808 */
[----:B------:R-:W2:Y:S11]  /*58d50*/  LDL.LU.64 R10, [R1+0x5858] ;  /* 0x00585800010a7983 */ /* 0x000eb60000300a00 */
[----:B------:R-:W-:Y:S10]  /*58d60*/  @!UPT UIADD3 URZ, URZ, URZ, URZ ;  /* 0x0000003f3f3ff290 */ /* 0x000ff4000fffe03f */
[----:B------:R-:W-:Y:S01]  /*58d70*/  STL.64 [R1+0x858], R22 ;  /* 0x0008581601007387 */ /* 0x000fe20000100a00 */
[----:B------:R-:W-:Y:S02]  /*58d80*/  IMAD.MOV.U32 R8, RZ, RZ, R20 ;  /* 0x000000ffff087224 */ /* 0x000fe400078e0014 */
[----:B------:R-:W-:Y:S02]  /*58d90*/  IMAD.MOV.U32 R9, RZ, RZ, R21 ;  /* 0x000000ffff097224 */ /* 0x000fe400078e0015 */
[----:B------:R-:W3:Y:S04]  /*58da0*/  LDL.LU.64 R20, [R1+0x5850] ;  /* 0x0058500001147983 */ /* 0x000ee80000300a00 */
[----:B--2---:R-:W-:Y:S01]  /*58db0*/  STL.64 [R1+0x5790], R10 ;  /* 0x0057900a01007387 */ /* 0x004fe20000100a00 */
[----:B------:R0:W-:Y:S03]  /*58dc0*/  STL.64 [R1+0x5788], R8 ;  /* 0x0057880801007387 */ /* 0x0001e60000100a00 */
[----:B0-----:R-:W2:Y:S01]  /*58dd0*/  LDL.LU R8, [R1+0x390] ;  /* 0x0003900001087983 */ /* 0x001ea20000300800 */
[----:B------:R-:W2:Y:S02]  /*58de0*/  LDL.LU R9, [R1+0x394] ;  /* 0x0003940001097983 */ /* 0x000ea40000300800 */
[----:B------:R-:W2:Y:S02]  /*58df0*/  LDL.LU R10, [R1+0x398] ;  /* 0x00039800010a7983 */ /* 0x000ea40000300800 */
[----:B------:R-:W2:Y:S01]  /*58e00*/  LDL.LU R11, [R1+0x39c] ;  /* 0x00039c00010b7983 */ /* 0x000ea20000300800 */
        /* <DEDUP_REMOVED lines=34> */
[----:B0-----:R-:W1:Y:S02]  /*59030*/  LDL.LU.64 R20, [R1+0x57d8] ;  /* 0x0057d80001147983 */ /* 0x001e640000300a00 */
[C---:B-1----:R-:W-:Y:S02]  /*59040*/  HMMA.16816.F32 R20, R12.reuse, R20, R24 ;  /* 0x000000140c14723c */ /* 0x042fe40000001818 */
[----:B------:R-:W3:Y:S11]  /*59050*/  LDL.LU.64 R26, [R1+0x57d0] ;  /* 0x0057d000011a7983 */ /* 0x000ef60000300a00 */
[----:B------:R-:W-:Y:S10]  /*59060*/  @!UPT UIADD3 URZ, URZ, URZ, URZ ;  /* 0x0000003f3f3ff290 */ /* 0x000ff4000fffe03f */
[----:B------:R0:W-:Y:S01]  /*59070*/  STL.64 [R1+0x9e0], R20 ;  /* 0x0009e01401007387 */ /* 0x0001e20000100a00 */
[----:B------:R1:W-:Y:S03]  /*59080*/  STL.64 [R1+0x9e8], R22 ;  /* 0x0009e81601007387 */ /* 0x0003e60000100a00 */
[----:B0-----:R-:W2:Y:S02]  /*59090*/  LDL.LU.64 R20, [R1+0x57c8] ;  /* 0x0057c80001147983 */ /* 0x001ea40000300a00 */
[----:B--2---:R-:W-:Y:S02]  /*590a0*/  HMMA.16816.F32 R12, R12, R20, R4 ;  /* 0x000000140c0c723c */ /* 0x004fe40000001804 */
[----:B------:R-:W2:Y:S01]  /*590b0*/  LDL.LU.64 R6, [R1+0x57c0] ;  /* 0x0057c00001067983 */ /* 0x000ea20000300a00 */
[----:B------:R-:W2:Y:S02]  /*590c0*/  LDL.LU.64 R4, [R1+0x57b8] ;  /* 0x0057b80001047983 */ /* 0x000ea40000300a00 */
[----:B-1----:R-:W2:Y:S02]  /*590d0*/  LDL.LU.64 R22, [R1+0x57b0] ;  /* 0x0057b00001167983 */ /* 0x002ea40000300a00 */
[----:B------:R-:W2:Y:S11]  /*590e0*/  LDL.LU.64 R20, [R1+0x57a8] ;  /* 0x0057a80001147983 */ /* 0x000eb60000300a00 */
[----:B------:R-:W-:Y:S05]  /*590f0*/  @!UPT UIADD3 URZ, URZ, URZ, URZ ;  /* 0x0000003f3f3ff290 */ /* 0x000fea000fffe03f */
[----:B------:R-:W-:Y:S01]  /*59100*/  STL.64 [R1+0x9d0], R12 ;  /* 0x0009d00c01007387 */ /* 0x000fe20000100a00 */
[----:B------:R0:W-:Y:S03]  /*59110*/  STL.64 [R1+0x9d8], R14 ;  /* 0x0009d80e01007387 */ /* 0x0001e60000100a00 */
[----:B0-----:R-:W2:Y:S02]  /*59120*/  LDL.64 R14, [R1+0x28] ;  /* 0x00002800010e7983 */ /* 0x001ea40000100a00 */
[C---:B--2---:R-:W-:Y:S11]  /*59130*/  HMMA.16816.F32 R4, R20.reuse, R14, R4 ;  /* 0x0000000e1404723c */ /* 0x044ff60000001804 */
[----:B------:R-:W-:Y:S11]  /*59140*/  @!UPT UIADD3 URZ, URZ, URZ, URZ ;  /* 0x0000003f3f3ff290 */ /* 0x000ff6000fffe03f */
[----:B------:R-:W-:Y:S01]  /*59150*/  @!UPT UIADD3 URZ, URZ, URZ, URZ ;  /* 0x0000003f3f3ff290 */ /* 0x000fe2000fffe03f */
[----:B------:R-:W-:Y:S01]  /*59160*/  STL.64 [R1+0x9c0], R4 ;  /* 0x0009c00401007387 */ /* 0x000fe20000100a00 */
[----:B------:R0:W-:Y:S03]  /*59170*/  STL.64 [R1+0x9c8], R6 ;  /* 0x0009c80601007387 */ /* 0x0001e60000100a00 */
[----:B0-----:R-:W2:Y:S01]  /*59180*/  LDL.LU.64 R6, [R1+0x57a0] ;  /* 0x0057a00001067983 */ /* 0x001ea20000300a00 */
[----:B---3--:R-:W-:Y:S01]  /*59190*/  HMMA.16816.F32 R16, R20, R26, R16 ;  /* 0x0000001a1410723c */ /* 0x008fe20000001810 */
[----:B------:R-:W-:Y:S02]  /*591a0*/  IMAD.MOV.U32 R5, RZ, RZ, R14 ;  /* 0x000000ffff057224 */ /* 0x000fe400078e000e */
[----:B------:R-:W-:Y:S01]  /*591b0*/  IMAD.MOV.U32 R4, RZ, RZ, R15 ;  /* 0x000000ffff047224 */ /* 0x000fe200078e000f */
[----:B--2---:R-:W-:Y:S04]  /*591c0*/  STL.64 [R1+0x5768], R6 ;  /* 0x0057680601007387 */ /* 0x004fe80000100a00 */
[----:B------:R0:W-:Y:S02]  /*591d0*/  STL.64 [R1+0x5760], R4 ;  /* 0x0057600401007387 */ /* 0x0001e40000100a00 */
[----:B0-----:R-:W2:Y:S01]  /*591e0*/  LDL.LU R4, [R1+0x370] ;  /* 0x0003700001047983 */ /* 0x001ea20000300800 */
[----:B------:R-:W2:Y:S02]  /*591f0*/  LDL.LU R5, [R1+0x374] ;  /* 0x0003740001057983 */ /* 0x000ea40000300800 */
[----:B------:R-:W2:Y:S02]  /*59200*/  LDL.LU R6, [R1+0x378] ;  /* 0x0003780001067983 */ /* 0x000ea40000300800 */
[----:B------:R-:W2:Y:S01]  /*59210*/  LDL.LU R7, [R1+0x37c] ;  /* 0x00037c0001077983 */ /* 0x000ea20000300800 */
[----:B------:R-:W3:Y:S01]  /*59220*/  LDL.LU R12, [R1+0x360] ;  /* 0x00036000010c7983 */ /* 0x000ee20000300800 */
[----:B------:R-:W3:Y:S02]  /*59230*/  LDL.LU R13, [R1+0x364] ;  /* 0x00036400010d7983 */ /* 0x000ee40000300800 */
[----:B------:R-:W3:Y:S02]  /*59240*/  LDL.LU R14, [R1+0x368] ;  /* 0x00036800010e7983 */ /* 0x000ee40000300800 */
[----:B------:R-:W3:Y:S02]  /*59250*/  LDL.LU R15, [R1+0x36c] ;  /* 0x00036c00010f7983 */ /* 0x000ee40000300800 */
[----:B------:R0:W-:Y:S01]  /*59260*/  STL.64 [R1+0x9b0], R16 ;  /* 0x0009b01001007387 */ /* 0x0001e20000100a00 */
[----:B------:R1:W-:Y:S02]  /*59270*/  STL.64 [R1+0x9b8], R18 ;  /* 0x0009b81201007387 */ /* 0x0003e40000100a00 */
[----:B0-----:R-:W-:-:S02]  /*59280*/  IMAD.MOV.U32 R17, RZ, RZ, R26 ;  /* 0x000000ffff117224 */ /* 0x001fc400078e001a */
[----:B------:R-:W-:Y:S02]  /*59290*/  IMAD.MOV.U32 R16, RZ, RZ, R27 ;  /* 0x000000ffff107224 */ /* 0x000fe400078e001b */
[----:B------:R-:W2:Y:S02]  /*592a0*/  LDL.LU.64 R26, [R1+0x5798] ;  /* 0x00579800011a7983 */ /* 0x000ea40000300a00 */
[----:B--2---:R-:W-:Y:S01]  /*592b0*/  HMMA.16816.F32 R8, R20, R26, R8 ;  /* 0x0000001a1408723c */ /* 0x004fe20000001808 */
[----:B-1----:R-:W-:Y:S02]  /*592c0*/  IMAD.MOV.U32 R19, RZ, RZ, R26 ;  /* 0x000000ffff137224 */ /* 0x002fe400078e001a */
[----:B------:R-:W-:Y:S11]  /*592d0*/  IMAD.MOV.U32 R18, RZ, RZ, R27 ;  /* 0x000000ffff127224 */ /* 0x000ff600078e001b */
[----:B------:R-:W-:Y:S09]  /*592e0*/  @!UPT UIADD3 URZ, URZ, URZ, URZ ;  /* 0x0000003f3f3ff290 */ /* 0x000ff2000fffe03f */
[----:B------:R-:W-:Y:S01]  /*592f0*/  STL.64 [R1+0x9a0], R8 ;  /* 0x0009a00801007387 */ /* 0x000fe20000100a00 */
[----:B------:R0:W-:Y:S03]  /*59300*/  STL.64 [R1+0x9a8], R10 ;  /* 0x0009a80a01007387 */ /* 0x0001e60000100a00 */
[----:B0-----:R-:W2:Y:S01]  /*59310*/  LDL.LU.64 R10, [R1+0x5790] ;  /* 0x00579000010a7983 */ /* 0x001ea20000300a00 */
[----:B------:R-:W3:Y:S02]  /*59320*/  LDL.LU.64 R8, [R1+0x5788] ;  /* 0x0057880001087983 */ /* 0x000ee40000300a00 */
[----:B------:R-:W3:Y:S02]  /*59330*/  LDL.LU.64 R26, [R1+0x5780] ;  /* 0x00578000011a7983 */ /* 0x000ee40000300a00 */
[----:B------:R-:W3:Y:S01]  /*59340*/  LDL.LU R25, [R1+0x5778] ;  /* 0x0057780001197983 */ /* 0x000ee20000300800 */
[----:B------:R-:W-:Y:S01]  /*59350*/  STL.64 [R1+0x5738], R18 ;  /* 0x0057381201007387 */ /* 0x000fe20000100a00 */
[----:B------:R0:W-:Y:S03]  /*59360*/  STL.64 [R1+0x5730], R16 ;  /* 0x0057301001007387 */ /* 0x0001e60000100a00 */
[----:B0-----:R-:W3:Y:S01]  /*59370*/  LDL.LU R16, [R1+0x380] ;  /* 0x0003800001107983 */ /* 0x001ee20000300800 */
[----:B------:R-:W3:Y:S02]  /*59380*/  LDL.LU R17, [R1+0x384] ;  /* 0x0003840001117983 */ /* 0x000ee40000300800 */
[----:B--2---:R-:W-:-:S02]  /*59390*/  IMAD.MOV.U32 R18, RZ, RZ, R10 ;  /* 0x000000ffff127224 */ /* 0x004fc400078e000a */
[----:B------:R-:W-:Y:S01]  /*593a0*/  IMAD.MOV.U32 R19, RZ, RZ, R11 ;  /* 0x000000ffff137224 */ /* 0x000fe200078e000b */
[----:B------:R-:W2:Y:S01]  /*593b0*/  LDL.LU R10, [R1+0x5774] ;  /* 0x00577400010a7983 */ /* 0x000ea20000300800 */
[----:B------:R-:W2:Y:S05]  /*593c0*/  LDL.LU R11, [R1+0x5770] ;  /* 0x00577000010b7983 */ /* 0x000eaa0000300800 */
[----:B---3--:R-:W-:Y:S11]  /*593d0*/  HMMA.16816.F32 R16, R20, R26, R16 ;  /* 0x0000001a1410723c */ /* 0x008ff60000001810 */
[----:B------:R-:W-:Y:S11]  /*593e0*/  @!UPT UIADD3 URZ, URZ, URZ, URZ ;  /* 0x0000003f3f3ff290 */ /* 0x000ff6000fffe03f */
[----:B------:R-:W-:Y:S01]  /*593f0*/  @!UPT UIADD3 URZ, URZ, URZ, URZ ;  /* 0x0000003f3f3ff290 */ /* 0x000fe2000fffe03f */
[----:B------:R0:W-:Y:S01]  /*59400*/  STL.64 [R1+0x990], R16 ;  /* 0x0009901001007387 */ /* 0x0001e20000100a00 */
[----:B------:R1:W-:Y:S03]  /*59410*/  STL.64 [R1+0x998], R18 ;  /* 0x0009981201007387 */ /* 0x0003e60000100a00 */
[----:B0-----:R-:W3:Y:S01]  /*59420*/  LDL.LU R16, [R1+0x6d0] ;  /* 0x0006d00001107983 */ /* 0x001ee20000300800 */
[----:B------:R-:W3:Y:S02]  /*59430*/  LDL.LU R17, [R1+0x6d4] ;  /* 0x0006d40001117983 */ /* 0x000ee40000300800 */
[----:B-1----:R-:W-:Y:S02]  /*59440*/  IMAD.MOV.U32 R18, RZ, RZ, R3 ;  /* 0x000000ffff127224 */ /* 0x002fe400078e0003 */
[----:B------:R-:W-:-:S05]  /*59450*/  IMAD.MOV.U32 R19, RZ, RZ, R2 ;  /* 0x000000ffff137224 */ /* 0x000fca00078e0002 */
[----:B------:R0:W-:Y:S01]  /*59460*/  STL.64 [R1+0x5748], R18 ;  /* 0x0057481201007387 */ /* 0x0001e20000100a00 */
[----:B--2---:R-:W-:Y:S11]  /*59470*/  HMMA.16816.F32 R4, R20, R10, R4 ;  /* 0x0000000a1404723c */ /* 0x004ff60000001804 */
[----:B------:R-:W-:Y:S11]  /*59480*/  @!UPT UIADD3 URZ, URZ, URZ, URZ ;  /* 0x0000003f3f3ff290 */ /* 0x000ff6000fffe03f */
[----:B------:R-:W-:Y:S02]  /*59490*/  @!UPT UIADD3 URZ, URZ, URZ, URZ ;  /* 0x0000003f3f3ff290 */ /* 0x000fe4000fffe03f */
[----:B------:R-:W-:Y:S02]  /*594a0*/  IMAD.MOV.U32 R3, RZ, RZ, R6 ;  /* 0x000000ffff037224 */ /* 0x000fe400078e0006 */
[----:B------:R-:W-:Y:S01]  /*594b0*/  IMAD.MOV.U32 R2, RZ, RZ, R7 ;  /* 0x000000ffff027224 */ /* 0x000fe200078e0007 */
[----:B---3--:R-:W-:Y:S01]  /*594c0*/  STL.64 [R1+0x5740], R16 ;  /* 0x0057401001007387 */ /* 0x008fe20000100a00 */
[----:B0-----:R-:W2:Y:S02]  /*594d0*/  LDL.64 R18, [R1+0x38] ;  /* 0x0000380001127983 */ /* 0x001ea40000100a00 */
[----:B------:R0:W-:Y:S02]  /*594e0*/  STL.64 [R1+0x980], R4 ;  /* 0x0009800401007387 */ /* 0x0001e40000100a00 */
[----:B------:R-:W3:Y:S01]  /*594f0*/  LDL.LU.64 R6, [R1+0x5768] ;  /* 0x0057680001067983 */ /* 0x000ee20000300a00 */
[----:B0-----:R-:W2:Y:S01]  /*59500*/  LDL.LU.64 R4, [R1+0x5760] ;  /* 0x0057600001047983 */ /* 0x001ea20000300a00 */
[----:B------:R0:W-:Y:S02]  /*59510*/  STL.64 [R1+0x5640], R10 ;  /* 0x0056400a01007387 */ /* 0x0001e40000100a00 */
[----:B------:R3:W-:Y:S01]  /*59520*/  STL.64 [R1+0x5638], R8 ;  /* 0x0056380801007387 */ /* 0x0007e20000100a00 */
[----:B0-----:R-:W2:Y:S01]  /*59530*/  LDL.64 R10, [R1+0xc8] ;  /* 0x0000c800010a7983 */ /* 0x001ea20000100a00 */
[----:B---3--:R-:W-:-:S02]  /*59540*/  IMAD.MOV.U32 R8, RZ, RZ, R6 ;  /* 0x000000ffff087224 */ /* 0x008fc400078e0006 */
[----:B------:R-:W-:Y:S01]  /*59550*/  IMAD.MOV.U32 R9, RZ, RZ, R7 ;  /* 0x000000ffff097224 */ /* 0x000fe200078e0007 */
[----:B--2---:R0:W-:Y:S01]  /*59560*/  STL.64 [R1+0x5750], R10 ;  /* 0x0057500a01007387 */ /* 0x0041e20000100a00 */
[----:B------:R-:W2:Y:S02]  /*59570*/  LDL.LU R6, [R1+0x575c] ;  /* 0x00575c0001067983 */ /* 0x000ea40000300800 */
[----:B------:R-:W2:Y:S01]  /*59580*/  LDL.LU R7, [R1+0x5758] ;  /* 0x0057580001077983 */ /* 0x000ea20000300800 */
[----:B------:R-:W1:Y:S04]  /*59590*/  S2R R0, SR_TID.X ;  /* 0x0000000000007919 */ /* 0x000e680000002100 */
[----:B0-----:R-:W3:Y:S01]  /*595a0*/  LDL.LU R10, [R1+0x6e8] ;  /* 0x0006e800010a7983 */ /* 0x001ee20000300800 */
[----:B------:R-:W3:Y:S01]  /*595b0*/  LDL.LU R11, [R1+0x6ec] ;  /* 0x0006ec00010b7983 */ /* 0x000ee20000300800 */
[C---:B-1----:R-:W-:Y:S01]  /*595c0*/  LOP3.LUT R24, R0.reuse, 0x7, RZ, 0xc0, !PT ;  /* 0x0000000700187812 */ /* 0x042fe200078ec0ff */
[----:B------:R-:W-:-:S04]  /*595d0*/  IMAD.SHL.U32 R17, R0, 0x2, RZ ;  /* 0x0000000200117824 */ /* 0x000fc800078e00ff */
[----:B------:R-:W-:Y:S02]  /*595e0*/  IMAD R24, R24, 0x110, RZ ;  /* 0x0000011018187824 */ /* 0x000fe400078e02ff */
[----:B------:R-:W-:-:S03]  /*595f0*/  IMAD.SHL.U32 R0, R0, 0x80, RZ ;  /* 0x0000008000007824 */ /* 0x000fc600078e00ff */
[----:B------:R-:W-:-:S04]  /*59600*/  LOP3.LUT R24, R24, 0x10, R17, 0x78, !PT ;  /* 0x0000001018187812 */ /* 0x000fc800078e7811 */
[----:B------:R-:W-:Y:S01]  /*59610*/  LOP3.LUT R24, R24, 0x800, R0, 0xf8, !PT ;  /* 0x0000080018187812 */ /* 0x000fe200078ef800 */
[----:B------:R-:W-:Y:S01]  /*59620*/  STL [R1+0x4f04], R2 ;  /* 0x004f040201007387 */ /* 0x000fe20000100800 */
[----:B------:R-:W-:Y:S02]  /*59630*/  STL [R1+0x4f00], R3 ;  /* 0x004f000301007387 */ /* 0x000fe40000100800 */
[----:B------:R-:W-:Y:S01]  /*59640*/  LOP3.LUT R24, R24, 0x20, RZ, 0x3c, !PT ;  /* 0x0000002018187812 */ /* 0x000fe200078e3cff */
[C---:B--2---:R-:W-:Y:S01]  /*59650*/  HMMA.16816.F32 R12, R20.reuse, R6, R12 ;  /* 0x00000006140c723c */ /* 0x044fe2000000180c */
[----:B------:R-:W-:Y:S11]  /*59660*/  STL.64 [R1+0x56d0], R6 ;  /* 0x0056d00601007387 */ /* 0x000ff60000100a00 */
[----:B------:R-:W-:Y:S11]  /*59670*/  @!UPT UIADD3 URZ, URZ, URZ, URZ ;  /* 0x0000003f3f3ff290 */ /* 0x000ff6000fffe03f */
[----:B------:R-:W-:Y:S01]  /*59680*/  STL.64 [R1+0x970], R12 ;  /* 0x0009700c01007387 */ /* 0x000fe20000100a00 */
[----:B------:R-:W-:Y:S02]  /*59690*/  STL.64 [R1+0x978], R14 ;  /* 0x0009780e01007387 */ /* 0x000fe40000100a00 */
[----:B------:R-:W0:Y:S04]  /*596a0*/  LDSM.16.MT88.4 R12, [R24+0x11000] ;  /* 0x01100000180c783b */ /* 0x000e280000004200 */
[----:B------:R-:W-:Y:S01]  /*596b0*/  STL.64 [R1+0x5650], R26 ;  /* 0x0056501a01007387 */ /* 0x000fe20000100a00 */
[----:B------:R1:W-:Y:S04]  /*596c0*/  STL.64 [R1+0x5648], R24 ;  /* 0x0056481801007387 */ /* 0x0003e80000100a00 */
[----:B-1----:R-:W2:Y:S01]  /*596d0*/  LDL.LU R24, [R1+0x6c0] ;  /* 0x0006c00001187983 */ /* 0x002ea20000300800 */
[----:B------:R-:W2:Y:S02]  /*596e0*/  LDL.LU R25, [R1+0x6c4] ;  /* 0x0006c40001197983 */ /* 0x000ea40000300800 */
[----:B------:R-:W2:Y:S02]  /*596f0*/  LDL.LU R26, [R1+0x6c8] ;  /* 0x0006c800011a7983 */ /* 0x000ea40000300800 */
[----:B------:R-:W2:Y:S01]  /*59700*/  LDL.LU R27, [R1+0x6cc] ;  /* 0x0006cc00011b7983 */ /* 0x000ea20000300800 */
[----:B0-----:R0:W-:Y:S01]  /*59710*/  STL.64 [R1+0x5530], R14 ;  /* 0x0055300e01007387 */ /* 0x0011e20000100a00 */
[----:B------:R-:W-:Y:S03]  /*59720*/  STL.64 [R1+0x5528], R12 ;  /* 0x0055280c01007387 */ /* 0x000fe60000100a00 */
[----:B0-----:R-:W2:Y:S01]  /*59730*/  LDL.64 R14, [R1+0x48] ;  /* 0x00004800010e7983 */ /* 0x001ea20000100a00 */
[----:B---3--:R-:W-:Y:S01]  /*59740*/  HMMA.16816.F32 R8, R20, R18, R8 ;  /* 0x000000121408723c */ /* 0x008fe20000001808 */
[----:B------:R-:W-:-:S02]  /*59750*/  IMAD.MOV.U32 R2, RZ, RZ, R18 ;  /* 0x000000ffff027224 */ /* 0x000fc400078e0012 */
[----:B------:R-:W-:Y:S01]  /*59760*/  IMAD.MOV.U32 R0, RZ, RZ, R19 ;  /* 0x000000ffff007224 */ /* 0x000fe200078e0013 */
[----:B--2---:R0:W-:Y:S04]  /*59770*/  STL.64 [R1+0x5710], R14 ;  /* 0x0057100e01007387 */ /* 0x0041e80000100a00 */
[----:B0-----:R-:W2:Y:S11]  /*59780*/  LDL.64 R14, [R1+0xd8] ;  /* 0x0000d800010e7983 */ /* 0x001eb60000100a00 */
[----:B------:R-:W-:Y:S04]  /*59790*/  @!UPT UIADD3 URZ, URZ, URZ, URZ ;  /* 0x0000003f3f3ff290 */ /* 0x000fe8000fffe03f */
[----:B------:R-:W-:Y:S02]  /*597a0*/  STL.64 [R1+0xdb0], R8 ;  /* 0x000db00801007387 */ /* 0x000fe40000100a00 */
[----:B------:R0:W-:Y:S02]  /*597b0*/  STL.64 [R1+0xdb8], R10 ;  /* 0x000db80a01007387 */ /* 0x0001e40000100a00 */
[----:B0-----:R-:W3:Y:S01]  /*597c0*/  LDL.LU.64 R10, [R1+0x5750] ;  /* 0x00575000010a7983 */ /* 0x001ee20000300a00 */
[----:B------:R-:W2:Y:S02]  /*597d0*/  LDL.LU.64 R18, [R1+0x5748] ;  /* 0x0057480001127983 */ /* 0x000ea40000300a00 */
[----:B------:R-:W2:Y:S02]  /*597e0*/  LDL.LU.64 R16, [R1+0x5740] ;  /* 0x0057400001107983 */ /* 0x000ea40000300a00 */
[----:B------:R-:W-:Y:S01]  /*597f0*/  STL [R1+0x5614], R0 ;  /* 0x0056140001007387 */ /* 0x000fe20000100800 */
[----:B------:R-:W-:Y:S01]  /*59800*/  STL [R1+0x5610], R2 ;  /* 0x0056100201007387 */ /* 0x000fe20000100800 */
[C---:B--2---:R-:W-:Y:S11]  /*59810*/  HMMA.16816.F32 R16, R20.reuse, R14, R16 ;  /* 0x0000000e1410723c */ /* 0x044ff60000001810 */
[----:B------:R-:W-:Y:S11]  /*59820*/  @!UPT UIADD3 URZ, URZ, URZ, URZ ;  /* 0x0000003f3f3ff290 */ /* 0x000ff6000fffe03f */
[----:B------:R-:W-:Y:S01]  /*59830*/  @!UPT UIADD3 URZ, URZ, URZ, URZ ;  /* 0x0000003f3f3ff290 */ /* 0x000fe2000fffe03f */
[----:B------:R-:W-:Y:S01]  /*59840*/  STL.64 [R1+0xda0], R16 ;  /* 0x000da01001007387 */ /* 0x000fe20000100a00 */
[----:B------:R0:W-:Y:S03]  /*59850*/  STL.64 [R1+0xda8], R18 ;  /* 0x000da81201007387 */ /* 0x0001e60000100a00 */
[----:B0-----:R-:W2:Y:S01]  /*59860*/  LDL.LU.64 R18, [R1+0x5738] ;  /* 0x0057380001127983 */ /* 0x001ea20000300a00 */
[----:B------:R-:W-:Y:S02]  /*59870*/  IMAD.MOV.U32 R3, RZ, RZ, R15 ;  /* 0x000000ffff037224 */ /* 0x000fe400078e000f */
[----:B------:R-:W4:Y:S01]  /*59880*/  LDL.LU.64 R16, [R1+0x5730] ;  /* 0x0057300001107983 */ /* 0x000f220000300a00 */
[----:B---3--:R-:W-:Y:S02]  /*59890*/  HMMA.16816.F32 R12, R20, R10, R24 ;  /* 0x0000000a140c723c */ /* 0x008fe40000001818 */
[----:B------:R-:W-:Y:S01]  /*598a0*/  STL [R1+0x5618], R3 ;  /* 0x0056180301007387 */ /* 0x000fe20000100800 */
[----:B------:R-:W-:-:S02]  /*598b0*/  IMAD.MOV.U32 R0, RZ, RZ, R10 ;  /* 0x000000ffff007224 */ /* 0x000fc400078e000a */
[----:B------:R-:W-:Y:S11]  /*598c0*/  IMAD.MOV.U32 R2, RZ, RZ, R11 ;  /* 0x000000ffff027224 */ /* 0x000ff600078e000b */
[----:B------:R-:W-:Y:S07]  /*598d0*/  @!UPT UIADD3 URZ, URZ, URZ, URZ ;  /* 0x0000003f3f3ff290 */ /* 0x000fee000fffe03f */
[----:B------:R-:W-:Y:S01]  /*598e0*/  STL.64 [R1+0xd90], R12 ;  /* 0x000d900c01007387 */ /* 0x000fe20000100a00 */
[----:B------:R-:W-:Y:S02]  /*598f0*/  STL.64 [R1+0xd98], R14 ;  /* 0x000d980e01007387 */ /* 0x000fe40000100a00 */
[----:B--2---:R-:W-:Y:S02]  /*59900*/  IMAD.MOV.U32 R26, RZ, RZ, R19 ;  /* 0x000000ffff1a7224 */ /* 0x004fe400078e0013 */
[----:B------:R-:W-:-:S05]  /*59910*/  IMAD.MOV.U32 R27, RZ, RZ, R18 ;  /* 0x000000ffff1b7224 */ /* 0x000fca00078e0012 */
[----:B------:R4:W-:Y:S01]  /*59920*/  STL.64 [R1+0x5668], R26 ;  /* 0x0056681a01007387 */ /* 0x0009e20000100a00 */
[----:B------:R-:W2:Y:S02]  /*59930*/  LDL.LU R8, [R1+0x200] ;  /* 0x0002000001087983 */ /* 0x000ea40000300800 */
[----:B------:R-:W2:Y:S02]  /*59940*/  LDL.LU R9, [R1+0x204] ;  /* 0x0002040001097983 */ /* 0x000ea40000300800 */
[----:B------:R-:W3:Y:S01]  /*59950*/  LDL.LU R10, [R1+0x208] ;  /* 0x00020800010a7983 */ /* 0x000ee20000300800 */
[----:B------:R-:W3:Y:S01]  /*59960*/  LDL.LU R11, [R1+0x20c] ;  /* 0x00020c00010b7983 */ /* 0x000ee20000300800 */
[----:B----4-:R-:W-:Y:S02]  /*59970*/  IMAD.MOV.U32 R26, RZ, RZ, R17 ;  /* 0x000000ffff1a7224 */ /* 0x010fe400078e0011 */
[----:B------:R-:W-:-:S05]  /*59980*/  IMAD.MOV.U32 R27, RZ, RZ, R16 ;  /* 0x000000ffff1b7224 */ /* 0x000fca00078e0010 */
[----:B------:R0:W-:Y:S02]  /*59990*/  STL.64 [R1+0x5680], R26 ;  /* 0x0056801a01007387 */ /* 0x0001e40000100a00 */
[----:B0-----:R-:W-:Y:S02]  /*599a0*/  IMAD.MOV.U32 R26, RZ, RZ, R5 ;  /* 0x000000ffff1a7224 */ /* 0x001fe400078e0005 */
[----:B------:R-:W-:Y:S01]  /*599b0*/  IMAD.MOV.U32 R27, RZ, RZ, R4 ;  /* 0x000000ffff1b7224 */ /* 0x000fe200078e0004 */
[----:B---3--:R-:W-:Y:S01]  /*599c0*/  STL.64 [R1+0x5660], R10 ;  /* 0x0056600a01007387 */ /* 0x008fe20000100a00 */
[----:B--2---:R0:W-:Y:S03]  /*599d0*/  STL.64 [R1+0x5658], R8 ;  /* 0x0056580801007387 */ /* 0x0041e60000100a00 */
[----:B0-----:R-:W2:Y:S01]  /*599e0*/  LDL.LU R8, [R1+0x210] ;  /* 0x0002100001087983 */ /* 0x001ea20000300800 */
[----:B------:R-:W2:Y:S02]  /*599f0*/  LDL.LU R9, [R1+0x214] ;  /* 0x0002140001097983 */ /* 0x000ea40000300800 */
[----:B------:R-:W3:Y:S02]  /*59a00*/  LDL.LU R10, [R1+0x218] ;  /* 0x00021800010a7983 */ /* 0x000ee40000300800 */
[----:B------:R-:W3:Y:S01]  /*59a10*/  LDL.LU R11, [R1+0x21c] ;  /* 0x00021c00010b7983 */ /* 0x000ee20000300800 */
[----:B------:R-:W-:Y:S01]  /*59a20*/  STL.64 [R1+0x56a8], R26 ;  /* 0x0056a81a01007387 */ /* 0x000fe20000100a00 */
[----:B------:R-:W4:Y:S02]  /*59a30*/  LDL.LU R16, [R1+0x350] ;  /* 0x0003500001107983 */ /* 0x000f240000300800 */
[----:B------:R-:W4:Y:S02]  /*59a40*/  LDL.LU R17, [R1+0x354] ;  /* 0x0003540001117983 */ /* 0x000f240000300800 */
[----:B------:R-:W2:Y:S01]  /*59a50*/  LDL.LU R18, [R1+0x358] ;  /* 0x0003580001127983 */ /* 0x000ea20000300800 */
[----:B------:R-:W2:Y:S01]  /*59a60*/  LDL.LU R19, [R1+0x35c] ;  /* 0x00035c0001137983 */ /* 0x000ea20000300800 */
[----:B------:R-:W2:Y:S02]  /*59a70*/  LDL.LU R4, [R1+0x670] ;  /* 0x0006700001047983 */ /* 0x000ea40000300800 */
[----:B------:R-:W2:Y:S02]  /*59a80*/  LDL.LU R5, [R1+0x674] ;  /* 0x0006740001057983 */ /* 0x000ea40000300800 */
[----:B------:R-:W2:Y:S01]  /*59a90*/  LDL.LU R6, [R1+0x678] ;  /* 0x0006780001067983 */ /* 0x000ea20000300800 */
[----:B------:R-:W2:Y:S04]  /*59aa0*/  LDL.LU R7, [R1+0x67c] ;  /* 0x00067c0001077983 */ /* 0x000ea80000300800 */
[----:B--2---:R0:W-:Y:S01]  /*59ab0*/  STL.64 [R1+0x56e0], R6 ;  /* 0x0056e00601007387 */ /* 0x0041e20000100a00 */
[----:B------:R-:W-:Y:S03]  /*59ac0*/  STL.64 [R1+0x56d8], R4 ;  /* 0x0056d80401007387 */ /* 0x000fe60000100a00 */
[----:B0-----:R-:W2:Y:S04]  /*59ad0*/  LDL R6, [R1+0x88] ;  /* 0x0000880001067983 */ /* 0x001ea80000100800 */
[----:B------:R-:W2:Y:S04]  /*59ae0*/  LDL R7, [R1+0x8c] ;  /* 0x00008c0001077983 */ /* 0x000ea80000100800 */
[----:B--2---:R0:W-:Y:S04]  /*59af0*/  STL.64 [R1+0x56f0], R6 ;  /* 0x0056f00601007387 */ /* 0x0041e80000100a00 */
[----:B0-----:R-:W2:Y:S04]  /*59b00*/  LDL R6, [R1+0x98] ;  /* 0x0000980001067983 */ /* 0x001ea80000100800 */
[----:B------:R-:W2:Y:S04]  /*59b10*/  LDL R7, [R1+0x9c] ;  /* 0x00009c0001077983 */ /* 0x000ea80000100800 */
[----:B--2---:R-:W-:Y:S01]  /*59b20*/  STL.64 [R1+0x5708], R6 ;  /* 0x0057080601007387 */ /* 0x004fe20000100a00 */
[----:B------:R-:W-:Y:S02]  /*59b30*/  STL.64 [R1+0x56b8], R18 ;  /* 0x0056b81201007387 */ /* 0x000fe40000100a00 */
[----:B----4-:R0:W-:Y:S02]  /*59b40*/  STL.64 [R1+0x56b0], R16 ;  /* 0x0056b01001007387 */ /* 0x0101e40000100a00 */
[----:B0-----:R-:W2:Y:S01]  /*59b50*/  LDL.LU R16, [R1+0x660] ;  /* 0x0006600001107983 */ /* 0x001ea20000300800 */
[----:B------:R-:W2:Y:S02]  /*59b60*/  LDL.LU R17, [R1+0x664] ;  /* 0x0006640001117983 */ /* 0x000ea40000300800 */
[----:B------:R-:W4:Y:S02]  /*59b70*/  LDL.LU R18, [R1+0x668] ;  /* 0x0006680001127983 */ /* 0x000f240000300800 */
[----:B------:R-:W4:Y:S01]  /*59b80*/  LDL.LU R19, [R1+0x66c] ;  /* 0x00066c0001137983 */ /* 0x000f220000300800 */
[----:B------:R-:W2:Y:S01]  /*59b90*/  LDL.LU R12, [R1+0x6a0] ;  /* 0x0006a000010c7983 */ /* 0x000ea20000300800 */
[----:B------:R-:W2:Y:S02]  /*59ba0*/  LDL.LU R13, [R1+0x6a4] ;  /* 0x0006a400010d7983 */ /* 0x000ea40000300800 */
[----:B------:R-:W2:Y:S02]  /*59bb0*/  LDL.LU R14, [R1+0x6a8] ;  /* 0x0006a800010e7983 */ /* 0x000ea40000300800 */
[----:B------:R-:W2:Y:S02]  /*59bc0*/  LDL.LU R15, [R1+0x6ac] ;  /* 0x0006ac00010f7983 */ /* 0x000ea40000300800 */
[----:B--2---:R0:W-:Y:S01]  /*59bd0*/  STL.64 [R1+0x5720], R14 ;  /* 0x0057200e01007387 */ /* 0x0041e20000100a00 */
[----:B------:R-:W-:Y:S02]  /*59be0*/  STL.64 [R1+0x5718], R12 ;  /* 0x0057180c01007387 */ /* 0x000fe40000100a00 */
[----:B------:R-:W2:Y:S01]  /*59bf0*/  LDL.64 R6, [R1+0xa8] ;  /* 0x0000a80001067983 */ /* 0x000ea20000100a00 */
[----:B0-----:R-:W3:Y:S04]  /*59c00*/  LDL.64 R14, [R1+0xb8] ;  /* 0x0000b800010e7983 */ /* 0x001ee80000100a00 */
[----:B--2---:R0:W-:Y:S01]  /*59c10*/  STL.64 [R1+0x5728], R6 ;  /* 0x0057280601007387 */ /* 0x0041e20000100a00 */
[----:B------:R-:W3:Y:S02]  /*59c20*/  LDL.LU R4, [R1+0x6b0] ;  /* 0x0006b00001047983 */ /* 0x000ee40000300800 */
[----:B------:R-:W3:Y:S01]  /*59c30*/  LDL.LU R5, [R1+0x6b4] ;  /* 0x0006b40001057983 */ /* 0x000ee20000300800 */
[----:B0-----:R-:W3:Y:S01]  /*59c40*/  LDL.LU R6, [R1+0x6b8] ;  /* 0x0006b80001067983 */ /* 0x001ee20000300800 */
[----:B------:R-:W3:Y:S02]  /*59c50*/  LDL.LU R7, [R1+0x6bc] ;  /* 0x0006bc0001077983 */ /* 0x000ee40000300800 */
[----:B----4-:R0:W-:Y:S02]  /*59c60*/  STL.64 [R1+0x56c8], R18 ;  /* 0x0056c81201007387 */ /* 0x0101e40000100a00 */
[----:B------:R1:W-:Y:S01]  /*59c70*/  STL.64 [R1+0x56c0], R16 ;  /* 0x0056c01001007387 */ /* 0x0003e20000100a00 */
[----:B0-----:R-:W2:Y:S04]  /*59c80*/  LDL.64 R18, [R1+0x78] ;  /* 0x0000780001127983 */ /* 0x001ea80000100a00 */
[----:B--2---:R0:W-:Y:S01]  /*59c90*/  STL.64 [R1+0x56e8], R18 ;  /* 0x0056e81201007387 */ /* 0x0041e20000100a00 */
[----:B-1----:R-:W2:Y:S02]  /*59ca0*/  LDL.LU R16, [R1+0x680] ;  /* 0x0006800001107983 */ /* 0x002ea40000300800 */
[----:B------:R-:W2:Y:S01]  /*59cb0*/  LDL.LU R17, [R1+0x684] ;  /* 0x0006840001117983 */ /* 0x000ea20000300800 */
[----:B0-----:R-:W4:Y:S01]  /*59cc0*/  LDL.LU R18, [R1+0x688] ;  /* 0x0006880001127983 */ /* 0x001f220000300800 */
[----:B------:R-:W4:Y:S01]  /*59cd0*/  LDL.LU R19, [R1+0x68c] ;  /* 0x00068c0001137983 */ /* 0x000f220000300800 */
[C---:B---3--:R-:W-:Y:S02]  /*59ce0*/  HMMA.16816.F32 R4, R20.reuse, R14, R4 ;  /* 0x0000000e1404723c */ /* 0x048fe40000001804 */
[----:B----4-:R-:W-:Y:S01]  /*59cf0*/  STL.64 [R1+0x5700], R18 ;  /* 0x0057001201007387 */ /* 0x010fe20000100a00 */
[----:B--2---:R0:W-:Y:S03]  /*59d00*/  STL.64 [R1+0x56f8], R16 ;  /* 0x0056f81001007387 */ /* 0x0041e60000100a00 */
[----:B0-----:R-:W2:Y:S01]  /*59d10*/  LDL.LU R16, [R1+0x690] ;  /* 0x0006900001107983 */ /* 0x001ea20000300800 */
[----:B------:R-:W2:Y:S02]  /*59d20*/  LDL.LU R17, [R1+0x694] ;  /* 0x0006940001117983 */ /* 0x000ea40000300800 */
[----:B------:R-:W2:Y:S02]  /*59d30*/  LDL.LU R18, [R1+0x698] ;  /* 0x0006980001127983 */ /* 0x000ea40000300800 */
[----:B------:R-:W2:Y:S01]  /*59d40*/  LDL.LU R19, [R1+0x69c] ;  /* 0x00069c0001137983 */ /* 0x000ea20000300800 */
[----:B------:R-:W3:Y:S01]  /*59d50*/  LDL.64 R26, [R1+0x68] ;  /* 0x00006800011a7983 */ /* 0x000ee20000100a00 */
[----:B------:R-:W-:Y:S02]  /*59d60*/  STL.64 [R1+0x5678], R10 ;  /* 0x0056780a01007387 */ /* 0x000fe40000100a00 */
[----:B------:R0:W-:Y:S02]  /*59d70*/  STL.64 [R1+0x5670], R8 ;  /* 0x0056700801007387 */ /* 0x0001e40000100a00 */
[----:B0-----:R-:W4:Y:S01]  /*59d80*/  LDL.LU R8, [R1+0x220] ;  /* 0x0002200001087983 */ /* 0x001f220000300800 */
[----:B------:R-:W4:Y:S02]  /*59d90*/  LDL.LU R9, [R1+0x224] ;  /* 0x0002240001097983 */ /* 0x000f240000300800 */
[----:B------:R-:W2:Y:S02]  /*59da0*/  LDL.LU R10, [R1+0x228] ;  /* 0x00022800010a7983 */ /* 0x000ea40000300800 */
[----:B------:R-:W2:Y:S02]  /*59db0*/  LDL.LU R11, [R1+0x22c] ;  /* 0x00022c00010b7983 */ /* 0x000ea40000300800 */
[----:B------:R-:W-:Y:S01]  /*59dc0*/  IMAD.MOV.U32 R3, RZ, RZ, R15 ;  /* 0x000000ffff037224 */ /* 0x000fe200078e000f */
[----:B--2---:R-:W-:Y:S01]  /*59dd0*/  STL.64 [R1+0x5690], R10 ;  /* 0x0056900a01007387 */ /* 0x004fe20000100a00 */
[----:B----4-:R0:W-:Y:S03]  /*59de0*/  STL.64 [R1+0x5688], R8 ;  /* 0x0056880801007387 */ /* 0x0101e60000100a00 */
[----:B0-----:R-:W2:Y:S01]  /*59df0*/  LDL.LU R8, [R1+0x230] ;  /* 0x0002300001087983 */ /* 0x001ea20000300800 */
[----:B------:R-:W2:Y:S02]  /*59e00*/  LDL.LU R9, [R1+0x234] ;  /* 0x0002340001097983 */ /* 0x000ea40000300800 */
[----:B------:R-:W2:Y:S02]  /*59e10*/  LDL.LU R10, [R1+0x238] ;  /* 0x00023800010a7983 */ /* 0x000ea40000300800 */
[----:B------:R-:W2:Y:S01]  /*59e20*/  LDL.LU R11, [R1+0x23c] ;  /* 0x00023c00010b7983 */ /* 0x000ea20000300800 */
[----:B------:R-:W-:Y:S01]  /*59e30*/  STL [R1+0x5620], R2 ;  /* 0x0056200201007387 */ /* 0x000fe20000100800 */
[----:B------:R-:W-:Y:S02]  /*59e40*/  STL [R1+0x561c], R0 ;  /* 0x00561c0001007387 */ /* 0x000fe40000100800 */
[----:B------:R-:W-:Y:S02]  /*59e50*/  STL.64 [R1+0xd80], R4 ;  /* 0x000d800401007387 */ /* 0x000fe40000100a00 */
[----:B------:R0:W-:Y:S02]  /*59e60*/  STL.64 [R1+0xd88], R6 ;  /* 0x000d880601007387 */ /* 0x0001e40000100a00 */
[----:B0-----:R-:W4:Y:S01]  /*59e70*/  LDL.LU.64 R6, [R1+0x5728] ;  /* 0x0057280001067983 */ /* 0x001f220000300a00 */
[----:B------:R-:W4:Y:S02]  /*59e80*/  LDL.LU.64 R14, [R1+0x5720] ;  /* 0x00572000010e7983 */ /* 0x000f240000300a00 */
[----:B------:R-:W4:Y:S02]  /*59e90*/  LDL.LU.64 R12, [R1+0x5718] ;  /* 0x00571800010c7983 */ /* 0x000f240000300a00 */
[C---:B----4-:R-:W-:Y:S11]  /*59ea0*/  HMMA.16816.F32 R12, R20.reuse, R6, R12 ;  /* 0x00000006140c723c */ /* 0x050ff6000000180c */
[----:B------:R-:W-:Y:S11]  /*59eb0*/  @!UPT UIADD3 URZ, URZ, URZ, URZ ;  /* 0x0000003f3f3ff290 */ /* 0x000ff6000fffe03f */
[----:B------:R-:W-:Y:S01]  /*59ec0*/  @!UPT UIADD3 URZ, URZ, URZ, URZ ;  /* 0x0000003f3f3ff290 */ /* 0x000fe2000fffe03f */
[----:B------:R0:W-:Y:S01]  /*59ed0*/  STL.64 [R1+0xd70], R12 ;  /* 0x000d700c01007387 */ /* 0x0001e20000100a00 */
[----:B------:R1:W-:Y:S02]  /*59ee0*/  STL.64 [R1+0xd78], R14 ;  /* 0x000d780e01007387 */ /* 0x0003e40000100a00 */
[----:B0-----:R-:W-:Y:S01]  /*59ef0*/  IMAD.MOV.U32 R13, RZ, RZ, R6 ;  /* 0x000000ffff0d7224 */ /* 0x001fe200078e0006 */
[----:B-1----:R-:W4:Y:S01]  /*59f00*/  LDL.LU.64 R14, [R1+0x5710] ;  /* 0x00571000010e7983 */ /* 0x002f220000300a00 */
[----:B------:R-:W-:Y:S02]  /*59f10*/  IMAD.MOV.U32 R12, RZ, RZ, R7 ;  /* 0x000000ffff0c7224 */ /* 0x000fe400078e0007 */
[----:B------:R-:W2:Y:S02]  /*59f20*/  LDL.LU.64 R6, [R1+0x5708] ;  /* 0x0057080001067983 */ /* 0x000ea40000300a00 */
[C---:B--2---:R-:W-:Y:S01]  /*59f30*/  HMMA.16816.F32 R4, R20.reuse, R6, R16 ;  /* 0x000000061404723c */ /* 0x044fe20000001810 */
[----:B------:R-:W2:Y:S01]  /*59f40*/  LDL.LU.64 R18, [R1+0x5700] ;  /* 0x0057000001127983 */ /* 0x000ea20000300a00 */
[----:B------:R-:W2:Y:S11]  /*59f50*/  LDL.LU.64 R16, [R1+0x56f8] ;  /* 0x0056f80001107983 */ /* 0x000eb60000300a00 */
[----:B------:R-:W-:Y:S10]  /*59f60*/  @!UPT UIADD3 URZ, URZ, URZ, URZ ;  /* 0x0000003f3f3ff290 */ /* 0x000ff4000fffe03f */
[----:B------:R-:W-:Y:S01]  /*59f70*/  STL.64 [R1+0xd60], R4 ;  /* 0x000d600401007387 */ /* 0x000fe20000100a00 */
[----:B------:R0:W-:Y:S03]  /*59f80*/  STL.64 [R1+0xd68], R6 ;  /* 0x000d680601007387 */ /* 0x0001e60000100a00 */
[----:B0-----:R-:W2:Y:S02]  /*59f90*/  LDL.LU.64 R6, [R1+0x56f0] ;  /* 0x0056f00001067983 */ /* 0x001ea40000300a00 */
[C---:B--2---:R-:W-:Y:S02]  /*59fa0*/  HMMA.16816.F32 R4, R20.reuse, R6, R16 ;  /* 0x000000061404723c */ /* 0x044fe40000001810 */
[----:B------:R-:W2:Y:S11]  /*59fb0*/  LDL.LU.64 R18, [R1+0x56e8] ;  /* 0x0056e80001127983 */ /* 0x000eb60000300a00 */
[----:B------:R-:W-:Y:S10]  /*59fc0*/  @!UPT UIADD3 URZ, URZ, URZ, URZ ;  /* 0x0000003f3f3ff290 */ /* 0x000ff4000fffe03f */
[----:B------:R-:W-:Y:S01]  /*59fd0*/  STL.64 [R1+0xd50], R4 ;  /* 0x000d500401007387 */ /* 0x000fe20000100a00 */
[----:B------:R0:W-:Y:S03]  /*59fe0*/  STL.64 [R1+0xd58], R6 ;  /* 0x000d580601007387 */ /* 0x0001e60000100a00 */
[----:B0-----:R-:W2:Y:S01]  /*59ff0*/  LDL.LU.64 R6, [R1+0x56e0] ;  /* 0x0056e00001067983 */ /* 0x001ea20000300a00 */
[----:B------:R-:W2:Y:S02]  /*5a000*/  LDL.LU.64 R4, [R1+0x56d8] ;  /* 0x0056d80001047983 */ /* 0x000ea40000300a00 */
[C---:B--2---:R-:W-:Y:S11]  /*5a010*/  HMMA.16816.F32 R4, R20.reuse, R18, R4 ;  /* 0x000000121404723c */ /* 0x044ff60000001804 */
[----:B------:R-:W-:Y:S11]  /*5a020*/  @!UPT UIADD3 URZ, URZ, URZ, URZ ;  /* 0x0000003f3f3ff290 */ /* 0x000ff6000fffe03f */
[----:B------:R-:W-:Y:S01]  /*5a030*/  @!UPT UIADD3 URZ, URZ, URZ, URZ ;  /* 0x0000003f3f3ff290 */ /* 0x000fe2000fffe03f */
[----:B------:R0:W-:Y:S01]  /*5a040*/  STL.64 [R1+0xd40], R4 ;  /* 0x000d400401007387 */ /* 0x0001e20000100a00 */
[----:B------:R1:W-:Y:S02]  /*5a050*/  STL.64 [R1+0xd48], R6 ;  /* 0x000d480601007387 */ /* 0x0003e40000100a00 */
[----:B0-----:R-:W-:Y:S01]  /*5a060*/  IMAD.MOV.U32 R5, RZ, RZ, R18 ;  /* 0x000000ffff057224 */ /* 0x001fe200078e0012 */
[----:B-1----:R-:W2:Y:S01]  /*5a070*/  LDL.LU.64 R6, [R1+0x56d0] ;  /* 0x0056d00001067983 */ /* 0x002ea20000300a00 */
[----:B------:R-:W-:Y:S02]  /*5a080*/  IMAD.MOV.U32 R4, RZ, RZ, R19 ;  /* 0x000000ffff047224 */ /* 0x000fe400078e0013 */
[----:B------:R-:W3:Y:S02]  /*5a090*/  LDL.LU.64 R18, [R1+0x56c8] ;  /* 0x0056c80001127983 */ /* 0x000ee40000300a00 */
[----:B------:R-:W3:Y:S02]  /*5a0a0*/  LDL.LU.64 R16, [R1+0x56c0] ;  /* 0x0056c00001107983 */ /* 0x000ee40000300a00 */
[C---:B---3--:R-:W-:Y:S01]  /*5a0b0*/  HMMA.16816.F32 R16, R20.reuse, R26, R16 ;  /* 0x0000001a1410723c */ /* 0x048fe20000001810 */
[----:B--2---:R-:W-:Y:S01]  /*5a0c0*/  STL.64 [R1+0x5630], R6 ;  /* 0x0056300601007387 */ /* 0x004fe20000100a00 */
[----:B------:R0:W-:Y:S03]  /*5a0d0*/  STL.64 [R1+0x5628], R4 ;  /* 0x0056280401007387 */ /* 0x0001e60000100a00 */
[----:B0-----:R-:W2:Y:S01]  /*5a0e0*/  LDL.LU R4, [R1+0x1f0] ;  /* 0x0001f00001047983 */ /* 0x001ea20000300800 */
[----:B------:R-:W2:Y:S02]  /*5a0f0*/  LDL.LU R5, [R1+0x1f4] ;  /* 0x0001f40001057983 */ /* 0x000ea40000300800 */
[----:B------:R-:W2:Y:S02]  /*5a100*/  LDL.LU R6, [R1+0x1f8] ;  /* 0x0001f80001067983 */ /* 0x000ea40000300800 */
[----:B------:R-:W2:Y:S11]  /*5a110*/  LDL.LU R7, [R1+0x1fc] ;  /* 0x0001fc0001077983 */ /* 0x000eb60000300800 */
[----:B------:R-:W-:Y:S02]  /*5a120*/  @!UPT UIADD3 URZ, URZ, URZ, URZ ;  /* 0x0000003f3f3ff290 */ /* 0x000fe4000fffe03f */
[----:B------:R-:W-:Y:S01]  /*5a130*/  STL.64 [R1+0xd30], R16 ;  /* 0x000d301001007387 */ /* 0x000fe20000100a00 */
[----:B------:R0:W-:Y:S03]  /*5a140*/  STL.64 [R1+0xd38], R18 ;  /* 0x000d381201007387 */ /* 0x0001e60000100a00 */
[----:B0-----:R-:W4:Y:S01]  /*5a150*/  LDL.LU.64 R18, [R1+0x56b8] ;  /* 0x0056b80001127983 */ /* 0x001f220000300a00 */
[----:B------:R-:W4:Y:S02]  /*5a160*/  LDL.LU.64 R16, [R1+0x56b0] ;  /* 0x0056b00001107983 */ /* 0x000f240000300a00 */
[----:B------:R-:W-:Y:S02]  /*5a170*/  IMAD.MOV.U32 R2, RZ, RZ, R26 ;  /* 0x000000ffff027224 */ /* 0x000fe400078e001a */
[----:B------:R-:W-:Y:S02]  /*5a180*/  IMAD.MOV.U32 R0, RZ, RZ, R27 ;  /* 0x000000ffff007224 */ /* 0x000fe400078e001b */
[----:B------:R-:W3:Y:S01]  /*5a190*/  LDL.LU.64 R26, [R1+0x56a8] ;  /* 0x0056a800011a7983 */ /* 0x000ee20000300a00 */
[----:B----4-:R-:W-:Y:S03]  /*5a1a0*/  HMMA.16816.F32 R20, R20, R14, R16 ;  /* 0x0000000e1414723c */ /* 0x010fe60000001810 */
[----:B------:R-:W3:Y:S01]  /*5a1b0*/  LDL.LU.64 R18, [R1+0x56a0] ;  /* 0x0056a00001127983 */ /* 0x000ee20000300a00 */
[----:B------:R-:W3:Y:S11]  /*5a1c0*/  LDL.LU.64 R16, [R1+0x5698] ;  /* 0x0056980001107983 */ /* 0x000ef60000300a00 */
[----:B------:R-:W-:Y:S08]  /*5a1d0*/  @!UPT UIADD3 URZ, URZ, URZ, URZ ;  /* 0x0000003f3f3ff290 */ /* 0x000ff0000fffe03f */
[----:B------:R0:W-:Y:S01]  /*5a1e0*/  STL.64 [R1+0x960], R20 ;  /* 0x0009601401007387 */ /* 0x0001e20000100a00 */
[----:B------:R-:W-:Y:S03]  /*5a1f0*/  STL.64 [R1+0x968], R22 ;  /* 0x0009681601007387 */ /* 0x000fe60000100a00 */
[----:B0-----:R-:W4:Y:S01]  /*5a200*/  LDL.LU R20, [R1+0x1e0] ;  /* 0x0001e00001147983 */ /* 0x001f220000300800 */
[----:B------:R-:W4:Y:S02]  /*5a210*/  LDL.LU R21, [R1+0x1e4] ;  /* 0x0001e40001157983 */ /* 0x000f240000300800 */
[----:B------:R-:W-:Y:S01]  /*5a220*/  STL.64 [R1+0x5540], R14 ;  /* 0x0055400e01007387 */ /* 0x000fe20000100a00 */
[C---:B---3--:R-:W-:Y:S01]  /*5a230*/  HMMA.16816.F32 R24, R16.reuse, R26, R8 ;  /* 0x0000001a1018723c */ /* 0x048fe20000001808 */
[----:B------:R-:W3:Y:S01]  /*5a240*/  LDL.LU.64 R10, [R1+0x5690] ;  /* 0x00569000010a7983 */ /* 0x000ee20000300a00 */
[----:B------:R-:W3:Y:S11]  /*5a250*/  LDL.LU.64 R8, [R1+0x5688] ;  /* 0x0056880001087983 */ /* 0x000ef60000300a00 */
[----:B------:R-:W-:Y:S10]  /*5a260*/  @!UPT UIADD3 URZ, URZ, URZ, URZ ;  /* 0x0000003f3f3ff290 */ /* 0x000ff4000fffe03f */
[----:B------:R-:W-:Y:S01]  /*5a270*/  STL.64 [R1+0x670], R24 ;  /* 0x0006701801007387 */ /* 0x000fe20000100a00 */
        /* <DEDUP_REMOVED lines=15> */
[----:B0-----:R-:W3:Y:S01]  /*5a370*/  LDL.LU.64 R26, [R1+0x5650] ;  /* 0x00565000011a7983 */ /* 0x001ee20000300a00 */
[----:B------:R-:W2:Y:S01]  /*5a380*/  LDL.LU.64 R24, [R1+0x5648] ;  /* 0x0056480001187983 */ /* 0x000ea20000300a00 */
[C---:B---3--:R-:W-:Y:S11]  /*5a390*/  HMMA.16816.F32 R8, R16.reuse, R26, R8 ;  /* 0x0000001a1008723c */ /* 0x048ff60000001808 */
[----:B------:R-:W-:Y:S11]  /*5a3a0*/  @!UPT UIADD3 URZ, URZ, URZ, URZ ;  /* 0x0000003f3f3ff290 */ /* 0x000ff6000fffe03f */
[----:B------:R-:W-:Y:S01]  /*5a3b0*/  @!UPT UIADD3 URZ, URZ, URZ, URZ ;  /* 0x0000003f3f3ff290 */ /* 0x000fe2000fffe03f */
[----:B------:R-:W-:Y:S01]  /*5a3c0*/  STL.64 [R1+0x380], R8 ;  /* 0x0003800801007387 */ /* 0x000fe20000100a00 */
[----:B------:R0:W-:Y:S03]  /*5a3d0*/  STL.64 [R1+0x388], R10 ;  /* 0x0003880a01007387 */ /* 0x0001e60000100a00 */
[----:B0-----:R-:W3:Y:S01]  /*5a3e0*/  LDL.LU.64 R10, [R1+0x5640] ;  /* 0x00564000010a7983 */ /* 0x001ee20000300a00 */
[----:B------:R-:W4:Y:S02]  /*5a3f0*/  LDL.LU.64 R8, [R1+0x5638] ;  /* 0x0056380001087983 */ /* 0x000f240000300a00 */
[----:B------:R-:W-:Y:S02]  /*5a400*/  STL.64 [R1+0x5508], R26 ;  /* 0x0055081a01007387 */ /* 0x000fe40000100a00 */
[----:B------:R-:W-:Y:S02]  /*5a410*/  IMAD.MOV.U32 R22, RZ, RZ, R29 ;  /* 0x000000ffff167224 */ /* 0x000fe400078e001d */
[----:B------:R-:W-:Y:S01]  /*5a420*/  IMAD.MOV.U32 R23, RZ, RZ, R28 ;  /* 0x000000ffff177224 */ /* 0x000fe200078e001c */
[----:B--2---:R-:W-:Y:S01]  /*5a430*/  STL [R1+0x5500], R25 ;  /* 0x0055001901007387 */ /* 0x004fe20000100800 */
[C---:B---3--:R-:W-:Y:S11]  /*5a440*/  HMMA.16816.F32 R4, R16.reuse, R10, R4 ;  /* 0x0000000a1004723c */ /* 0x048ff60000001804 */
[----:B------:R-:W-:Y:S11]  /*5a450*/  @!UPT UIADD3 URZ, URZ, URZ, URZ ;  /* 0x0000003f3f3ff290 */ /* 0x000ff6000fffe03f */
[----:B------:R-:W-:Y:S01]  /*5a460*/  @!UPT UIADD3 URZ, URZ, URZ, URZ ;  /* 0x0000003f3f3ff290 */ /* 0x000fe2000fffe03f */
[----:B------:R0:W-:Y:S01]  /*5a470*/  STL.64 [R1+0x230], R4 ;  /* 0x0002300401007387 */ /* 0x0001e20000100a00 */
[----:B------:R-:W-:Y:S02]  /*5a480*/  IMAD.MOV.U32 R29, RZ, RZ, R6 ;  /* 0x000000ffff1d7224 */ /* 0x000fe400078e0006 */
[----:B------:R-:W-:Y:S02]  /*5a490*/  IMAD.MOV.U32 R28, RZ, RZ, R7 ;  /* 0x000000ffff1c7224 */ /* 0x000fe400078e0007 */
[----:B------:R-:W2:Y:S04]  /*5a4a0*/  LDL.LU.64 R6, [R1+0x5630] ;  /* 0x0056300001067983 */ /* 0x000ea80000300a00 */
[----:B0-----:R-:W3:Y:S01]  /*5a4b0*/  LDL.LU.64 R4, [R1+0x5628] ;  /* 0x0056280001047983 */ /* 0x001ee20000300a00 */
[----:B------:R-:W-:Y:S02]  /*5a4c0*/  STL.64 [R1+0x54e8], R10 ;  /* 0x0054e80a01007387 */ /* 0x000fe40000100a00 */
[----:B----4-:R2:W-:Y:S02]  /*5a4d0*/  STL.64 [R1+0x54e0], R8 ;  /* 0x0054e00801007387 */ /* 0x0105e40000100a00 */
[----:B------:R-:W-:Y:S01]  /*5a4e0*/  STL [R1+0x4e04], R28 ;  /* 0x004e041c01007387 */ /* 0x000fe20000100800 */
[----:B------:R-:W-:Y:S01]  /*5a4f0*/  STL [R1+0x4e00], R29 ;  /* 0x004e001d01007387 */ /* 0x000fe20000100800 */
[----:B--2---:R-:W-:Y:S03]  /*5a500*/  HMMA.16816.F32 R8, R16, R6, R20 ;  /* 0x000000061008723c */ /* 0x004fe60000001814 */
[----:B------:R-:W-:Y:S04]  /*5a510*/  STL.64 [R1+0x5578], R6 ;  /* 0x0055780601007387 */ /* 0x000fe80000100a00 */
[----:B------:R0:W1:Y:S11]  /*5a520*/  LDSM.16.MT88.4 R20, [R24+0x11080] ;  /* 0x011080001814783b */ /* 0x0000760000004200 */
[----:B------:R-:W-:Y:S05]  /*5a530*/  @!UPT UIADD3 URZ, URZ, URZ, URZ ;  /* 0x0000003f3f3ff290 */ /* 0x000fea000fffe03f */
[----:B------:R-:W-:Y:S01]  /*5a540*/  STL.64 [R1+0x220], R8 ;  /* 0x0002200801007387 */ /* 0x000fe20000100a00 */
[----:B------:R-:W-:Y:S02]  /*5a550*/  STL.64 [R1+0x228], R10 ;  /* 0x0002280a01007387 */ /* 0x000fe40000100a00 */
[----:B0-----:R-:W2:Y:S02]  /*5a560*/  LDL.LU R24, [R1+0x330] ;  /* 0x0003300001187983 */ /* 0x001ea40000300800 */
[----:B------:R-:W2:Y:S01]  /*5a570*/  LDL.LU R25, [R1+0x334] ;  /* 0x0003340001197983 */ /* 0x000ea20000300800 */
[----:B------:R-:W4:Y:S01]  /*5a580*/  LDL.LU R26, [R1+0x338] ;  /* 0x00033800011a7983 */ /* 0x000f220000300800 */
[----:B------:R-:W4:Y:S02]  /*5a590*/  LDL.LU R27, [R1+0x33c] ;  /* 0x00033c00011b7983 */ /* 0x000f240000300800 */
[----:B------:R-:W-:Y:S02]  /*5a5a0*/  IMAD.MOV.U32 R14, RZ, RZ, R2 ;  /* 0x000000ffff0e7224 */ /* 0x000fe400078e0002 */
[----:B------:R-:W-:Y:S01]  /*5a5b0*/  IMAD.MOV.U32 R15, RZ, RZ, R0 ;  /* 0x000000ffff0f7224 */ /* 0x000fe200078e0000 */
[----:B------:R-:W3:Y:S01]  /*5a5c0*/  LDL.LU R2, [R1+0x5620] ;  /* 0x0056200001027983 */ /* 0x000ee20000300800 */
[----:B------:R-:W3:Y:S03]  /*5a5d0*/  LDL.LU R0, [R1+0x561c] ;  /* 0x00561c0001007983 */ /* 0x000ee60000300800 */
[----:B------:R-:W-:Y:S04]  /*5a5e0*/  STL.64 [R1+0x5558], R14 ;  /* 0x0055580e01007387 */ /* 0x000fe80000100a00 */
[----:B----4-:R0:W-:Y:S01]  /*5a5f0*/  STL.64 [R1+0x5518], R26 ;  /* 0x0055181a01007387 */ /* 0x0101e20000100a00 */
[----:B--2---:R2:W-:Y:S03]  /*5a600*/  STL.64 [R1+0x5510], R24 ;  /* 0x0055101801007387 */ /* 0x0045e60000100a00 */
[----:B0-----:R-:W4:Y:S01]  /*5a610*/  LDL.64 R26, [R1+0x28] ;  /* 0x00002800011a7983 */ /* 0x001f220000100a00 */
[----:B---3--:R-:W-:-:S02]  /*5a620*/  IMAD.MOV.U32 R14, RZ, RZ, R5 ;  /* 0x000000ffff0e7224 */ /* 0x008fc400078e0005 */
[----:B------:R-:W-:Y:S01]  /*5a630*/  IMAD.MOV.U32 R15, RZ, RZ, R4 ;  /* 0x000000ffff0f7224 */ /* 0x000fe200078e0004 */
[----:B----4-:R0:W-:Y:S01]  /*5a640*/  STL.64 [R1+0x5538], R26 ;  /* 0x0055381a01007387 */ /* 0x0101e20000100a00 */
[----:B--2---:R-:W2:Y:S02]  /*5a650*/  LDL.LU R24, [R1+0x1d0] ;  /* 0x0001d00001187983 */ /* 0x004ea40000300800 */
[----:B------:R-:W2:Y:S01]  /*5a660*/  LDL.LU R25, [R1+0x1d4] ;  /* 0x0001d40001197983 */ /* 0x000ea20000300800 */
[----:B0-----:R-:W3:Y:S01]  /*5a670*/  LDL.LU R26, [R1+0x1d8] ;  /* 0x0001d800011a7983 */ /* 0x001ee20000300800 */
[----:B------:R-:W3:Y:S02]  /*5a680*/  LDL.LU R27, [R1+0x1dc] ;  /* 0x0001dc00011b7983 */ /* 0x000ee40000300800 */
[----:B------:R-:W-:Y:S01]  /*5a690*/  STL.64 [R1+0x5570], R14 ;  /* 0x0055700e01007387 */ /* 0x000fe20000100a00 */
[----:B---3--:R-:W-:Y:S01]  /*5a6a0*/  STL.64 [R1+0x5550], R26 ;  /* 0x0055501a01007387 */ /* 0x008fe20000100a00 */
[----:B--2---:R0:W-:Y:S03]  /*5a6b0*/  STL.64 [R1+0x5548], R24 ;  /* 0x0055481801007387 */ /* 0x0041e60000100a00 */
[----:B0-----:R-:W2:Y:S01]  /*5a6c0*/  LDL.LU R24, [R1+0x4c0] ;  /* 0x0004c00001187983 */ /* 0x001ea20000300800 */
[----:B------:R-:W2:Y:S02]  /*5a6d0*/  LDL.LU R25, [R1+0x4c4] ;  /* 0x0004c40001197983 */ /* 0x000ea40000300800 */
[----:B------:R-:W3:Y:S02]  /*5a6e0*/  LDL.LU R26, [R1+0x4c8] ;  /* 0x0004c800011a7983 */ /* 0x000ee40000300800 */
[----:B------:R-:W3:Y:S01]  /*5a6f0*/  LDL.LU R27, [R1+0x4cc] ;  /* 0x0004cc00011b7983 */ /* 0x000ee20000300800 */
[----:B------:R-:W4:Y:S01]  /*5a700*/  LDL.LU R4, [R1+0x4e0] ;  /* 0x0004e00001047983 */ /* 0x000f220000300800 */
[----:B------:R-:W4:Y:S02]  /*5a710*/  LDL.LU R5, [R1+0x4e4] ;  /* 0x0004e40001057983 */ /* 0x000f240000300800 */
[----:B------:R-:W2:Y:S02]  /*5a720*/  LDL.LU R6, [R1+0x4e8] ;  /* 0x0004e80001067983 */ /* 0x000ea40000300800 */
[----:B------:R-:W2:Y:S02]  /*5a730*/  LDL.LU R7, [R1+0x4ec] ;  /* 0x0004ec0001077983 */ /* 0x000ea40000300800 */
[----:B--2---:R0:W-:Y:S01]  /*5a740*/  STL.64 [R1+0x5588], R6 ;  /* 0x0055880601007387 */ /* 0x0041e20000100a00 */
[----:B----4-:R-:W-:Y:S03]  /*5a750*/  STL.64 [R1+0x5580], R4 ;  /* 0x0055800401007387 */ /* 0x010fe60000100a00 */
[----:B0-----:R-:W2:Y:S04]  /*5a760*/  LDL.64 R6, [R1+0x98] ;  /* 0x0000980001067983 */ /* 0x001ea80000100a00 */
[----:B--2---:R0:W-:Y:S02]  /*5a770*/  STL.64 [R1+0x5598], R6 ;  /* 0x0055980601007387 */ /* 0x0041e40000100a00 */
[----:B0-----:R-:W-:-:S02]  /*5a780*/  IMAD.MOV.U32 R6, RZ, RZ, R13 ;  /* 0x000000ffff067224 */ /* 0x001fc400078e000d */
[----:B------:R-:W-:-:S05]  /*5a790*/  IMAD.MOV.U32 R7, RZ, RZ, R12 ;  /* 0x000000ffff077224 */ /* 0x000fca00078e000c */
[----:B------:R-:W-:Y:S01]  /*5a7a0*/  STL.64 [R1+0x55b0], R6 ;  /* 0x0055b00601007387 */ /* 0x000fe20000100a00 */
[----:B------:R-:W2:Y:S03]  /*5a7b0*/  LDL.64 R14, [R1+0x88] ;  /* 0x00008800010e7983 */ /* 0x000ea60000100a00 */
[----:B--2---:R0:W-:Y:S01]  /*5a7c0*/  STL.64 [R1+0x5590], R14 ;  /* 0x0055900e01007387 */ /* 0x0041e20000100a00 */
[----:B------:R-:W2:Y:S02]  /*5a7d0*/  LDL.LU R12, [R1+0x4f0] ;  /* 0x0004f000010c7983 */ /* 0x000ea40000300800 */
[----:B------:R-:W2:Y:S01]  /*5a7e0*/  LDL.LU R13, [R1+0x4f4] ;  /* 0x0004f400010d7983 */ /* 0x000ea20000300800 */
[----:B0-----:R-:W4:Y:S01]  /*5a7f0*/  LDL.LU R14, [R1+0x4f8] ;  /* 0x0004f800010e7983 */ /* 0x001f220000300800 */
[----:B------:R-:W4:Y:S02]  /*5a800*/  LDL.LU R15, [R1+0x4fc] ;  /* 0x0004fc00010f7983 */ /* 0x000f240000300800 */
[----:B------:R-:W2:Y:S02]  /*5a810*/  LDL R6, [R1+0xb8] ;  /* 0x0000b80001067983 */ /* 0x000ea40000100800 */
[----:B------:R-:W-:-:S02]  /*5a820*/  IMAD.MOV.U32 R7, RZ, RZ, R3 ;  /* 0x000000ffff077224 */ /* 0x000fc400078e0003 */
[----:B------:R-:W3:Y:S04]  /*5a830*/  LDL.LU R3, [R1+0x5618] ;  /* 0x0056180001037983 */ /* 0x000ee80000300800 */
[----:B--2---:R0:W-:Y:S02]  /*5a840*/  STL.64 [R1+0x55c8], R6 ;  /* 0x0055c80601007387 */ /* 0x0041e40000100a00 */
[----:B0-----:R-:W-:Y:S02]  /*5a850*/  IMAD.MOV.U32 R6, RZ, RZ, R0 ;  /* 0x000000ffff067224 */ /* 0x001fe400078e0000 */
[----:B------:R-:W-:Y:S01]  /*5a860*/  IMAD.MOV.U32 R7, RZ, RZ, R2 ;  /* 0x000000ffff077224 */ /* 0x000fe200078e0002 */
[----:B------:R-:W2:Y:S01]  /*5a870*/  LDL.LU R0, [R1+0x5614] ;  /* 0x0056140001007983 */ /* 0x000ea20000300800 */
[----:B------:R-:W2:Y:S03]  /*5a880*/  LDL.LU R2, [R1+0x5610] ;  /* 0x0056100001027983 */ /* 0x000ea60000300800 */
[----:B------:R-:W-:Y:S01]  /*5a890*/  STL.64 [R1+0x55e0], R6 ;  /* 0x0055e00601007387 */ /* 0x000fe20000100a00 */
[----:B----4-:R-:W-:Y:S02]  /*5a8a0*/  STL.64 [R1+0x55a8], R14 ;  /* 0x0055a80e01007387 */ /* 0x010fe40000100a00 */
[----:B------:R0:W-:Y:S02]  /*5a8b0*/  STL.64 [R1+0x55a0], R12 ;  /* 0x0055a00c01007387 */ /* 0x0001e40000100a00 */
[----:B0-----:R-:W4:Y:S01]  /*5a8c0*/  LDL.LU R12, [R1+0x500] ;  /* 0x00050000010c7983 */ /* 0x001f220000300800 */
[----:B------:R-:W4:Y:S02]  /*5a8d0*/  LDL.LU R13, [R1+0x504] ;  /* 0x00050400010d7983 */ /* 0x000f240000300800 */
[----:B------:R-:W2:Y:S02]  /*5a8e0*/  LDL.LU R14, [R1+0x508] ;  /* 0x00050800010e7983 */ /* 0x000ea40000300800 */
[----:B------:R-:W2:Y:S01]  /*5a8f0*/  LDL.LU R15, [R1+0x50c] ;  /* 0x00050c00010f7983 */ /* 0x000ea20000300800 */
[----:B------:R-:W2:Y:S01]  /*5a900*/  LDL R6, [R1+0xd8] ;  /* 0x0000d80001067983 */ /* 0x000ea20000100800 */
[----:B---3--:R-:W-:-:S05]  /*5a910*/  IMAD.MOV.U32 R7, RZ, RZ, R3 ;  /* 0x000000ffff077224 */ /* 0x008fca00078e0003 */
[----:B--2---:R-:W-:Y:S01]  /*5a920*/  STL.64 [R1+0x55f8], R6 ;  /* 0x0055f80601007387 */ /* 0x004fe20000100a00 */
[----:B------:R-:W-:Y:S02]  /*5a930*/  STL.64 [R1+0x55c0], R14 ;  /* 0x0055c00e01007387 */ /* 0x000fe40000100a00 */
[----:B----4-:R0:W-:Y:S02]  /*5a940*/  STL.64 [R1+0x55b8], R12 ;  /* 0x0055b80c01007387 */ /* 0x0101e40000100a00 */
[----:B0-----:R-:W2:Y:S01]  /*5a950*/  LDL.LU R12, [R1+0x510] ;  /* 0x00051000010c7983 */ /* 0x001ea20000300800 */
[----:B------:R-:W2:Y:S02]  /*5a960*/  LDL.LU R13, [R1+0x514] ;  /* 0x00051400010d7983 */ /* 0x000ea40000300800 */
[----:B------:R-:W3:Y:S02]  /*5a970*/  LDL.LU R14, [R1+0x518] ;  /* 0x00051800010e7983 */ /* 0x000ee40000300800 */
[----:B------:R-:W3:Y:S02]  /*5a980*/  LDL.LU R15, [R1+0x51c] ;  /* 0x00051c00010f7983 */ /* 0x000ee40000300800 */
[----:B---3--:R-:W-:Y:S01]  /*5a990*/  STL.64 [R1+0x55d8], R14 ;  /* 0x0055d80e01007387 */ /* 0x008fe20000100a00 */
[----:B--2---:R0:W-:Y:S03]  /*5a9a0*/  STL.64 [R1+0x55d0], R12 ;  /* 0x0055d00c01007387 */ /* 0x0041e60000100a00 */
        /* <DEDUP_REMOVED lines=14> */
[----:B------:R-:W2:Y:S02]  /*5aa90*/  LDL.LU R14, [R1+0x548] ;  /* 0x00054800010e7983 */ /* 0x000ea40000300800 */
[----:B------:R-:W2:Y:S01]  /*5aaa0*/  LDL.LU R15, [R1+0x54c] ;  /* 0x00054c00010f7983 */ /* 0x000ea20000300800 */
[----:B------:R-:W-:Y:S01]  /*5aab0*/  STL.64 [R1+0x5568], R26 ;  /* 0x0055681a01007387 */ /* 0x000fe20000100a00 */
[----:B------:R0:W-:Y:S03]  /*5aac0*/  STL.64 [R1+0x5560], R24 ;  /* 0x0055601801007387 */ /* 0x0001e60000100a00 */
[----:B0-----:R-:W3:Y:S01]  /*5aad0*/  LDL.LU R24, [R1+0x4d0] ;  /* 0x0004d00001187983 */ /* 0x001ee20000300800 */
[----:B------:R-:W3:Y:S02]  /*5aae0*/  LDL.LU R25, [R1+0x4d4] ;  /* 0x0004d40001197983 */ /* 0x000ee40000300800 */
[----:B------:R-:W3:Y:S02]  /*5aaf0*/  LDL.LU R26, [R1+0x4d8] ;  /* 0x0004d800011a7983 */ /* 0x000ee40000300800 */
[----:B------:R-:W3:Y:S01]  /*5ab00*/  LDL.LU R27, [R1+0x4dc] ;  /* 0x0004dc00011b7983 */ /* 0x000ee20000300800 */
[----:B------:R-:W4:Y:S01]  /*5ab10*/  LDL.64 R10, [R1+0x8] ;  /* 0x00000800010a7983 */ /* 0x000f220000100a00 */
[----:B------:R-:W-:-:S02]  /*5ab20*/  IMAD.MOV.U32 R6, RZ, RZ, R2 ;  /* 0x000000ffff067224 */ /* 0x000fc400078e0002 */
[----:B------:R-:W-:Y:S01]  /*5ab30*/  IMAD.MOV.U32 R7, RZ, RZ, R0 ;  /* 0x000000ffff077224 */ /* 0x000fe200078e0000 */
[----:B----4-:R0:W-:Y:S04]  /*5ab40*/  STL.64 [R1+0x54f8], R10 ;  /* 0x0054f80a01007387 */ /* 0x0101e80000100a00 */
[----:B0-----:R-:W4:Y:S02]  /*5ab50*/  LDL.64 R10, [R1+0x18] ;  /* 0x00001800010a7983 */ /* 0x001f240000100a00 */
[C---:B--2---:R-:W-:Y:S02]  /*5ab60*/  HMMA.16816.F32 R4, R16.reuse, R6, R12 ;  /* 0x000000061004723c */ /* 0x044fe4000000180c */
[----:B----4-:R0:W-:Y:S01]  /*5ab70*/  STL.64 [R1+0x5520], R10 ;  /* 0x0055200a01007387 */ /* 0x0101e20000100a00 */
[----:B------:R-:W2:Y:S02]  /*5ab80*/  LDL.LU R8, [R1+0x340] ;  /* 0x0003400001087983 */ /* 0x000ea40000300800 */
[----:B------:R-:W2:Y:S01]  /*5ab90*/  LDL.LU R9, [R1+0x344] ;  /* 0x0003440001097983 */ /* 0x000ea20000300800 */
[----:B0-----:R-:W2:Y:S01]  /*5aba0*/  LDL.LU R10, [R1+0x348] ;  /* 0x00034800010a7983 */ /* 0x001ea20000300800 */
[----:B------:R-:W2:Y:S02]  /*5abb0*/  LDL.LU R11, [R1+0x34c] ;  /* 0x00034c00010b7983 */ /* 0x000ea40000300800 */
[----:B-1----:R-:W-:Y:S02]  /*5abc0*/  STL [R1+0x543c], R22 ;  /* 0x00543c1601007387 */ /* 0x002fe40000100800 */
[----:B------:R-:W-:Y:S01]  /*5abd0*/  STL [R1+0x5438], R23 ;  /* 0x0054381701007387 */ /* 0x000fe20000100800 */
[----:B------:R0:W-:Y:S04]  /*5abe0*/  STL.64 [R1+0x54f0], R20 ;  /* 0x0054f01401007387 */ /* 0x0001e80000100a00 */
[----:B0-----:R-:W4:Y:S01]  /*5abf0*/  LDL.LU R20, [R1+0x320] ;  /* 0x0003200001147983 */ /* 0x001f220000300800 */
[----:B------:R-:W4:Y:S02]  /*5ac00*/  LDL.LU R21, [R1+0x324] ;  /* 0x0003240001157983 */ /* 0x000f240000300800 */
[----:B------:R-:W4:Y:S02]  /*5ac10*/  LDL.LU R22, [R1+0x328] ;  /* 0x0003280001167983 */ /* 0x000f240000300800 */
[----:B------:R-:W4:Y:S01]  /*5ac20*/  LDL.LU R23, [R1+0x32c] ;  /* 0x00032c0001177983 */ /* 0x000f220000300800 */
[----:B------:R-:W2:Y:S01]  /*5ac30*/  LDL.LU.64 R14, [R1+0x5608] ;  /* 0x00560800010e7983 */ /* 0x000ea20000300a00 */
[----:B------:R-:W2:Y:S02]  /*5ac40*/  LDL.LU.64 R12, [R1+0x5600] ;  /* 0x00560000010c7983 */ /* 0x000ea40000300a00 */
[----:B------:R-:W-:Y:S02]  /*5ac50*/  STL.64 [R1+0xb80], R4 ;  /* 0x000b800401007387 */ /* 0x000fe40000100a00 */
[----:B------:R0:W-:Y:S02]  /*5ac60*/  STL.64 [R1+0xb88], R6 ;  /* 0x000b880601007387 */ /* 0x0001e40000100a00 */
[----:B0-----:R-:W2:Y:S02]  /*5ac70*/  LDL.LU.64 R6, [R1+0x55f8] ;  /* 0x0055f80001067983 */ /* 0x001ea40000300a00 */
[C---:B--2---:R-:W-:Y:S02]  /*5ac80*/  HMMA.16816.F32 R4, R16.reuse, R6, R12 ;  /* 0x000000061004723c */ /* 0x044fe4000000180c */
[----:B------:R-:W2:Y:S01]  /*5ac90*/  LDL.LU.64 R14, [R1+0x55f0] ;  /* 0x0055f000010e7983 */ /* 0x000ea20000300a00 */
[----:B------:R-:W2:Y:S11]  /*5aca0*/  LDL.LU.64 R12, [R1+0x55e8] ;  /* 0x0055e800010c7983 */ /* 0x000eb60000300a00 */
[----:B------:R-:W-:Y:S09]  /*5acb0*/  @!UPT UIADD3 URZ, URZ, URZ, URZ ;  /* 0x0000003f3f3ff290 */ /* 0x000ff2000fffe03f */
[----:B------:R-:W-:Y:S01]  /*5acc0*/  STL.64 [R1+0xb70], R4 ;  /* 0x000b700401007387 */ /* 0x000fe20000100a00 */
        /* <DEDUP_REMOVED lines=23> */
[C---:B--2---:R-:W-:Y:S01]  /*5ae40*/  HMMA.16816.F32 R12, R16.reuse, R6, R12 ;  /* 0x00000006100c723c */ /* 0x044fe2000000180c */
[----:B------:R-:W-:Y:S02]  /*5ae50*/  IMAD.MOV.U32 R29, RZ, RZ, R6 ;  /* 0x000000ffff1d7224 */ /* 0x000fe400078e0006 */
[----:B------:R-:W-:Y:S11]  /*5ae60*/  IMAD.MOV.U32 R28, RZ, RZ, R7 ;  /* 0x000000ffff1c7224 */ /* 0x000ff600078e0007 */
[----:B------:R-:W-:Y:S09]  /*5ae70*/  @!UPT UIADD3 URZ, URZ, URZ, URZ ;  /* 0x0000003f3f3ff290 */ /* 0x000ff2000fffe03f */
[----:B------:R-:W-:Y:S01]  /*5ae80*/  STL.64 [R1+0xb30], R12 ;  /* 0x000b300c01007387 */ /* 0x000fe20000100a00 */
[----:B------:R0:W-:Y:S03]  /*5ae90*/  STL.64 [R1+0xb38], R14 ;  /* 0x000b380e01007387 */ /* 0x0001e60000100a00 */
[----:B0-----:R-:W2:Y:S01]  /*5aea0*/  LDL.LU.64 R14, [R1+0x5590] ;  /* 0x00559000010e7983 */ /* 0x001ea20000300a00 */
[----:B------:R-:W2:Y:S02]  /*5aeb0*/  LDL.LU.64 R6, [R1+0x5588] ;  /* 0x0055880001067983 */ /* 0x000ea40000300a00 */
[----:B------:R-:W2:Y:S02]  /*5aec0*/  LDL.LU.64 R4, [R1+0x5580] ;  /* 0x0055800001047983 */ /* 0x000ea40000300a00 */
[----:B------:R-:W-:Y:S01]  /*5aed0*/  STL [R1+0x54cc], R28 ;  /* 0x0054cc1c01007387 */ /* 0x000fe20000100800 */
[----:B------:R-:W-:Y:S01]  /*5aee0*/  STL [R1+0x54c8], R29 ;  /* 0x0054c81d01007387 */ /* 0x000fe20000100800 */
        /* <DEDUP_REMOVED lines=23> */
[----:B---3--:R-:W-:Y:S02]  /*5b060*/  HMMA.16816.F32 R16, R16, R14, R24 ;  /* 0x0000000e1010723c */ /* 0x008fe40000001818 */
[----:B------:R-:W3:Y:S01]  /*5b070*/  LDL.LU.64 R26, [R1+0x5538] ;  /* 0x00553800011a7983 */ /* 0x000ee20000300a00 */
[----:B------:R-:W-:Y:S02]  /*5b080*/  IMAD.MOV.U32 R28, RZ, RZ, R14 ;  /* 0x000000ffff1c7224 */ /* 0x000fe400078e000e */
[----:B------:R-:W-:Y:S11]  /*5b090*/  IMAD.MOV.U32 R29, RZ, RZ, R15 ;  /* 0x000000ffff1d7224 */ /* 0x000ff600078e000f */
[----:B------:R-:W-:Y:S07]  /*5b0a0*/  @!UPT UIADD3 URZ, URZ, URZ, URZ ;  /* 0x0000003f3f3ff290 */ /* 0x000fee000fffe03f */
[----:B------:R0:W-:Y:S01]  /*5b0b0*/  STL.64 [R1+0x360], R16 ;  /* 0x0003601001007387 */ /* 0x0001e20000100a00 */
[----:B------:R1:W-:Y:S02]  /*5b0c0*/  STL.64 [R1+0x368], R18 ;  /* 0x0003681201007387 */ /* 0x0003e40000100a00 */
[----:B------:R-:W2:Y:S02]  /*5b0d0*/  LDL.LU.64 R14, [R1+0x5530] ;  /* 0x00553000010e7983 */ /* 0x000ea40000300a00 */
[----:B------:R-:W2:Y:S01]  /*5b0e0*/  LDL.LU.64 R12, [R1+0x5528] ;  /* 0x00552800010c7983 */ /* 0x000ea20000300a00 */
[----:B0-----:R-:W4:Y:S01]  /*5b0f0*/  LDL.LU R16, [R1+0x310] ;  /* 0x0003100001107983 */ /* 0x001f220000300800 */
[----:B------:R-:W4:Y:S02]  /*5b100*/  LDL.LU R17, [R1+0x314] ;  /* 0x0003140001117983 */ /* 0x000f240000300800 */
[----:B-1----:R-:W4:Y:S02]  /*5b110*/  LDL.LU R18, [R1+0x318] ;  /* 0x0003180001127983 */ /* 0x002f240000300800 */
[----:B------:R-:W4:Y:S02]  /*5b120*/  LDL.LU R19, [R1+0x31c] ;  /* 0x00031c0001137983 */ /* 0x000f240000300800 */
[----:B---3--:R-:W-:Y:S01]  /*5b130*/  IMAD.MOV.U32 R2, RZ, RZ, R26 ;  /* 0x000000ffff027224 */ /* 0x008fe200078e001a */
[C---:B--2---:R-:W-:Y:S01]  /*5b140*/  HMMA.16816.F32 R8, R12.reuse, R26, R8 ;  /* 0x0000001a0c08723c */ /* 0x044fe20000001808 */
[----:B------:R-:W-:Y:S11]  /*5b150*/  IMAD.MOV.U32 R0, RZ, RZ, R27 ;  /* 0x000000ffff007224 */ /* 0x000ff600078e001b */
[----:B------:R-:W-:Y:S11]  /*5b160*/  @!UPT UIADD3 URZ, URZ, URZ, URZ ;  /* 0x0000003f3f3ff290 */ /* 0x000ff6000fffe03f */
[----:B------:R-:W-:Y:S01]  /*5b170*/  STL.64 [R1+0x950], R8 ;  /* 0x0009500801007387 */ /* 0x000fe20000100a00 */
[----:B------:R0:W-:Y:S03]  /*5b180*/  STL.64 [R1+0x958], R10 ;  /* 0x0009580a01007387 */ /* 0x0001e60000100a00 */
[----:B0-----:R-:W2:Y:S01]  /*5b190*/  LDL.LU.64 R10, [R1+0x5520] ;  /* 0x00552000010a7983 */ /* 0x001ea20000300a00 */
[----:B------:R-:W2:Y:S02]  /*5b1a0*/  LDL.LU.64 R26, [R1+0x5518] ;  /* 0x00551800011a7983 */ /* 0x000ea40000300a00 */
[----:B------:R-:W2:Y:S02]  /*5b1b0*/  LDL.LU.64 R24, [R1+0x5510] ;  /* 0x0055100001187983 */ /* 0x000ea40000300a00 */
[----:B------:R-:W-:Y:S01]  /*5b1c0*/  STL [R1+0x5484], R0 ;  /* 0x0054840001007387 */ /* 0x000fe20000100800 */
[----:B------:R-:W-:Y:S01]  /*5b1d0*/  STL [R1+0x5480], R2 ;  /* 0x0054800201007387 */ /* 0x000fe20000100800 */
[C---:B--2---:R-:W-:Y:S01]  /*5b1e0*/  HMMA.16816.F32 R24, R12.reuse, R10, R24 ;  /* 0x0000000a0c18723c */ /* 0x044fe20000001818 */
[----:B------:R-:W-:Y:S11]  /*5b1f0*/  IMAD.MOV.U32 R3, RZ, RZ, R11 ;  /* 0x000000ffff037224 */ /* 0x000ff600078e000b */
[----:B------:R-:W-:Y:S11]  /*5b200*/  @!UPT UIADD3 URZ, URZ, URZ, URZ ;  /* 0x0000003f3f3ff290 */ /* 0x000ff6000fffe03f */
[----:B------:R0:W-:Y:S01]  /*5b210*/  STL.64 [R1+0x940], R24 ;  /* 0x0009401801007387 */ /* 0x0001e20000100a00 */
[----:B------:R1:W-:Y:S02]  /*5b220*/  STL.64 [R1+0x948], R26 ;  /* 0x0009481a01007387 */ /* 0x0003e40000100a00 */
[----:B0-----:R-:W-:Y:S01]  /*5b230*/  IMAD.MOV.U32 R24, RZ, RZ, R10 ;  /* 0x000000ffff187224 */ /* 0x001fe200078e000a */
[----:B-1----:R-:W2:Y:S01]  /*5b240*/  LDL.LU.64 R26, [R1+0x5508] ;  /* 0x00550800011a7983 */ /* 0x002ea20000300a00 */
[----:B------:R-:W3:Y:S02]  /*5b250*/  LDL.LU R25, [R1+0x5500] ;  /* 0x0055000001197983 */ /* 0x000ee40000300800 */
[----:B------:R-:W4:Y:S02]  /*5b260*/  LDL.LU.64 R10, [R1+0x54f8] ;  /* 0x0054f800010a7983 */ /* 0x000f240000300a00 */
[C---:B----4-:R-:W-:Y:S11]  /*5b270*/  HMMA.16816.F32 R20, R12.reuse, R10, R20 ;  /* 0x0000000a0c14723c */ /* 0x050ff60000001814 */
[----:B------:R-:W-:Y:S11]  /*5b280*/  @!UPT UIADD3 URZ, URZ, URZ, URZ ;  /* 0x0000003f3f3ff290 */ /* 0x000ff6000fffe03f */
[----:B------:R-:W-:Y:S01]  /*5b290*/  @!UPT UIADD3 URZ, URZ, URZ, URZ ;  /* 0x0000003f3f3ff290 */ /* 0x000fe2000fffe03f */
[----:B------:R0:W-:Y:S01]  /*5b2a0*/  STL.64 [R1+0x930], R20 ;  /* 0x0009301401007387 */ /* 0x0001e20000100a00 */
[----:B------:R1:W-:Y:S03]  /*5b2b0*/  STL.64 [R1+0x938], R22 ;  /* 0x0009381601007387 */ /* 0x0003e60000100a00 */
[----:B0-----:R-:W4:Y:S01]  /*5b2c0*/  LDL.LU.64 R20, [R1+0x54f0] ;  /* 0x0054f00001147983 */ /* 0x001f220000300a00 */
[C---:B--2---:R-:W-:Y:S01]  /*5b2d0*/  HMMA.16816.F32 R16, R12.reuse, R26, R16 ;  /* 0x0000001a0c10723c */ /* 0x044fe20000001810 */
[----:B-1----:R-:W-:Y:S02]  /*5b2e0*/  IMAD.MOV.U32 R22, RZ, RZ, R10 ;  /* 0x000000ffff167224 */ /* 0x002fe400078e000a */
[----:B------:R-:W-:Y:S02]  /*5b2f0*/  IMAD.MOV.U32 R23, RZ, RZ, R11 ;  /* 0x000000ffff177224 */ /* 0x000fe400078e000b */
[----:B------:R-:W2:Y:S01]  /*5b300*/  LDL.LU.64 R10, [R1+0x54e8] ;  /* 0x0054e800010a7983 */ /* 0x000ea20000300a00 */
[----:B------:R-:W2:Y:S02]  /*5b310*/  LDL.LU.64 R8, [R1+0x54e0] ;  /* 0x0054e00001087983 */ /* 0x000ea40000300a00 */
[----:B------:R-:W-:Y:S01]  /*5b320*/  STL.64 [R1+0x5448], R22 ;  /* 0x0054481601007387 */ /* 0x000fe20000100a00 */
[----:B----4-:R0:W-:Y:S04]  /*5b330*/  STL.64 [R1+0x5440], R20 ;  /* 0x0054401401007387 */ /* 0x0101e80000100a00 */
[----:B0-----:R-:W4:Y:S01]  /*5b340*/  LDL.LU R20, [R1+0x2f0] ;  /* 0x0002f00001147983 */ /* 0x001f220000300800 */
[----:B------:R-:W4:Y:S02]  /*5b350*/  LDL.LU R21, [R1+0x2f4] ;  /* 0x0002f40001157983 */ /* 0x000f240000300800 */
[----:B------:R-:W4:Y:S02]  /*5b360*/  LDL.LU R22, [R1+0x2f8] ;  /* 0x0002f80001167983 */ /* 0x000f240000300800 */
[----:B------:R-:W4:Y:S01]  /*5b370*/  LDL.LU R23, [R1+0x2fc] ;  /* 0x0002fc0001177983 */ /* 0x000f220000300800 */
[----:B------:R-:W-:Y:S01]  /*5b380*/  STL.64 [R1+0x53f0], R26 ;  /* 0x0053f01a01007387 */ /* 0x000fe20000100a00 */
[----:B---3--:R-:W-:Y:S03]  /*5b390*/  STL [R1+0x53e8], R25 ;  /* 0x0053e81901007387 */ /* 0x008fe60000100800 */
[----:B------:R-:W-:Y:S02]  /*5b3a0*/  STL.64 [R1+0x920], R16 ;  /* 0x0009201001007387 */ /* 0x000fe40000100a00 */
[----:B------:R-:W-:Y:S01]  /*5b3b0*/  STL.64 [R1+0x928], R18 ;  /* 0x0009281201007387 */ /* 0x000fe20000100a00 */
[----:B------:R0:W-:Y:S04]  /*5b3c0*/  STL [R1+0x5450], R24 ;  /* 0x0054501801007387 */ /* 0x0001e80000100800 */
[----:B0-----:R-:W3:Y:S01]  /*5b3d0*/  LDL.LU R24, [R1+0x300] ;  /* 0x0003000001187983 */ /* 0x001ee20000300800 */
[----:B------:R-:W3:Y:S02]  /*5b3e0*/  LDL.LU R25, [R1+0x304] ;  /* 0x0003040001197983 */ /* 0x000ee40000300800 */
[----:B------:R-:W3:Y:S02]  /*5b3f0*/  LDL.LU R26, [R1+0x308] ;  /* 0x00030800011a7983 */ /* 0x000ee40000300800 */
[----:B------:R-:W3:Y:S01]  /*5b400*/  LDL.LU R27, [R1+0x30c] ;  /* 0x00030c00011b7983 */ /* 0x000ee20000300800 */
[----:B--2---:R-:W-:Y:S01]  /*5b410*/  STL.64 [R1+0x53e0], R10 ;  /* 0x0053e00a01007387 */ /* 0x004fe20000100a00 */
[C---:B---3--:R-:W-:Y:S11]  /*5b420*/  HMMA.16816.F32 R24, R12.reuse, R10, R24 ;  /* 0x0000000a0c18723c */ /* 0x048ff60000001818 */
[----:B------:R-:W-:Y:S11]  /*5b430*/  @!UPT UIADD3 URZ, URZ, URZ, URZ ;  /* 0x0000003f3f3ff290 */ /* 0x000ff6000fffe03f */
[----:B------:R-:W-:Y:S01]  /*5b440*/  @!UPT UIADD3 URZ, URZ, URZ, URZ ;  /* 0x0000003f3f3ff290 */ /* 0x000fe2000fffe03f */
[----:B------:R-:W-:Y:S01]  /*5b450*/  STL.64 [R1+0x6e0], R24 ;  /* 0x0006e01801007387 */ /* 0x000fe20000100a00 */
[----:B------:R-:W-:Y:S02]  /*5b460*/  STL.64 [R1+0x6e8], R26 ;  /* 0x0006e81a01007387 */ /* 0x000fe40000100a00 */
[----:B------:R4:W-:Y:S02]  /*5b470*/  STL.64 [R1+0x53d8], R8 ;  /* 0x0053d80801007387 */ /* 0x0009e40000100a00 */
[----:B----4-:R-:W-:Y:S01]  /*5b480*/  HMMA.16816.F32 R8, R12, R6, R20 ;  /* 0x000000060c08723c */ /* 0x010fe20000001814 */
[----:B------:R0:W-:Y:S11]  /*5b490*/  STL.64 [R1+0x5458], R6 ;  /* 0x0054580601007387 */ /* 0x0001f60000100a00 */
[----:B------:R-:W-:Y:S11]  /*5b4a0*/  @!UPT UIADD3 URZ, URZ, URZ, URZ ;  /* 0x0000003f3f3ff290 */ /* 0x000ff6000fffe03f */
[----:B------:R-:W-:Y:S01]  /*5b4b0*/  STL.64 [R1+0x4c0], R8 ;  /* 0x0004c00801007387 */ /* 0x000fe20000100a00 */
[----:B------:R-:W-:Y:S02]  /*5b4c0*/  STL.64 [R1+0x4c8], R10 ;  /* 0x0004c80a01007387 */ /* 0x000fe40000100a00 */
[----:B------:R-:W2:Y:S02]  /*5b4d0*/  LDL.LU R24, [R1+0x5e0] ;  /* 0x0005e00001187983 */ /* 0x000ea40000300800 */
[----:B------:R-:W2:Y:S01]  /*5b4e0*/  LDL.LU R25, [R1+0x5e4] ;  /* 0x0005e40001197983 */ /* 0x000ea20000300800 */
[----:B------:R-:W3:Y:S01]  /*5b4f0*/  LDL.LU R26, [R1+0x5e8] ;  /* 0x0005e800011a7983 */ /* 0x000ee20000300800 */
[----:B------:R-:W3:Y:S02]  /*5b500*/  LDL.LU R27, [R1+0x5ec] ;  /* 0x0005ec00011b7983 */ /* 0x000ee40000300800 */
[----:B0-----:R-:W-:Y:S02]  /*5b510*/  IMAD.MOV.U32 R6, RZ, RZ, R5 ;  /* 0x000000ffff067224 */ /* 0x001fe400078e0005 */
[----:B------:R-:W-:Y:S01]  /*5b520*/  IMAD.MOV.U32 R7, RZ, RZ, R4 ;  /* 0x000000ffff077224 */ /* 0x000fe200078e0004 */
[----:B---3--:R-:W-:Y:S01]  /*5b530*/  STL.64 [R1+0x5468], R26 ;  /* 0x0054681a01007387 */ /* 0x008fe20000100a00 */
[----:B--2---:R0:W-:Y:S03]  /*5b540*/  STL.64 [R1+0x5460], R24 ;  /* 0x0054601801007387 */ /* 0x0041e60000100a00 */
[----:B------:R1:W-:Y:S01]  /*5b550*/  STL.64 [R1+0x54c0], R6 ;  /* 0x0054c00601007387 */ /* 0x0003e20000100a00 */
[----:B0-----:R-:W2:Y:S01]  /*5b560*/  LDL.LU R24, [R1+0x5f0] ;  /* 0x0005f00001187983 */ /* 0x001ea20000300800 */
[----:B------:R-:W2:Y:S02]  /*5b570*/  LDL.LU R25, [R1+0x5f4] ;  /* 0x0005f40001197983 */ /* 0x000ea40000300800 */
[----:B------:R-:W3:Y:S02]  /*5b580*/  LDL.LU R26, [R1+0x5f8] ;  /* 0x0005f800011a7983 */ /* 0x000ee40000300800 */
[----:B------:R-:W3:Y:S01]  /*5b590*/  LDL.LU R27, [R1+0x5fc] ;  /* 0x0005fc00011b7983 */ /* 0x000ee20000300800 */
[----:B------:R-:W4:Y:S01]  /*5b5a0*/  LDL.LU R4, [R1+0x640] ;  /* 0x0006400001047983 */ /* 0x000f220000300800 */
[----:B------:R-:W4:Y:S02]  /*5b5b0*/  LDL.LU R5, [R1+0x644] ;  /* 0x0006440001057983 */ /* 0x000f240000300800 */
[----:B-1----:R-:W2:Y:S02]  /*5b5c0*/  LDL.LU R6, [R1+0x648] ;  /* 0x0006480001067983 */ /* 0x002ea40000300800 */
[----:B------:R-:W2:Y:S01]  /*5b5d0*/  LDL.LU R7, [R1+0x64c] ;  /* 0x00064c0001077983 */ /* 0x000ea20000300800 */
[----:B------:R-:W3:Y:S01]  /*5b5e0*/  LDL.LU R8, [R1+0x650] ;  /* 0x0006500001087983 */ /* 0x000ee20000300800 */
[----:B------:R-:W3:Y:S02]  /*5b5f0*/  LDL.LU R9, [R1+0x654] ;  /* 0x0006540001097983 */ /* 0x000ee40000300800 */
[----:B------:R-:W3:Y:S02]  /*5b600*/  LDL.LU R10, [R1+0x658] ;  /* 0x00065800010a7983 */ /* 0x000ee40000300800 */
[----:B------:R-:W3:Y:S01]  /*5b610*/  LDL.LU R11, [R1+0x65c] ;  /* 0x00065c00010b7983 */ /* 0x000ee20000300800 */
[----:B--2---:R0:W-:Y:S01]  /*5b620*/  STL.64 [R1+0x54d8], R6 ;  /* 0x0054d80601007387 */ /* 0x0041e20000100a00 */
[----:B----4-:R-:W-:Y:S02]  /*5b630*/  STL.64 [R1+0x54d0], R4 ;  /* 0x0054d00401007387 */ /* 0x010fe40000100a00 */
[----:B------:R-:W2:Y:S01]  /*5b640*/  LDL.64 R22, [R1+0xc8] ;  /* 0x0000c80001167983 */ /* 0x000ea20000100a00 */
[----:B0-----:R-:W4:Y:S04]  /*5b650*/  LDL.64 R6, [R1+0x38] ;  /* 0x0000380001067983 */ /* 0x001f280000100a00 */
[----:B--2---:R0:W-:Y:S04]  /*5b660*/  STL.64 [R1+0x54b8], R22 ;  /* 0x0054b81601007387 */ /* 0x0041e80000100a00 */
[----:B0-----:R-:W2:Y:S01]  /*5b670*/  LDL.64 R22, [R1+0xd8] ;  /* 0x0000d80001167983 */ /* 0x001ea20000100a00 */
[----:B---3--:R-:W-:Y:S02]  /*5b680*/  STL.64 [R1+0x5478], R26 ;  /* 0x0054781a01007387 */ /* 0x008fe40000100a00 */
[----:B------:R0:W-:Y:S02]  /*5b690*/  STL.64 [R1+0x5470], R24 ;  /* 0x0054701801007387 */ /* 0x0001e40000100a00 */
[----:B0-----:R-:W3:Y:S01]  /*5b6a0*/  LDL.LU R24, [R1+0x600] ;  /* 0x0006000001187983 */ /* 0x001ee20000300800 */
[----:B------:R-:W3:Y:S02]  /*5b6b0*/  LDL.LU R25, [R1+0x604] ;  /* 0x0006040001197983 */ /* 0x000ee40000300800 */
[----:B------:R-:W2:Y:S02]  /*5b6c0*/  LDL.LU R26, [R1+0x608] ;  /* 0x00060800011a7983 */ /* 0x000ea40000300800 */
[----:B------:R-:W2:Y:S02]  /*5b6d0*/  LDL.LU R27, [R1+0x60c] ;  /* 0x00060c00011b7983 */ /* 0x000ea40000300800 */
[----:B--2---:R-:W-:Y:S01]  /*5b6e0*/  STL.64 [R1+0x5490], R26 ;  /* 0x0054901a01007387 */ /* 0x004fe20000100a00 */
[----:B---3--:R0:W-:Y:S03]  /*5b6f0*/  STL.64 [R1+0x5488], R24 ;  /* 0x0054881801007387 */ /* 0x0081e60000100a00 */
[----:B0-----:R-:W2:Y:S01]  /*5b700*/  LDL.LU R24, [R1+0x610] ;  /* 0x0006100001187983 */ /* 0x001ea20000300800 */
[----:B------:R-:W2:Y:S02]  /*5b710*/  LDL.LU R25, [R1+0x614] ;  /* 0x0006140001197983 */ /* 0x000ea40000300800 */
[----:B------:R-:W3:Y:S02]  /*5b720*/  LDL.LU R26, [R1+0x618] ;  /* 0x00061800011a7983 */ /* 0x000ee40000300800 */
[----:B------:R-:W3:Y:S01]  /*5b730*/  LDL.LU R27, [R1+0x61c] ;  /* 0x00061c00011b7983 */ /* 0x000ee20000300800 */
[----:B------:R-:W0:Y:S02]  /*5b740*/  S2R R18, SR_TID.X ;  /* 0x0000000000127919 */ /* 0x000e240000002100 */
[C---:B0-----:R-:W-:Y:S01]  /*5b750*/  LOP3.LUT R19, R18.reuse, 0x7, RZ, 0xc0, !PT ;  /* 0x0000000712137812 */ /* 0x041fe200078ec0ff */
[----:B------:R-:W-:-:S04]  /*5b760*/  IMAD.SHL.U32 R17, R18, 0x2, RZ ;  /* 0x0000000212117824 */ /* 0x000fc800078e00ff */
[----:B------:R-:W-:Y:S02]  /*5b770*/  IMAD R19, R19, 0x110, RZ ;  /* 0x0000011013137824 */ /* 0x000fe400078e02ff */
[----:B------:R-:W-:-:S03]  /*5b780*/  IMAD.SHL.U32 R18, R18, 0x80, RZ ;  /* 0x0000008012127824 */ /* 0x000fc600078e00ff */
[----:B------:R-:W-:-:S04]  /*5b790*/  LOP3.LUT R19, R19, 0x10, R17, 0x78, !PT ;  /* 0x0000001013137812 */ /* 0x000fc800078e7811 */
[----:B------:R-:W-:Y:S01]  /*5b7a0*/  LOP3.LUT R19, R19, 0x800, R18, 0xf8, !PT ;  /* 0x0000080013137812 */ /* 0x000fe200078ef812 */
[----:B---3--:R0:W-:Y:S01]  /*5b7b0*/  STL.64 [R1+0x54a0], R26 ;  /* 0x0054a01a01007387 */ /* 0x0081e20000100a00 */
[----:B--2---:R1:W-:Y:S03]  /*5b7c0*/  STL.64 [R1+0x5498], R24 ;  /* 0x0054981801007387 */ /* 0x0043e60000100a00 */
[----:B0-----:R-:W2:Y:S04]  /*5b7d0*/  LDL R26, [R1+0xb8] ;  /* 0x0000b800011a7983 */ /* 0x001ea80000100800 */
[----:B------:R-:W2:Y:S01]  /*5b7e0*/  LDL R27, [R1+0xbc] ;  /* 0x0000bc00011b7983 */ /* 0x000ea20000100800 */
[----:B------:R-:W-:-:S06]  /*5b7f0*/  LOP3.LUT R19, R19, 0x40, RZ, 0x3c, !PT ;  /* 0x0000004013137812 */ /* 0x000fcc00078e3cff */
[----:B------:R-:W0:Y:S01]  /*5b800*/  LDSM.16.MT88.4 R16, [R19+0x11000] ;  /* 0x011000001310783b */ /* 0x000e220000004200 */
[----:B----4-:R-:W-:Y:S03]  /*5b810*/  HMMA.16816.F32 R8, R12, R6, R8 ;  /* 0x000000060c08723c */ /* 0x010fe60000001808 */
[----:B--2---:R2:W-:Y:S01]  /*5b820*/  STL.64 [R1+0x54b0], R26 ;  /* 0x0054b01a01007387 */ /* 0x0045e20000100a00 */
[----:B-1----:R-:W3:Y:S02]  /*5b830*/  LDL.LU R24, [R1+0x630] ;  /* 0x0006300001187983 */ /* 0x002ee40000300800 */
[----:B------:R-:W3:Y:S01]  /*5b840*/  LDL.LU R25, [R1+0x634] ;  /* 0x0006340001197983 */ /* 0x000ee20000300800 */
[----:B--2---:R-:W3:Y:S01]  /*5b850*/  LDL.LU R26, [R1+0x638] ;  /* 0x00063800011a7983 */ /* 0x004ee20000300800 */
[----:B------:R-:W3:Y:S02]  /*5b860*/  LDL.LU R27, [R1+0x63c] ;  /* 0x00063c00011b7983 */ /* 0x000ee40000300800 */
[----:B0-----:R0:W-:Y:S02]  /*5b870*/  STL.64 [R1+0x5328], R18 ;  /* 0x0053281201007387 */ /* 0x0011e40000100a00 */
[----:B------:R1:W-:Y:S01]  /*5b880*/  STL.64 [R1+0x5320], R16 ;  /* 0x0053201001007387 */ /* 0x0003e20000100a00 */
[----:B0-----:R-:W2:Y:S04]  /*5b890*/  LDL.64 R18, [R1+0xa8] ;  /* 0x0000a80001127983 */ /* 0x001ea80000100a00 */
[----:B--2---:R0:W-:Y:S01]  /*5b8a0*/  STL.64 [R1+0x54a8], R18 ;  /* 0x0054a81201007387 */ /* 0x0041e20000100a00 */
[----:B-1----:R-:W2:Y:S02]  /*5b8b0*/  LDL.LU R16, [R1+0x620] ;  /* 0x0006200001107983 */ /* 0x002ea40000300800 */
[----:B------:R-:W2:Y:S01]  /*5b8c0*/  LDL.LU R17, [R1+0x624] ;  /* 0x0006240001117983 */ /* 0x000ea20000300800 */
[----:B0-----:R-:W2:Y:S01]  /*5b8d0*/  LDL.LU R18, [R1+0x628] ;  /* 0x0006280001127983 */ /* 0x001ea20000300800 */
[----:B------:R-:W2:Y:S02]  /*5b8e0*/  LDL.LU R19, [R1+0x62c] ;  /* 0x00062c0001137983 */ /* 0x000ea40000300800 */
[----:B------:R0:W-:Y:S02]  /*5b8f0*/  STL.64 [R1+0xd20], R8 ;  /* 0x000d200801007387 */ /* 0x0001e40000100a00 */
[----:B------:R1:W-:Y:S02]  /*5b900*/  STL.64 [R1+0xd28], R10 ;  /* 0x000d280a01007387 */ /* 0x0003e40000100a00 */
[----:B0-----:R-:W-:-:S02]  /*5b910*/  IMAD.MOV.U32 R9, RZ, RZ, R6 ;  /* 0x000000ffff097224 */ /* 0x001fc400078e0006 */
[----:B------:R-:W-:Y:S02]  /*5b920*/  IMAD.MOV.U32 R8, RZ, RZ, R7 ;  /* 0x000000ffff087224 */ /* 0x000fe400078e0007 */
[----:B------:R-:W4:Y:S01]  /*5b930*/  LDL.LU.64 R6, [R1+0x54d8] ;  /* 0x0054d80001067983 */ /* 0x000f220000300a00 */
[----:B------:R-:W4:Y:S02]  /*5b940*/  LDL.LU.64 R4, [R1+0x54d0] ;  /* 0x0054d00001047983 */ /* 0x000f240000300a00 */
[----:B-1----:R-:W-:Y:S02]  /*5b950*/  IMAD.MOV.U32 R10, RZ, RZ, R28 ;  /* 0x000000ffff0a7224 */ /* 0x002fe400078e001c */
[----:B------:R-:W-:Y:S01]  /*5b960*/  IMAD.MOV.U32 R11, RZ, RZ, R29 ;  /* 0x000000ffff0b7224 */ /* 0x000fe200078e001d */
[----:B------:R-:W2:Y:S01]  /*5b970*/  LDL.LU R28, [R1+0x54cc] ;  /* 0x0054cc00011c7983 */ /* 0x000ea20000300800 */
[----:B------:R-:W2:Y:S01]  /*5b980*/  LDL.LU R29, [R1+0x54c8] ;  /* 0x0054c800011d7983 */ /* 0x000ea20000300800 */
        /* <DEDUP_REMOVED lines=8> */
[----:B------:R-:W3:Y:S02]  /*5ba10*/  LDL.LU.64 R22, [R1+0x54b8] ;  /* 0x0054b80001167983 */ /* 0x000ee40000300a00 */
[C---:B---3--:R-:W-:Y:S11]  /*5ba20*/  HMMA.16816.F32 R24, R12.reuse, R22, R24 ;  /* 0x000000160c18723c */ /* 0x048ff60000001818 */
[----:B------:R-:W-:Y:S11]  /*5ba30*/  @!UPT UIADD3 URZ, URZ, URZ, URZ ;  /* 0x0000003f3f3ff290 */ /* 0x000ff6000fffe03f */
[----:B------:R-:W-:Y:S01]  /*5ba40*/  @!UPT UIADD3 URZ, URZ, URZ, URZ ;  /* 0x0000003f3f3ff290 */ /* 0x000fe2000fffe03f */
[----:B------:R-:W-:Y:S01]  /*5ba50*/  STL.64 [R1+0xd00], R24 ;  /* 0x000d001801007387 */ /* 0x000fe20000100a00 */
[----:B------:R0:W-:Y:S03]  /*5ba60*/  STL.64 [R1+0xd08], R26 ;  /* 0x000d081a01007387 */ /* 0x0001e60000100a00 */
[----:B0-----:R-:W2:Y:S01]  /*5ba70*/  LDL.LU.64 R26, [R1+0x54b0] ;  /* 0x0054b000011a7983 */ /* 0x001ea20000300a00 */
[----:B------:R-:W3:Y:S02]  /*5ba80*/  LDL.LU R20, [R1+0x5d0] ;  /* 0x0005d00001147983 */ /* 0x000ee40000300800 */
[----:B------:R-:W-:Y:S02]  /*5ba90*/  IMAD.MOV.U32 R0, RZ, RZ, R22 ;  /* 0x000000ffff007224 */ /* 0x000fe400078e0016 */
[----:B------:R-:W3:Y:S02]  /*5baa0*/  LDL.LU R21, [R1+0x5d4] ;  /* 0x0005d40001157983 */ /* 0x000ee40000300800 */
[----:B------:R-:W-:Y:S01]  /*5bab0*/  IMAD.MOV.U32 R2, RZ, RZ, R23 ;  /* 0x000000ffff027224 */ /* 0x000fe200078e0017 */
[----:B------:R-:W3:Y:S01]  /*5bac0*/  LDL.LU R22, [R1+0x5d8] ;  /* 0x0005d80001167983 */ /* 0x000ee20000300800 */
[----:B------:R-:W3:Y:S01]  /*5bad0*/  LDL.LU R23, [R1+0x5dc] ;  /* 0x0005dc0001177983 */ /* 0x000ee20000300800 */
[C---:B--2---:R-:W-:Y:S02]  /*5bae0*/  HMMA.16816.F32 R24, R12.reuse, R26, R16 ;  /* 0x0000001a0c18723c */ /* 0x044fe40000001810 */
[----:B------:R-:W2:Y:S11]  /*5baf0*/  LDL.LU.64 R18, [R1+0x54a8] ;  /* 0x0054a80001127983 */ /* 0x000eb60000300a00 */
[----:B------:R-:W-:Y:S10]  /*5bb00*/  @!UPT UIADD3 URZ, URZ, URZ, URZ ;  /* 0x0000003f3f3ff290 */ /* 0x000ff4000fffe03f */
[----:B------:R-:W-:Y:S01]  /*5bb10*/  STL.64 [R1+0xcf0], R24 ;  /* 0x000cf01801007387 */ /* 0x000fe20000100a00 */
[----:B------:R0:W-:Y:S03]  /*5bb20*/  STL.64 [R1+0xcf8], R26 ;  /* 0x000cf81a01007387 */ /* 0x0001e60000100a00 */
[----:B0-----:R-:W2:Y:S01]  /*5bb30*/  LDL.LU.64 R26, [R1+0x54a0] ;  /* 0x0054a000011a7983 */ /* 0x001ea20000300a00 */
[----:B------:R-:W2:Y:S02]  /*5bb40*/  LDL.LU.64 R24, [R1+0x5498] ;  /* 0x0054980001187983 */ /* 0x000ea40000300a00 */
[----:B--2---:R-:W-:Y:S11]  /*5bb50*/  HMMA.16816.F32 R24, R12, R18, R24 ;  /* 0x000000120c18723c */ /* 0x004ff60000001818 */
[----:B------:R-:W-:Y:S11]  /*5bb60*/  @!UPT UIADD3 URZ, URZ, URZ, URZ ;  /* 0x0000003f3f3ff290 */ /* 0x000ff6000fffe03f */
[----:B------:R-:W-:Y:S01]  /*5bb70*/  @!UPT UIADD3 URZ, URZ, URZ, URZ ;  /* 0x0000003f3f3ff290 */ /* 0x000fe2000fffe03f */
[----:B------:R-:W-:Y:S01]  /*5bb80*/  STL.64 [R1+0xce0], R24 ;  /* 0x000ce01801007387 */ /* 0x000fe20000100a00 */
[----:B------:R0:W-:Y:S03]  /*5bb90*/  STL.64 [R1+0xce8], R26 ;  /* 0x000ce81a01007387 */ /* 0x0001e60000100a00 */
[----:B0-----:R-:W2:Y:S01]  /*5bba0*/  LDL.LU.64 R26, [R1+0x5490] ;  /* 0x00549000011a7983 */ /* 0x001ea20000300a00 */
[----:B------:R-:W2:Y:S02]  /*5bbb0*/  LDL.LU.64 R24, [R1+0x5488] ;  /* 0x0054880001187983 */ /* 0x000ea40000300a00 */
[----:B------:R0:W-:Y:S02]  /*5bbc0*/  STL.64 [R1+0x5368], R18 ;  /* 0x0053681201007387 */ /* 0x0001e40000100a00 */
[----:B------:R-:W2:Y:S01]  /*5bbd0*/  LDL.LU R16, [R1+0x130] ;  /* 0x0001300001107983 */ /* 0x000ea20000300800 */
[----:B------:R-:W2:Y:S04]  /*5bbe0*/  LDL.LU R17, [R1+0x134] ;  /* 0x0001340001117983 */ /* 0x000ea80000300800 */
[----:B0-----:R-:W2:Y:S01]  /*5bbf0*/  LDL.LU R18, [R1+0x138] ;  /* 0x0001380001127983 */ /* 0x001ea20000300800 */
[----:B------:R-:W2:Y:S03]  /*5bc00*/  LDL.LU R19, [R1+0x13c] ;  /* 0x00013c0001137983 */ /* 0x000ea60000300800 */
[----:B--2---:R0:W-:Y:S01]  /*5bc10*/  STL.64 [R1+0x5378], R18 ;  /* 0x0053781201007387 */ /* 0x0041e20000100a00 */
[----:B------:R-:W-:Y:S02]  /*5bc20*/  STL.64 [R1+0x5370], R16 ;  /* 0x0053701001007387 */ /* 0x000fe40000100a00 */
[----:B0-----:R-:W-:-:S02]  /*5bc30*/  IMAD.MOV.U32 R18, RZ, RZ, R0 ;  /* 0x000000ffff127224 */ /* 0x001fc400078e0000 */
[----:B------:R-:W-:Y:S01]  /*5bc40*/  IMAD.MOV.U32 R19, RZ, RZ, R2 ;  /* 0x000000ffff137224 */ /* 0x000fe200078e0002 */
[----:B------:R-:W2:Y:S01]  /*5bc50*/  LDL.LU R0, [R1+0x5484] ;  /* 0x0054840001007983 */ /* 0x000ea20000300800 */
[----:B------:R-:W2:Y:S03]  /*5bc60*/  LDL.LU R2, [R1+0x5480] ;  /* 0x0054800001027983 */ /* 0x000ea60000300800 */
[----:B------:R0:W-:Y:S02]  /*5bc70*/  STL.64 [R1+0x5390], R18 ;  /* 0x0053901201007387 */ /* 0x0001e40000100a00 */
[----:B0-----:R-:W-:Y:S02]  /*5bc80*/  IMAD.MOV.U32 R18, RZ, RZ, R29 ;  /* 0x000000ffff127224 */ /* 0x001fe400078e001d */
[----:B------:R-:W-:-:S07]  /*5bc90*/  IMAD.MOV.U32 R19, RZ, RZ, R28 ;  /* 0x000000ffff137224 */ /* 0x000fce00078e001c */
[----:B------:R-:W-:Y:S01]  /*5bca0*/  HMMA.16816.F32 R16, R12, R18, R24 ;  /* 0x000000120c10723c */ /* 0x000fe20000001818 */
[----:B------:R-:W4:Y:S01]  /*5bcb0*/  LDL.LU.64 R26, [R1+0x5478] ;  /* 0x00547800011a7983 */ /* 0x000f220000300a00 */
[----:B------:R-:W4:Y:S11]  /*5bcc0*/  LDL.LU.64 R24, [R1+0x5470] ;  /* 0x0054700001187983 */ /* 0x000f360000300a00 */
[----:B------:R-:W-:Y:S10]  /*5bcd0*/  @!UPT UIADD3 URZ, URZ, URZ, URZ ;  /* 0x0000003f3f3ff290 */ /* 0x000ff4000fffe03f */
[----:B------:R-:W-:Y:S01]  /*5bce0*/  STL.64 [R1+0xcd0], R16 ;  /* 0x000cd01001007387 */ /* 0x000fe20000100a00 */
[----:B------:R0:W-:Y:S02]  /*5bcf0*/  STL.64 [R1+0xcd8], R18 ;  /* 0x000cd81201007387 */ /* 0x0001e40000100a00 */
[----:B0-----:R-:W-:Y:S02]  /*5bd00*/  IMAD.MOV.U32 R18, RZ, RZ, R5 ;  /* 0x000000ffff127224 */ /* 0x001fe400078e0005 */
[----:B------:R-:W-:-:S05]  /*5bd10*/  IMAD.MOV.U32 R19, RZ, RZ, R4 ;  /* 0x000000ffff137224 */ /* 0x000fca00078e0004 */
[----:B------:R0:W-:Y:S04]  /*5bd20*/  STL.64 [R1+0x53a8], R18 ;  /* 0x0053a81201007387 */ /* 0x0001e80000100a00 */
[----:B0-----:R-:W2:Y:S01]  /*5bd30*/  LDL.64 R18, [R1+0x78] ;  /* 0x0000780001127983 */ /* 0x001ea20000100a00 */
[C---:B----4-:R-:W-:Y:S03]  /*5bd40*/  HMMA.16816.F32 R4, R12.reuse, R6, R24 ;  /* 0x000000060c04723c */ /* 0x050fe60000001818 */
[----:B------:R-:W4:Y:S01]  /*5bd50*/  LDL.LU.64 R26, [R1+0x5468] ;  /* 0x00546800011a7983 */ /* 0x000f220000300a00 */
[----:B------:R-:W4:Y:S11]  /*5bd60*/  LDL.LU.64 R24, [R1+0x5460] ;  /* 0x0054600001187983 */ /* 0x000f360000300a00 */
[----:B------:R-:W-:Y:S08]  /*5bd70*/  @!UPT UIADD3 URZ, URZ, URZ, URZ ;  /* 0x0000003f3f3ff290 */ /* 0x000ff0000fffe03f */
[----:B------:R-:W-:Y:S01]  /*5bd80*/  STL.64 [R1+0xcc0], R4 ;  /* 0x000cc00401007387 */ /* 0x000fe20000100a00 */
[----:B------:R0:W-:Y:S03]  /*5bd90*/  STL.64 [R1+0xcc8], R6 ;  /* 0x000cc80601007387 */ /* 0x0001e60000100a00 */
[----:B0-----:R-:W3:Y:S01]  /*5bda0*/  LDL.LU.64 R6, [R1+0x5458] ;  /* 0x0054580001067983 */ /* 0x001ee20000300a00 */
[----:B--2---:R-:W-:Y:S02]  /*5bdb0*/  IMAD.MOV.U32 R5, RZ, RZ, R18 ;  /* 0x000000ffff057224 */ /* 0x004fe400078e0012 */
[----:B------:R-:W-:Y:S01]  /*5bdc0*/  IMAD.MOV.U32 R4, RZ, RZ, R19 ;  /* 0x000000ffff047224 */ /* 0x000fe200078e0013 */
[----:B----4-:R-:W-:Y:S07]  /*5bdd0*/  HMMA.16816.F32 R24, R12, R18, R24 ;  /* 0x000000120c18723c */ /* 0x010fee0000001818 */
[----:B------:R-:W-:-:S02]  /*5bde0*/  IMAD.MOV.U32 R18, RZ, RZ, R9 ;  /* 0x000000ffff127224 */ /* 0x000fc400078e0009 */
[----:B------:R-:W-:Y:S11]  /*5bdf0*/  IMAD.MOV.U32 R19, RZ, RZ, R8 ;  /* 0x000000ffff137224 */ /* 0x000ff600078e0008 */
[----:B------:R-:W-:Y:S03]  /*5be00*/  @!UPT UIADD3 URZ, URZ, URZ, URZ ;  /* 0x0000003f3f3ff290 */ /* 0x000fe6000fffe03f */
[----:B------:R0:W-:Y:S01]  /*5be10*/  STL.64 [R1+0xcb0], R24 ;  /* 0x000cb01801007387 */ /* 0x0001e20000100a00 */
[----:B------:R-:W-:Y:S03]  /*5be20*/  STL.64 [R1+0xcb8], R26 ;  /* 0x000cb81a01007387 */ /* 0x000fe60000100a00 */
[----:B0-----:R-:W2:Y:S01]  /*5be30*/  LDL.LU R24, [R1+0x5450] ;  /* 0x0054500001187983 */ /* 0x001ea20000300800 */
[----:B---3--:R-:W-:Y:S02]  /*5be40*/  STL.64 [R1+0x53d0], R6 ;  /* 0x0053d00601007387 */ /* 0x008fe40000100a00 */
[----:B------:R0:W-:Y:S02]  /*5be50*/  STL.64 [R1+0x53c8], R4 ;  /* 0x0053c80401007387 */ /* 0x0001e40000100a00 */
[----:B0-----:R-:W3:Y:S01]  /*5be60*/  LDL.LU R4, [R1+0x2e0] ;  /* 0x0002e00001047983 */ /* 0x001ee20000300800 */
[----:B------:R-:W3:Y:S02]  /*5be70*/  LDL.LU R5, [R1+0x2e4] ;  /* 0x0002e40001057983 */ /* 0x000ee40000300800 */
[----:B------:R-:W3:Y:S02]  /*5be80*/  LDL.LU R6, [R1+0x2e8] ;  /* 0x0002e80001067983 */ /* 0x000ee40000300800 */
[----:B------:R-:W3:Y:S01]  /*5be90*/  LDL.LU R7, [R1+0x2ec] ;  /* 0x0002ec0001077983 */ /* 0x000ee20000300800 */
[----:B------:R0:W-:Y:S04]  /*5bea0*/  STL.64 [R1+0x53c0], R18 ;  /* 0x0053c01201007387 */ /* 0x0001e80000100a00 */
[----:B0-----:R-:W4:Y:S01]  /*5beb0*/  LDL.64 R18, [R1+0x68] ;  /* 0x0000680001127983 */ /* 0x001f220000100a00 */
[C---:B---3--:R-:W-:Y:S08]  /*5bec0*/  HMMA.16816.F32 R4, R12.reuse, R10, R4 ;  /* 0x0000000a0c04723c */ /* 0x048ff00000001804 */
[----:B----4-:R-:W-:Y:S11]  /*5bed0*/  HMMA.16816.F32 R20, R12, R18, R20 ;  /* 0x000000120c14723c */ /* 0x010ff60000001814 */
[----:B------:R-:W-:Y:S11]  /*5bee0*/  @!UPT UIADD3 URZ, URZ, URZ, URZ ;  /* 0x0000003f3f3ff290 */ /* 0x000ff6000fffe03f */
[----:B------:R-:W-:Y:S01]  /*5bef0*/  @!UPT UIADD3 URZ, URZ, URZ, URZ ;  /* 0x0000003f3f3ff290 */ /* 0x000fe2000fffe03f */
[----:B------:R-:W-:Y:S01]  /*5bf00*/  STL.64 [R1+0xca0], R20 ;  /* 0x000ca01401007387 */ /* 0x000fe20000100a00 */
[----:B------:R0:W-:Y:S03]  /*5bf10*/  STL.64 [R1+0xca8], R22 ;  /* 0x000ca81601007387 */ /* 0x0001e60000100a00 */
[----:B0-----:R-:W3:Y:S01]  /*5bf20*/  LDL.LU.64 R22, [R1+0x5448] ;  /* 0x0054480001167983 */ /* 0x001ee20000300a00 */
[----:B------:R-:W4:Y:S02]  /*5bf30*/  LDL.LU.64 R20, [R1+0x5440] ;  /* 0x0054400001147983 */ /* 0x000f240000300a00 */
[----:B------:R-:W2:Y:S02]  /*5bf40*/  LDL.LU R8, [R1+0x190] ;  /* 0x0001900001087983 */ /* 0x000ea40000300800 */
[----:B------:R-:W-:Y:S01]  /*5bf50*/  STL.64 [R1+0x620], R4 ;  /* 0x0006200401007387 */ /* 0x000fe20000100a00 */
[----:B------:R-:W-:Y:S01]  /*5bf60*/  STL.64 [R1+0x628], R6 ;  /* 0x0006280601007387 */ /* 0x000fe20000100a00 */
[----:B------:R-:W2:Y:S02]  /*5bf70*/  LDL.LU R9, [R1+0x194] ;  /* 0x0001940001097983 */ /* 0x000ea40000300800 */
[----:B------:R-:W2:Y:S02]  /*5bf80*/  LDL.LU R10, [R1+0x198] ;  /* 0x00019800010a7983 */ /* 0x000ea40000300800 */
[----:B------:R-:W2:Y:S02]  /*5bf90*/  LDL.LU R11, [R1+0x19c] ;  /* 0x00019c00010b7983 */ /* 0x000ea40000300800 */
[----:B---3--:R-:W-:-:S02]  /*5bfa0*/  IMAD.MOV.U32 R26, RZ, RZ, R22 ;  /* 0x000000ffff1a7224 */ /* 0x008fc400078e0016 */
[----:B------:R-:W-:Y:S01]  /*5bfb0*/  IMAD.MOV.U32 R27, RZ, RZ, R23 ;  /* 0x000000ffff1b7224 */ /* 0x000fe200078e0017 */
[----:B--2---:R-:W-:Y:S01]  /*5bfc0*/  STL.64 [R1+0x5400], R10 ;  /* 0x0054000a01007387 */ /* 0x004fe20000100a00 */
[----:B------:R0:W-:Y:S02]  /*5bfd0*/  STL.64 [R1+0x53f8], R8 ;  /* 0x0053f80801007387 */ /* 0x0001e40000100a00 */
[----:B------:R-:W4:Y:S02]  /*5bfe0*/  LDL.LU R22, [R1+0x543c] ;  /* 0x00543c0001167983 */ /* 0x000f240000300800 */
[----:B------:R-:W4:Y:S01]  /*5bff0*/  LDL.LU R23, [R1+0x5438] ;  /* 0x0054380001177983 */ /* 0x000f220000300800 */
[----:B------:R1:W-:Y:S04]  /*5c000*/  STL.64 [R1+0x5408], R26 ;  /* 0x0054081a01007387 */ /* 0x0003e80000100a00 */
[----:B0-----:R-:W2:Y:S01]  /*5c010*/  LDL.LU R8, [R1+0x1a0] ;  /* 0x0001a00001087983 */ /* 0x001ea20000300800 */
[----:B------:R-:W2:Y:S02]  /*5c020*/  LDL.LU R9, [R1+0x1a4] ;  /* 0x0001a40001097983 */ /* 0x000ea40000300800 */
[----:B------:R-:W3:Y:S02]  /*5c030*/  LDL.LU R10, [R1+0x1a8] ;  /* 0x0001a800010a7983 */ /* 0x000ee40000300800 */
[----:B------:R-:W3:Y:S02]  /*5c040*/  LDL.LU R11, [R1+0x1ac] ;  /* 0x0001ac00010b7983 */ /* 0x000ee40000300800 */
[----:B-1----:R-:W-:-:S02]  /*5c050*/  IMAD.MOV.U32 R26, RZ, RZ, R24 ;  /* 0x000000ffff1a7224 */ /* 0x002fc400078e0018 */
[----:B------:R-:W-:Y:S01]  /*5c060*/  IMAD.MOV.U32 R27, RZ, RZ, R3 ;  /* 0x000000ffff1b7224 */ /* 0x000fe200078e0003 */
[----:B---3--:R-:W-:Y:S01]  /*5c070*/  STL.64 [R1+0x5418], R10 ;  /* 0x0054180a01007387 */ /* 0x008fe20000100a00 */
[----:B--2---:R0:W-:Y:S03]  /*5c080*/  STL.64 [R1+0x5410], R8 ;  /* 0x0054100801007387 */ /* 0x0041e60000100a00 */
[----:B------:R-:W-:Y:S01]  /*5c090*/  STL.64 [R1+0x5420], R26 ;  /* 0x0054201a01007387 */ /* 0x000fe20000100a00 */
[----:B0-----:R-:W2:Y:S01]  /*5c0a0*/  LDL.LU R8, [R1+0x1b0] ;  /* 0x0001b00001087983 */ /* 0x001ea20000300800 */
[----:B------:R-:W2:Y:S02]  /*5c0b0*/  LDL.LU R9, [R1+0x1b4] ;  /* 0x0001b40001097983 */ /* 0x000ea40000300800 */
[----:B------:R-:W3:Y:S02]  /*5c0c0*/  LDL.LU R10, [R1+0x1b8] ;  /* 0x0001b800010a7983 */ /* 0x000ee40000300800 */
[----:B------:R-:W3:Y:S02]  /*5c0d0*/  LDL.LU R11, [R1+0x1bc] ;  /* 0x0001bc00010b7983 */ /* 0x000ee40000300800 */
[----:B------:R-:W-:-:S02]  /*5c0e0*/  IMAD.MOV.U32 R29, RZ, RZ, R18 ;  /* 0x000000ffff1d7224 */ /* 0x000fc400078e0012 */
[----:B------:R-:W-:Y:S01]  /*5c0f0*/  IMAD.MOV.U32 R28, RZ, RZ, R19 ;  /* 0x000000ffff1c7224 */ /* 0x000fe200078e0013 */
[----:B---3--:R-:W-:Y:S01]  /*5c100*/  STL.64 [R1+0x5430], R10 ;  /* 0x0054300a01007387 */ /* 0x008fe20000100a00 */
[----:B--2---:R0:W-:Y:S03]  /*5c110*/  STL.64 [R1+0x5428], R8 ;  /* 0x0054280801007387 */ /* 0x0041e60000100a00 */
[----:B0-----:R-:W4:Y:S01]  /*5c120*/  LDL.LU R8, [R1+0x1c0] ;  /* 0x0001c00001087983 */ /* 0x001f220000300800 */
[----:B------:R-:W4:Y:S02]  /*5c130*/  LDL.LU R9, [R1+0x1c4] ;  /* 0x0001c40001097983 */ /* 0x000f240000300800 */
[----:B------:R-:W4:Y:S02]  /*5c140*/  LDL.LU R10, [R1+0x1c8] ;  /* 0x0001c800010a7983 */ /* 0x000f240000300800 */
[----:B------:R-:W4:Y:S01]  /*5c150*/  LDL.LU R11, [R1+0x1cc] ;  /* 0x0001cc00010b7983 */ /* 0x000f220000300800 */
[----:B------:R-:W2:Y:S01]  /*5c160*/  LDL.LU R4, [R1+0x180] ;  /* 0x0001800001047983 */ /* 0x000ea20000300800 */
[----:B------:R-:W2:Y:S02]  /*5c170*/  LDL.LU R5, [R1+0x184] ;  /* 0x0001840001057983 */ /* 0x000ea40000300800 */
[----:B------:R-:W2:Y:S02]  /*5c180*/  LDL.LU R6, [R1+0x188] ;  /* 0x0001880001067983 */ /* 0x000ea40000300800 */
[----:B------:R-:W2:Y:S01]  /*5c190*/  LDL.LU R7, [R1+0x18c] ;  /* 0x00018c0001077983 */ /* 0x000ea20000300800 */
[----:B------:R-:W3:Y:S01]  /*5c1a0*/  LDL.LU R16, [R1+0x170] ;  /* 0x0001700001107983 */ /* 0x000ee20000300800 */
[----:B------:R-:W3:Y:S02]  /*5c1b0*/  LDL.LU R17, [R1+0x174] ;  /* 0x0001740001117983 */ /* 0x000ee40000300800 */
[----:B------:R-:W3:Y:S02]  /*5c1c0*/  LDL.LU R18, [R1+0x178] ;  /* 0x0001780001127983 */ /* 0x000ee40000300800 */
[----:B------:R-:W3:Y:S01]  /*5c1d0*/  LDL.LU R19, [R1+0x17c] ;  /* 0x00017c0001137983 */ /* 0x000ee20000300800 */
[----:B------:R-:W2:Y:S01]  /*5c1e0*/  LDL.LU R12, [R1+0x120] ;  /* 0x00012000010c7983 */ /* 0x000ea20000300800 */
[----:B------:R-:W2:Y:S02]  /*5c1f0*/  LDL.LU R13, [R1+0x124] ;  /* 0x00012400010d7983 */ /* 0x000ea40000300800 */
[----:B------:R-:W2:Y:S02]  /*5c200*/  LDL.LU R14, [R1+0x128] ;  /* 0x00012800010e7983 */ /* 0x000ea40000300800 */
[----:B------:R-:W2:Y:S02]  /*5c210*/  LDL.LU R15, [R1+0x12c] ;  /* 0x00012c00010f7983 */ /* 0x000ea40000300800 */
[----:B--2---:R-:W-:Y:S01]  /*5c220*/  STL.64 [R1+0x5388], R14 ;  /* 0x0053880e01007387 */ /* 0x004fe20000100a00 */
[----:B------:R0:W-:Y:S03]  /*5c230*/  STL.64 [R1+0x5380], R12 ;  /* 0x0053800c01007387 */ /* 0x0001e60000100a00 */
[----:B0-----:R-:W2:Y:S01]  /*5c240*/  LDL.LU R12, [R1+0x140] ;  /* 0x00014000010c7983 */ /* 0x001ea20000300800 */
[----:B------:R-:W2:Y:S02]  /*5c250*/  LDL.LU R13, [R1+0x144] ;  /* 0x00014400010d7983 */ /* 0x000ea40000300800 */
[----:B------:R-:W2:Y:S02]  /*5c260*/  LDL.LU R14, [R1+0x148] ;  /* 0x00014800010e7983 */ /* 0x000ea40000300800 */
[----:B------:R-:W2:Y:S02]  /*5c270*/  LDL.LU R15, [R1+0x14c] ;  /* 0x00014c00010f7983 */ /* 0x000ea40000300800 */
[----:B------:R-:W-:-:S02]  /*5c280*/  IMAD.MOV.U32 R26, RZ, RZ, R2 ;  /* 0x000000ffff1a7224 */ /* 0x000fc400078e0002 */
[----:B------:R-:W-:-:S07]  /*5c290*/  IMAD.MOV.U32 R27, RZ, RZ, R0 ;  /* 0x000000ffff1b7224 */ /* 0x000fce00078e0000 */
[C---:B----4-:R-:W-:Y:S01]  /*5c2a0*/  HMMA.16816.F32 R24, R20.reuse, R26, R8 ;  /* 0x0000001a1418723c */ /* 0x050fe20000001808 */
[----:B--2---:R-:W-:Y:S01]  /*5c2b0*/  STL.64 [R1+0x53a0], R14 ;  /* 0x0053a00e01007387 */ /* 0x004fe20000100a00 */
[----:B------:R0:W-:Y:S03]  /*5c2c0*/  STL.64 [R1+0x5398], R12 ;  /* 0x0053980c01007387 */ /* 0x0001e60000100a00 */
[----:B0-----:R-:W2:Y:S01]  /*5c2d0*/  LDL.LU R12, [R1+0x150] ;  /* 0x00015000010c7983 */ /* 0x001ea20000300800 */
[----:B------:R-:W2:Y:S02]  /*5c2e0*/  LDL.LU R13, [R1+0x154] ;  /* 0x00015400010d7983 */ /* 0x000ea40000300800 */
[----:B------:R-:W4:Y:S02]  /*5c2f0*/  LDL.LU R14, [R1+0x158] ;  /* 0x00015800010e7983 */ /* 0x000f240000300800 */
[----:B------:R-:W4:Y:S02]  /*5c300*/  LDL.LU R15, [R1+0x15c] ;  /* 0x00015c00010f7983 */ /* 0x000f240000300800 */
[----:B----4-:R-:W-:Y:S01]  /*5c310*/  STL.64 [R1+0x53b8], R14 ;  /* 0x0053b80e01007387 */ /* 0x010fe20000100a00 */
[----:B--2---:R0:W-:Y:S03]  /*5c320*/  STL.64 [R1+0x53b0], R12 ;  /* 0x0053b00c01007387 */ /* 0x0041e60000100a00 */
[----:B0-----:R-:W2:Y:S01]  /*5c330*/  LDL.LU R12, [R1+0x160] ;  /* 0x00016000010c7983 */ /* 0x001ea20000300800 */
[----:B------:R-:W2:Y:S02]  /*5c340*/  LDL.LU R13, [R1+0x164] ;  /* 0x00016400010d7983 */ /* 0x000ea40000300800 */
[----:B------:R-:W2:Y:S02]  /*5c350*/  LDL.LU R14, [R1+0x168] ;  /* 0x00016800010e7983 */ /* 0x000ea40000300800 */
[----:B------:R-:W2:Y:S01]  /*5c360*/  LDL.LU R15, [R1+0x16c] ;  /* 0x00016c00010f7983 */ /* 0x000ea20000300800 */
[----:B------:R-:W4:Y:S01]  /*5c370*/  LDL.LU.64 R10, [R1+0x5430] ;  /* 0x00543000010a7983 */ /* 0x000f220000300a00 */
[----:B------:R-:W4:Y:S02]  /*5c380*/  LDL.LU.64 R8, [R1+0x5428] ;  /* 0x0054280001087983 */ /* 0x000f240000300a00 */
[----:B------:R-:W-:Y:S02]  /*5c390*/  STL.64 [R1+0x540], R24 ;  /* 0x0005401801007387 */ /* 0x000fe40000100a00 */
[----:B------:R0:W-:Y:S02]  /*5c3a0*/  STL.64 [R1+0x548], R26 ;  /* 0x0005481a01007387 */ /* 0x0001e40000100a00 */
[----:B0-----:R-:W4:Y:S02]  /*5c3b0*/  LDL.LU.64 R26, [R1+0x5420] ;  /* 0x00542000011a7983 */ /* 0x001f240000300a00 */
[C---:B----4-:R-:W-:Y:S02]  /*5c3c0*/  HMMA.16816.F32 R24, R20.reuse, R26, R8 ;  /* 0x0000001a1418723c */ /* 0x050fe40000001808 */
[----:B------:R-:W4:Y:S01]  /*5c3d0*/  LDL.LU.64 R10, [R1+0x5418] ;  /* 0x00541800010a7983 */ /* 0x000f220000300a00 */
[----:B------:R-:W4:Y:S11]  /*5c3e0*/  LDL.LU.64 R8, [R1+0x5410] ;  /* 0x0054100001087983 */ /* 0x000f360000300a00 */
[----:B------:R-:W-:Y:S09]  /*5c3f0*/  @!UPT UIADD3 URZ, URZ, URZ, URZ ;  /* 0x0000003f3f3ff290 */ /* 0x000ff2000fffe03f */
[----:B------:R-:W-:Y:S01]  /*5c400*/  STL.64 [R1+0x610], R24 ;  /* 0x0006101801007387 */ /* 0x000fe20000100a00 */
[----:B------:R0:W-:Y:S03]  /*5c410*/  STL.64 [R1+0x618], R26 ;  /* 0x0006181a01007387 */ /* 0x0001e60000100a00 */
[----:B0-----:R-:W4:Y:S02]  /*5c420*/  LDL.LU.64 R26, [R1+0x5408] ;  /* 0x00540800011a7983 */ /* 0x001f240000300a00 */
[C---:B----4-:R-:W-:Y:S02]  /*5c430*/  HMMA.16816.F32 R24, R20.reuse, R26, R8 ;  /* 0x0000001a1418723c */ /* 0x050fe40000001808 */
[----:B------:R-:W4:Y:S01]  /*5c440*/  LDL.LU.64 R10, [R1+0x5400] ;  /* 0x00540000010a7983 */ /* 0x000f220000300a00 */
[----:B------:R-:W4:Y:S11]  /*5c450*/  LDL.LU.64 R8, [R1+0x53f8] ;  /* 0x0053f80001087983 */ /* 0x000f360000300a00 */
[----:B------:R-:W-:Y:S09]  /*5c460*/  @!UPT UIADD3 URZ, URZ, URZ, URZ ;  /* 0x0000003f3f3ff290 */ /* 0x000ff2000fffe03f */
[----:B------:R-:W-:Y:S01]  /*5c470*/  STL.64 [R1+0x600], R24 ;  /* 0x0006001801007387 */ /* 0x000fe20000100a00 */
[----:B------:R0:W-:Y:S03]  /*5c480*/  STL.64 [R1+0x608], R26 ;  /* 0x0006081a01007387 */ /* 0x0001e60000100a00 */
[----:B0-----:R-:W4:Y:S01]  /*5c490*/  LDL.LU.64 R26, [R1+0x53f0] ;  /* 0x0053f000011a7983 */ /* 0x001f220000300a00 */
[----:B------:R-:W2:Y:S01]  /*5c4a0*/  LDL.LU R25, [R1+0x53e8] ;  /* 0x0053e80001197983 */ /* 0x000ea20000300800 */
[C---:B----4-:R-:W-:Y:S11]  /*5c4b0*/  HMMA.16816.F32 R8, R20.reuse, R26, R8 ;  /* 0x0000001a1408723c */ /* 0x050ff60000001808 */
[----:B------:R-:W-:Y:S11]  /*5c4c0*/  @!UPT UIADD3 URZ, URZ, URZ, URZ ;  /* 0x0000003f3f3ff290 */ /* 0x000ff6000fffe03f */
[----:B------:R-:W-:Y:S01]  /*5c4d0*/  @!UPT UIADD3 URZ, URZ, URZ, URZ ;  /* 0x0000003f3f3ff290 */ /* 0x000fe2000fffe03f */
[----:B------:R-:W-:Y:S01]  /*5c4e0*/  STL.64 [R1+0x5f0], R8 ;  /* 0x0005f00801007387 */ /* 0x000fe20000100a00 */
[----:B------:R0:W-:Y:S03]  /*5c4f0*/  STL.64 [R1+0x5f8], R10 ;  /* 0x0005f80a01007387 */ /* 0x0001e60000100a00 */
[----:B0-----:R-:W4:Y:S01]  /*5c500*/  LDL.LU.64 R10, [R1+0x53e0] ;  /* 0x0053e000010a7983 */ /* 0x001f220000300a00 */
[----:B------:R-:W2:Y:S01]  /*5c510*/  LDL.LU.64 R8, [R1+0x53d8] ;  /* 0x0053d80001087983 */ /* 0x000ea20000300a00 */
[C---:B----4-:R-:W-:Y:S11]  /*5c520*/  HMMA.16816.F32 R4, R20.reuse, R10, R4 ;  /* 0x0000000a1404723c */ /* 0x050ff60000001804 */
[----:B------:R-:W-:Y:S11]  /*5c530*/  @!UPT UIADD3 URZ, URZ, URZ, URZ ;  /* 0x0000003f3f3ff290 */ /* 0x000ff6000fffe03f */
[----:B------:R-:W-:Y:S01]  /*5c540*/  @!UPT UIADD3 URZ, URZ, URZ, URZ ;  /* 0x0000003f3f3ff290 */ /* 0x000fe2000fffe03f */
[----:B------:R-:W-:Y:S01]  /*5c550*/  STL.64 [R1+0x5e0], R4 ;  /* 0x0005e00401007387 */ /* 0x000fe20000100a00 */
[----:B------:R0:W-:Y:S03]  /*5c560*/  STL.64 [R1+0x5e8], R6 ;  /* 0x0005e80601007387 */ /* 0x0001e60000100a00 */
[----:B0-----:R-:W3:Y:S01]  /*5c570*/  LDL.LU.64 R6, [R1+0x53d0] ;  /* 0x0053d00001067983 */ /* 0x001ee20000300a00 */
[----:B------:R-:W4:Y:S02]  /*5c580*/  LDL.LU.64 R4, [R1+0x53c8] ;  /* 0x0053c80001047983 */ /* 0x000f240000300a00 */
[----:B------:R0:W-:Y:S02]  /*5c590*/  STL.64 [R1+0x52e8], R10 ;  /* 0x0052e80a01007387 */ /* 0x0001e40000100a00 */
[----:B--2---:R-:W-:Y:S01]  /*5c5a0*/  STL.64 [R1+0x52e0], R8 ;  /* 0x0052e00801007387 */ /* 0x004fe20000100a00 */
[----:B0-----:R-:W2:Y:S01]  /*5c5b0*/  LDL.64 R10, [R1+0xb8] ;  /* 0x0000b800010a7983 */ /* 0x001ea20000100a00 */
[C---:B---3--:R-:W-:Y:S11]  /*5c5c0*/  HMMA.16816.F32 R16, R20.reuse, R6, R16 ;  /* 0x000000061410723c */ /* 0x048ff60000001810 */
[----:B------:R-:W-:Y:S11]  /*5c5d0*/  @!UPT UIADD3 URZ, URZ, URZ, URZ ;  /* 0x0000003f3f3ff290 */ /* 0x000ff6000fffe03f */
[----:B------:R-:W-:Y:S01]  /*5c5e0*/  @!UPT UIADD3 URZ, URZ, URZ, URZ ;  /* 0x0000003f3f3ff290 */ /* 0x000fe2000fffe03f */
[----:B------:R-:W-:Y:S01]  /*5c5f0*/  STL.64 [R1+0x5d0], R16 ;  /* 0x0005d01001007387 */ /* 0x000fe20000100a00 */
[----:B------:R0:W-:Y:S03]  /*5c600*/  STL.64 [R1+0x5d8], R18 ;  /* 0x0005d81201007387 */ /* 0x0001e60000100a00 */
[----:B0-----:R-:W3:Y:S01]  /*5c610*/  LDL.LU.64 R18, [R1+0x53c0] ;  /* 0x0053c00001127983 */ /* 0x001ee20000300a00 */
[----:B------:R0:W-:Y:S03]  /*5c620*/  STL.64 [R1+0x5318], R6 ;  /* 0x0053180601007387 */ /* 0x0001e60000100a00 */
[----:B0-----:R-:W2:Y:S01]  /*5c630*/  LDL.64 R6, [R1+0x98] ;  /* 0x0000980001067983 */ /* 0x001ea20000100a00 */
[C---:B---3--:R-:W-:Y:S03]  /*5c640*/  HMMA.16816.F32 R16, R20.reuse, R18, R12 ;  /* 0x000000121410723c */ /* 0x048fe6000000180c */
[----:B------:R-:W3:Y:S01]  /*5c650*/  LDL.LU.64 R14, [R1+0x53b8] ;  /* 0x0053b800010e7983 */ /* 0x000ee20000300a00 */
[----:B------:R-:W3:Y:S11]  /*5c660*/  LDL.LU.64 R12, [R1+0x53b0] ;  /* 0x0053b000010c7983 */ /* 0x000ef60000300a00 */
[----:B------:R-:W-:Y:S08]  /*5c670*/  @!UPT UIADD3 URZ, URZ, URZ, URZ ;  /* 0x0000003f3f3ff290 */ /* 0x000ff0000fffe03f */
        /* <DEDUP_REMOVED lines=23> */
[----:B0-----:R-:W3:Y:S01]  /*5c7f0*/  LDL.LU.64 R18, [R1+0x5368] ;  /* 0x0053680001127983 */ /* 0x001ee20000300a00 */
[----:B------:R-:W-:Y:S02]  /*5c800*/  IMAD.MOV.U32 R2, RZ, RZ, R10 ;  /* 0x000000ffff027224 */ /* 0x000fe400078e000a */
[----:B------:R-:W-:-:S03]  /*5c810*/  IMAD.MOV.U32 R0, RZ, RZ, R11 ;  /* 0x000000ffff007224 */ /* 0x000fc600078e000b */
[----:B------:R-:W-:Y:S01]  /*5c820*/  STL [R1+0x52d8], R2 ;  /* 0x0052d80201007387 */ /* 0x000fe20000100800 */
[----:B---3--:R-:W-:Y:S01]  /*5c830*/  HMMA.16816.F32 R8, R20, R18, R12 ;  /* 0x000000121408723c */ /* 0x008fe2000000180c */
[----:B------:R-:W-:Y:S02]  /*5c840*/  IMAD.MOV.U32 R24, RZ, RZ, R18 ;  /* 0x000000ffff187224 */ /* 0x000fe400078e0012 */
[----:B------:R-:W-:Y:S11]  /*5c850*/  IMAD.MOV.U32 R3, RZ, RZ, R19 ;  /* 0x000000ffff037224 */ /* 0x000ff600078e0013 */
[----:B------:R-:W-:Y:S09]  /*5c860*/  @!UPT UIADD3 URZ, URZ, URZ, URZ ;  /* 0x0000003f3f3ff290 */ /* 0x000ff2000fffe03f */
[----:B------:R0:W-:Y:S01]  /*5c870*/  STL.64 [R1+0xab0], R8 ;  /* 0x000ab00801007387 */ /* 0x0001e20000100a00 */
[----:B------:R1:W-:Y:S03]  /*5c880*/  STL.64 [R1+0xab8], R10 ;  /* 0x000ab80a01007387 */ /* 0x0003e60000100a00 */
[----:B0-----:R-:W2:Y:S01]  /*5c890*/  LDL.LU R8, [R1+0x100] ;  /* 0x0001000001087983 */ /* 0x001ea20000300800 */
[----:B------:R-:W2:Y:S02]  /*5c8a0*/  LDL.LU R9, [R1+0x104] ;  /* 0x0001040001097983 */ /* 0x000ea40000300800 */
[----:B-1----:R-:W2:Y:S02]  /*5c8b0*/  LDL.LU R10, [R1+0x108] ;  /* 0x00010800010a7983 */ /* 0x002ea40000300800 */
[----:B------:R-:W2:Y:S01]  /*5c8c0*/  LDL.LU R11, [R1+0x10c] ;  /* 0x00010c00010b7983 */ /* 0x000ea20000300800 */
[----:B------:R-:W2:Y:S01]  /*5c8d0*/  LDL.64 R14, [R1+0x88] ;  /* 0x00008800010e7983 */ /* 0x000ea20000100a00 */
[----:B------:R-:W3:Y:S02]  /*5c8e0*/  LDL.LU R16, [R1+0xe0] ;  /* 0x0000e00001107983 */ /* 0x000ee40000300800 */
[----:B------:R-:W3:Y:S02]  /*5c8f0*/  LDL.LU R17, [R1+0xe4] ;  /* 0x0000e40001117983 */ /* 0x000ee40000300800 */
[----:B------:R-:W2:Y:S01]  /*5c900*/  LDL.LU R18, [R1+0xe8] ;  /* 0x0000e80001127983 */ /* 0x000ea20000300800 */
[----:B------:R-:W2:Y:S04]  /*5c910*/  LDL.LU R19, [R1+0xec] ;  /* 0x0000ec0001137983 */ /* 0x000ea80000300800 */
[----:B--2---:R0:W-:Y:S01]  /*5c920*/  STL.64 [R1+0x5338], R18 ;  /* 0x0053381201007387 */ /* 0x0041e20000100a00 */
[----:B---3--:R-:W-:Y:S02]  /*5c930*/  STL.64 [R1+0x5330], R16 ;  /* 0x0053301001007387 */ /* 0x008fe40000100a00 */
[----:B0-----:R-:W-:-:S02]  /*5c940*/  IMAD.MOV.U32 R18, RZ, RZ, R29 ;  /* 0x000000ffff127224 */ /* 0x001fc400078e001d */
[----:B------:R-:W-:-:S05]  /*5c950*/  IMAD.MOV.U32 R19, RZ, RZ, R28 ;  /* 0x000000ffff137224 */ /* 0x000fca00078e001c */
[----:B------:R-:W-:Y:S01]  /*5c960*/  STL.64 [R1+0x5350], R18 ;  /* 0x0053501201007387 */ /* 0x000fe20000100a00 */
[----:B------:R-:W-:Y:S02]  /*5c970*/  STL.64 [R1+0x52f8], R26 ;  /* 0x0052f81a01007387 */ /* 0x000fe40000100a00 */
[----:B------:R0:W-:Y:S02]  /*5c980*/  STL.64 [R1+0x52f0], R24 ;  /* 0x0052f01801007387 */ /* 0x0001e40000100a00 */
[----:B0-----:R-:W2:Y:S01]  /*5c990*/  LDL.LU R24, [R1+0x110] ;  /* 0x0001100001187983 */ /* 0x001ea20000300800 */
[----:B------:R-:W2:Y:S02]  /*5c9a0*/  LDL.LU R25, [R1+0x114] ;  /* 0x0001140001197983 */ /* 0x000ea40000300800 */
[----:B------:R-:W2:Y:S02]  /*5c9b0*/  LDL.LU R26, [R1+0x118] ;  /* 0x00011800011a7983 */ /* 0x000ea40000300800 */
[----:B------:R-:W2:Y:S02]  /*5c9c0*/  LDL.LU R27, [R1+0x11c] ;  /* 0x00011c00011b7983 */ /* 0x000ea40000300800 */
[----:B----4-:R-:W-:-:S02]  /*5c9d0*/  IMAD.MOV.U32 R19, RZ, RZ, R4 ;  /* 0x000000ffff137224 */ /* 0x010fc400078e0004 */
[----:B------:R-:W-:Y:S02]  /*5c9e0*/  IMAD.MOV.U32 R18, RZ, RZ, R5 ;  /* 0x000000ffff127224 */ /* 0x000fe400078e0005 */
[----:B------:R-:W-:Y:S02]  /*5c9f0*/  IMAD.MOV.U32 R29, RZ, RZ, R6 ;  /* 0x000000ffff1d7224 */ /* 0x000fe400078e0006 */
[----:B------:R-:W-:Y:S01]  /*5ca00*/  IMAD.MOV.U32 R28, RZ, RZ, R7 ;  /* 0x000000ffff1c7224 */ /* 0x000fe200078e0007 */
[C---:B--2---:R-:W-:Y:S11]  /*5ca10*/  HMMA.16816.F32 R24, R20.reuse, R6, R24 ;  /* 0x000000061418723c */ /* 0x044ff60000001818 */
[----:B------:R-:W-:Y:S11]  /*5ca20*/  @!UPT UIADD3 URZ, URZ, URZ, URZ ;  /* 0x0000003f3f3ff290 */ /* 0x000ff6000fffe03f */
[----:B------:R-:W-:Y:S01]  /*5ca30*/  @!UPT UIADD3 URZ, URZ, URZ, URZ ;  /* 0x0000003f3f3ff290 */ /* 0x000fe2000fffe03f */
[----:B------:R-:W-:Y:S01]  /*5ca40*/  STL.64 [R1+0xaa0], R24 ;  /* 0x000aa01801007387 */ /* 0x000fe20000100a00 */
[----:B------:R-:W-:Y:S02]  /*5ca50*/  STL.64 [R1+0xaa8], R26 ;  /* 0x000aa81a01007387 */ /* 0x000fe40000100a00 */
[----:B------:R-:W2:Y:S02]  /*5ca60*/  LDL.LU R4, [R1+0x2d0] ;  /* 0x0002d00001047983 */ /* 0x000ea40000300800 */
[----:B------:R-:W2:Y:S01]  /*5ca70*/  LDL.LU R5, [R1+0x2d4] ;  /* 0x0002d40001057983 */ /* 0x000ea20000300800 */
[----:B------:R-:W3:Y:S01]  /*5ca80*/  LDL.LU R6, [R1+0x2d8] ;  /* 0x0002d80001067983 */ /* 0x000ee20000300800 */
[----:B------:R-:W3:Y:S03]  /*5ca90*/  LDL.LU R7, [R1+0x2dc] ;  /* 0x0002dc0001077983 */ /* 0x000ee60000300800 */
[----:B---3--:R-:W-:Y:S01]  /*5caa0*/  STL.64 [R1+0x5348], R6 ;  /* 0x0053480601007387 */ /* 0x008fe20000100a00 */
[----:B--2---:R0:W-:Y:S03]  /*5cab0*/  STL.64 [R1+0x5340], R4 ;  /* 0x0053400401007387 */ /* 0x0041e60000100a00 */
[----:B0-----:R-:W2:Y:S01]  /*5cac0*/  LDL.LU R4, [R1+0x4b0] ;  /* 0x0004b00001047983 */ /* 0x001ea20000300800 */
[----:B------:R-:W2:Y:S02]  /*5cad0*/  LDL.LU R5, [R1+0x4b4] ;  /* 0x0004b40001057983 */ /* 0x000ea40000300800 */
[----:B------:R-:W3:Y:S02]  /*5cae0*/  LDL.LU R6, [R1+0x4b8] ;  /* 0x0004b80001067983 */ /* 0x000ee40000300800 */
[----:B------:R-:W3:Y:S01]  /*5caf0*/  LDL.LU R7, [R1+0x4bc] ;  /* 0x0004bc0001077983 */ /* 0x000ee20000300800 */
[C---:B------:R-:W-:Y:S01]  /*5cb00*/  HMMA.16816.F32 R8, R20.reuse, R14, R8 ;  /* 0x0000000e1408723c */ /* 0x040fe20000001808 */
[----:B---3--:R-:W-:Y:S01]  /*5cb10*/  STL.64 [R1+0x5360], R6 ;  /* 0x0053600601007387 */ /* 0x008fe20000100a00 */
[----:B--2---:R0:W-:Y:S03]  /*5cb20*/  STL.64 [R1+0x5358], R4 ;  /* 0x0053580401007387 */ /* 0x0041e60000100a00 */
[----:B0-----:R-:W2:Y:S01]  /*5cb30*/  LDL.LU R4, [R1+0xf0] ;  /* 0x0000f00001047983 */ /* 0x001ea20000300800 */
[----:B------:R-:W2:Y:S02]  /*5cb40*/  LDL.LU R5, [R1+0xf4] ;  /* 0x0000f40001057983 */ /* 0x000ea40000300800 */
[----:B------:R-:W2:Y:S02]  /*5cb50*/  LDL.LU R6, [R1+0xf8] ;  /* 0x0000f80001067983 */ /* 0x000ea40000300800 */
[----:B------:R-:W2:Y:S01]  /*5cb60*/  LDL.LU R7, [R1+0xfc] ;  /* 0x0000fc0001077983 */ /* 0x000ea20000300800 */
[----:B------:R-:W3:Y:S11]  /*5cb70*/  LDL.64 R26, [R1+0x8] ;  /* 0x00000800011a7983 */ /* 0x000ef60000100a00 */
[----:B------:R-:W-:Y:S01]  /*5cb80*/  @!UPT UIADD3 URZ, URZ, URZ, URZ ;  /* 0x0000003f3f3ff290 */ /* 0x000fe2000fffe03f */
[----:B------:R-:W-:Y:S02]  /*5cb90*/  STL.64 [R1+0xa90], R8 ;  /* 0x000a900801007387 */ /* 0x000fe40000100a00 */
[----:B------:R-:W-:Y:S01]  /*5cba0*/  STL.64 [R1+0xa98], R10 ;  /* 0x000a980a01007387 */ /* 0x000fe20000100a00 */
[----:B---3--:R0:W-:Y:S04]  /*5cbb0*/  STL.64 [R1+0x5310], R26 ;  /* 0x0053101a01007387 */ /* 0x0081e80000100a00 */
[----:B0-----:R-:W3:Y:S01]  /*5cbc0*/  LDL.64 R26, [R1+0x28] ;  /* 0x00002800011a7983 */ /* 0x001ee20000100a00 */
[----:B------:R-:W4:Y:S02]  /*5cbd0*/  LDL.LU R8, [R1+0x2a0] ;  /* 0x0002a00001087983 */ /* 0x000f240000300800 */
[----:B------:R-:W4:Y:S02]  /*5cbe0*/  LDL.LU R9, [R1+0x2a4] ;  /* 0x0002a40001097983 */ /* 0x000f240000300800 */
[----:B------:R-:W3:Y:S01]  /*5cbf0*/  LDL.LU R10, [R1+0x2a8] ;  /* 0x0002a800010a7983 */ /* 0x000ee20000300800 */
[----:B------:R-:W3:Y:S01]  /*5cc00*/  LDL.LU R11, [R1+0x2ac] ;  /* 0x0002ac00010b7983 */ /* 0x000ee20000300800 */
[----:B--2---:R-:W-:Y:S01]  /*5cc10*/  HMMA.16816.F32 R16, R20, R18, R4 ;  /* 0x000000121410723c */ /* 0x004fe20000001804 */
[----:B------:R-:W-:-:S02]  /*5cc20*/  IMAD.MOV.U32 R2, RZ, RZ, R14 ;  /* 0x000000ffff027224 */ /* 0x000fc400078e000e */
[----:B------:R-:W0:Y:S02]  /*5cc30*/  S2R R14, SR_TID.X ;  /* 0x00000000000e7919 */ /* 0x000e240000002100 */
[C---:B0-----:R-:W-:Y:S01]  /*5cc40*/  LOP3.LUT R15, R14.reuse, 0x7, RZ, 0xc0, !PT ;  /* 0x000000070e0f7812 */ /* 0x041fe200078ec0ff */
[----:B------:R-:W-:Y:S01]  /*5cc50*/  IMAD.SHL.U32 R13, R14, 0x2, RZ ;  /* 0x000000020e0d7824 */ /* 0x000fe200078e00ff */
[----:B---3--:R-:W-:Y:S01]  /*5cc60*/  STL.64 [R1+0x5308], R10 ;  /* 0x0053080a01007387 */ /* 0x008fe20000100a00 */
[----:B----4-:R0:W-:Y:S03]  /*5cc70*/  STL.64 [R1+0x5300], R8 ;  /* 0x0053000801007387 */ /* 0x0101e60000100a00 */
[----:B0-----:R-:W2:Y:S01]  /*5cc80*/  LDL.LU R8, [R1+0x2b0] ;  /* 0x0002b00001087983 */ /* 0x001ea20000300800 */
[----:B------:R-:W2:Y:S02]  /*5cc90*/  LDL.LU R9, [R1+0x2b4] ;  /* 0x0002b40001097983 */ /* 0x000ea40000300800 */
[----:B------:R-:W2:Y:S02]  /*5cca0*/  LDL.LU R10, [R1+0x2b8] ;  /* 0x0002b800010a7983 */ /* 0x000ea40000300800 */
[----:B------:R-:W2:Y:S01]  /*5ccb0*/  LDL.LU R11, [R1+0x2bc] ;  /* 0x0002bc00010b7983 */ /* 0x000ea20000300800 */
[----:B------:R-:W3:Y:S01]  /*5ccc0*/  LDL.LU.64 R6, [R1+0x5360] ;  /* 0x0053600001067983 */ /* 0x000ee20000300a00 */
[----:B------:R-:W3:Y:S05]  /*5ccd0*/  LDL.LU.64 R4, [R1+0x5358] ;  /* 0x0053580001047983 */ /* 0x000eea0000300a00 */
[----:B------:R-:W-:Y:S02]  /*5cce0*/  STL.64 [R1+0xa80], R16 ;  /* 0x000a801001007387 */ /* 0x000fe40000100a00 */
[----:B------:R0:W-:Y:S02]  /*5ccf0*/  STL.64 [R1+0xa88], R18 ;  /* 0x000a881201007387 */ /* 0x0001e40000100a00 */
[----:B0-----:R-:W3:Y:S01]  /*5cd00*/  LDL.LU.64 R18, [R1+0x5350] ;  /* 0x0053500001127983 */ /* 0x001ee20000300a00 */
[----:B------:R-:W-:-:S02]  /*5cd10*/  IMAD R15, R15, 0x110, RZ ;  /* 0x000001100f0f7824 */ /* 0x000fc400078e02ff */
[----:B------:R-:W-:-:S03]  /*5cd20*/  IMAD.SHL.U32 R14, R14, 0x80, RZ ;  /* 0x000000800e0e7824 */ /* 0x000fc600078e00ff */
[----:B------:R-:W-:-:S04]  /*5cd30*/  LOP3.LUT R15, R15, 0x10, R13, 0x78, !PT ;  /* 0x000000100f0f7812 */ /* 0x000fc800078e780d */
[----:B------:R-:W-:-:S04]  /*5cd40*/  LOP3.LUT R15, R15, 0x800, R14, 0xf8, !PT ;  /* 0x000008000f0f7812 */ /* 0x000fc800078ef80e */
[----:B------:R-:W-:-:S06]  /*5cd50*/  LOP3.LUT R15, R15, 0x40, RZ, 0x3c, !PT ;  /* 0x000000400f0f7812 */ /* 0x000fcc00078e3cff */
[----:B------:R-:W0:Y:S04]  /*5cd60*/  LDSM.16.MT88.4 R12, [R15+0x11080] ;  /* 0x011080000f0c783b */ /* 0x000e280000004200 */
[----:B0-----:R0:W-:Y:S01]  /*5cd70*/  STL.64 [R1+0x5200], R14 ;  /* 0x0052000e01007387 */ /* 0x0011e20000100a00 */
[----:B------:R-:W-:Y:S03]  /*5cd80*/  STL.64 [R1+0x51f8], R12 ;  /* 0x0051f80c01007387 */ /* 0x000fe60000100a00 */
[----:B0-----:R-:W4:Y:S04]  /*5cd90*/  LDL R14, [R1+0x48] ;  /* 0x00004800010e7983 */ /* 0x001f280000100800 */
[----:B------:R-:W4:Y:S01]  /*5cda0*/  LDL R15, [R1+0x4c] ;  /* 0x00004c00010f7983 */ /* 0x000f220000100800 */
[C---:B---3--:R-:W-:Y:S03]  /*5cdb0*/  HMMA.16816.F32 R16, R20.reuse, R18, R4 ;  /* 0x000000121410723c */ /* 0x048fe60000001804 */
[----:B------:R-:W3:Y:S01]  /*5cdc0*/  LDL.LU.64 R6, [R1+0x5348] ;  /* 0x0053480001067983 */ /* 0x000ee20000300a00 */
[----:B------:R-:W3:Y:S11]  /*5cdd0*/  LDL.LU.64 R4, [R1+0x5340] ;  /* 0x0053400001047983 */ /* 0x000ef60000300a00 */
[----:B------:R-:W-:Y:S08]  /*5cde0*/  @!UPT UIADD3 URZ, URZ, URZ, URZ ;  /* 0x0000003f3f3ff290 */ /* 0x000ff0000fffe03f */
[----:B------:R-:W-:Y:S01]  /*5cdf0*/  STL.64 [R1+0x640], R16 ;  /* 0x0006401001007387 */ /* 0x000fe20000100a00 */
[----:B------:R0:W-:Y:S03]  /*5ce00*/  STL.64 [R1+0x648], R18 ;  /* 0x0006481201007387 */ /* 0x0001e60000100a00 */
[----:B0-----:R-:W4:Y:S01]  /*5ce10*/  LDL.LU.64 R18, [R1+0x5338] ;  /* 0x0053380001127983 */ /* 0x001f220000300a00 */
[----:B------:R-:W4:Y:S02]  /*5ce20*/  LDL.LU.64 R16, [R1+0x5330] ;  /* 0x0053300001107983 */ /* 0x000f240000300a00 */
[----:B----4-:R-:W-:Y:S01]  /*5ce30*/  HMMA.16816.F32 R20, R20, R14, R16 ;  /* 0x0000000e1414723c */ /* 0x010fe20000001810 */
[----:B------:R-:W3:Y:S01]  /*5ce40*/  LDL.LU.64 R18, [R1+0x5328] ;  /* 0x0053280001127983 */ /* 0x000ee20000300a00 */
[----:B------:R-:W3:Y:S11]  /*5ce50*/  LDL.LU.64 R16, [R1+0x5320] ;  /* 0x0053200001107983 */ /* 0x000ef60000300a00 */
[----:B------:R-:W-:Y:S10]  /*5ce60*/  @!UPT UIADD3 URZ, URZ, URZ, URZ ;  /* 0x0000003f3f3ff290 */ /* 0x000ff4000fffe03f */
[----:B------:R-:W-:Y:S01]  /*5ce70*/  STL.64 [R1+0x630], R20 ;  /* 0x0006301401007387 */ /* 0x000fe20000100a00 */
[----:B------:R0:W-:Y:S03]  /*5ce80*/  STL.64 [R1+0x638], R22 ;  /* 0x0006381601007387 */ /* 0x0001e60000100a00 */
[----:B0-----:R-:W4:Y:S01]  /*5ce90*/  LDL.64 R22, [R1+0x18] ;  /* 0x0000180001167983 */ /* 0x001f220000100a00 */
[----:B------:R0:W-:Y:S02]  /*5cea0*/  STL [R1+0x521c], R14 ;  /* 0x00521c0e01007387 */ /* 0x0001e40000100800 */
[----:B------:R1:W-:Y:S02]  /*5ceb0*/  STL [R1+0x5218], R15 ;  /* 0x0052180f01007387 */ /* 0x0003e40000100800 */
[----:B------:R-:W4:Y:S01]  /*5cec0*/  LDL.LU R12, [R1+0x2c0] ;  /* 0x0002c000010c7983 */ /* 0x000f220000300800 */
[----:B------:R-:W4:Y:S04]  /*5ced0*/  LDL.LU R13, [R1+0x2c4] ;  /* 0x0002c400010d7983 */ /* 0x000f280000300800 */
[----:B0-----:R-:W4:Y:S01]  /*5cee0*/  LDL.LU R14, [R1+0x2c8] ;  /* 0x0002c800010e7983 */ /* 0x001f220000300800 */
[----:B-1----:R-:W4:Y:S01]  /*5cef0*/  LDL.LU R15, [R1+0x2cc] ;  /* 0x0002cc00010f7983 */ /* 0x002f220000300800 */
[C---:B---3--:R-:W-:Y:S11]  /*5cf00*/  HMMA.16816.F32 R4, R16.reuse, R26, R4 ;  /* 0x0000001a1004723c */ /* 0x048ff60000001804 */
[----:B------:R-:W-:Y:S11]  /*5cf10*/  @!UPT UIADD3 URZ, URZ, URZ, URZ ;  /* 0x0000003f3f3ff290 */ /* 0x000ff6000fffe03f */
[----:B------:R-:W-:Y:S01]  /*5cf20*/  @!UPT UIADD3 URZ, URZ, URZ, URZ ;  /* 0x0000003f3f3ff290 */ /* 0x000fe2000fffe03f */
[----:B------:R0:W-:Y:S01]  /*5cf30*/  STL.64 [R1+0x650], R4 ;  /* 0x0006500401007387 */ /* 0x0001e20000100a00 */
[----:B------:R1:W-:Y:S02]  /*5cf40*/  STL.64 [R1+0x658], R6 ;  /* 0x0006580601007387 */ /* 0x0003e40000100a00 */
[----:B0-----:R-:W-:Y:S01]  /*5cf50*/  IMAD.MOV.U32 R5, RZ, RZ, R26 ;  /* 0x000000ffff057224 */ /* 0x001fe200078e001a */
[----:B-1----:R-:W3:Y:S01]  /*5cf60*/  LDL.LU.64 R6, [R1+0x5318] ;  /* 0x0053180001067983 */ /* 0x002ee20000300a00 */
[----:B------:R-:W-:Y:S02]  /*5cf70*/  IMAD.MOV.U32 R4, RZ, RZ, R27 ;  /* 0x000000ffff047224 */ /* 0x000fe400078e001b */
[----:B------:R-:W2:Y:S01]  /*5cf80*/  LDL.LU.64 R26, [R1+0x5310] ;  /* 0x00531000011a7983 */ /* 0x000ea20000300a00 */
[C---:B----4-:R-:W-:Y:S02]  /*5cf90*/  HMMA.16816.F32 R12, R16.reuse, R22, R12 ;  /* 0x00000016100c723c */ /* 0x050fe4000000180c */
[----:B------:R-:W-:Y:S01]  /*5cfa0*/  STL [R1+0x5224], R4 ;  /* 0x0052240401007387 */ /* 0x000fe20000100800 */
[----:B------:R-:W-:Y:S11]  /*5cfb0*/  STL [R1+0x5220], R5 ;  /* 0x0052200501007387 */ /* 0x000ff60000100800 */
[----:B------:R-:W-:Y:S09]  /*5cfc0*/  @!UPT UIADD3 URZ, URZ, URZ, URZ ;  /* 0x0000003f3f3ff290 */ /* 0x000ff2000fffe03f */
[----:B------:R-:W-:Y:S01]  /*5cfd0*/  STL.64 [R1+0x6d0], R12 ;  /* 0x0006d00c01007387 */ /* 0x000fe20000100a00 */
[----:B------:R0:W-:Y:S02]  /*5cfe0*/  STL.64 [R1+0x6d8], R14 ;  /* 0x0006d80e01007387 */ /* 0x0001e40000100a00 */
[----:B------:R-:W3:Y:S02]  /*5cff0*/  LDL.LU R20, [R1+0x280] ;  /* 0x0002800001147983 */ /* 0x000ee40000300800 */
[----:B------:R-:W3:Y:S02]  /*5d000*/  LDL.LU R21, [R1+0x284] ;  /* 0x0002840001157983 */ /* 0x000ee40000300800 */
[----:B0-----:R-:W-:Y:S02]  /*5d010*/  IMAD.MOV.U32 R14, RZ, RZ, R22 ;  /* 0x000000ffff0e7224 */ /* 0x001fe400078e0016 */
[----:B------:R-:W-:Y:S01]  /*5d020*/  IMAD.MOV.U32 R15, RZ, RZ, R23 ;  /* 0x000000ffff0f7224 */ /* 0x000fe200078e0017 */
[----:B------:R-:W3:Y:S01]  /*5d030*/  LDL.LU R22, [R1+0x288] ;  /* 0x0002880001167983 */ /* 0x000ee20000300800 */
[----:B------:R-:W3:Y:S03]  /*5d040*/  LDL.LU R23, [R1+0x28c] ;  /* 0x00028c0001177983 */ /* 0x000ee60000300800 */
[----:B------:R0:W-:Y:S01]  /*5d050*/  STL.64 [R1+0x52a0], R14 ;  /* 0x0052a00e01007387 */ /* 0x0001e20000100a00 */
[----:B------:R-:W4:Y:S02]  /*5d060*/  LDL.LU R12, [R1+0x290] ;  /* 0x00029000010c7983 */ /* 0x000f240000300800 */
[----:B------:R-:W4:Y:S01]  /*5d070*/  LDL.LU R13, [R1+0x294] ;  /* 0x00029400010d7983 */ /* 0x000f220000300800 */
[----:B0-----:R-:W4:Y:S01]  /*5d080*/  LDL.LU R14, [R1+0x298] ;  /* 0x00029800010e7983 */ /* 0x001f220000300800 */
[----:B------:R-:W4:Y:S01]  /*5d090*/  LDL.LU R15, [R1+0x29c] ;  /* 0x00029c00010f7983 */ /* 0x000f220000300800 */
        /* <DEDUP_REMOVED lines=9> */
[----:B------:R-:W3:Y:S01]  /*5d130*/  LDL.LU.64 R24, [R1+0x52f0] ;  /* 0x0052f00001187983 */ /* 0x000ee20000300a00 */
[C---:B--2---:R-:W-:Y:S11]  /*5d140*/  HMMA.16816.F32 R8, R16.reuse, R26, R8 ;  /* 0x0000001a1008723c */ /* 0x044ff60000001808 */
[----:B------:R-:W-:Y:S11]  /*5d150*/  @!UPT UIADD3 URZ, URZ, URZ, URZ ;  /* 0x0000003f3f3ff290 */ /* 0x000ff6000fffe03f */
[----:B------:R-:W-:Y:S01]  /*5d160*/  @!UPT UIADD3 URZ, URZ, URZ, URZ ;  /* 0x0000003f3f3ff290 */ /* 0x000fe2000fffe03f */
[----:B------:R-:W-:Y:S01]  /*5d170*/  STL.64 [R1+0x680], R8 ;  /* 0x0006800801007387 */ /* 0x000fe20000100a00 */
[----:B------:R0:W-:Y:S03]  /*5d180*/  STL.64 [R1+0x688], R10 ;  /* 0x0006880a01007387 */ /* 0x0001e60000100a00 */
[----:B0-----:R-:W4:Y:S01]  /*5d190*/  LDL.LU.64 R10, [R1+0x52e8] ;  /* 0x0052e800010a7983 */ /* 0x001f220000300a00 */
[----:B------:R-:W2:Y:S02]  /*5d1a0*/  LDL.LU.64 R8, [R1+0x52e0] ;  /* 0x0052e00001087983 */ /* 0x000ea40000300a00 */
[----:B------:R-:W-:Y:S02]  /*5d1b0*/  STL.64 [R1+0x52b0], R26 ;  /* 0x0052b01a01007387 */ /* 0x000fe40000100a00 */
[----:B---3--:R-:W-:Y:S01]  /*5d1c0*/  STL [R1+0x52a8], R25 ;  /* 0x0052a81901007387 */ /* 0x008fe20000100800 */
[C---:B----4-:R-:W-:Y:S01]  /*5d1d0*/  HMMA.16816.F32 R12, R16.reuse, R10, R12 ;  /* 0x0000000a100c723c */ /* 0x050fe2000000180c */
[----:B------:R-:W-:Y:S01]  /*5d1e0*/  STL.64 [R1+0x51a0], R10 ;  /* 0x0051a00a01007387 */ /* 0x000fe20000100a00 */
[----:B--2---:R0:W-:Y:S11]  /*5d1f0*/  STL.64 [R1+0x5198], R8 ;  /* 0x0051980801007387 */ /* 0x0041f60000100a00 */
[----:B------:R-:W-:Y:S10]  /*5d200*/  @!UPT UIADD3 URZ, URZ, URZ, URZ ;  /* 0x0000003f3f3ff290 */ /* 0x000ff4000fffe03f */
[----:B------:R-:W-:Y:S01]  /*5d210*/  STL.64 [R1+0x690], R12 ;  /* 0x0006900c01007387 */ /* 0x000fe20000100a00 */
[----:B------:R-:W-:Y:S02]  /*5d220*/  STL.64 [R1+0x698], R14 ;  /* 0x0006980e01007387 */ /* 0x000fe40000100a00 */
[----:B0-----:R-:W2:Y:S02]  /*5d230*/  LDL.LU R8, [R1+0x550] ;  /* 0x0005500001087983 */ /* 0x001ea40000300800 */
        /* <DEDUP_REMOVED lines=9> */
[----:B------:R-:W-:Y:S01]  /*5d2d0*/  HMMA.16816.F32 R12, R16, R6, R20 ;  /* 0x00000006100c723c */ /* 0x000fe20000001814 */
[----:B---3--:R0:W-:Y:S01]  /*5d2e0*/  STL.64 [R1+0x5240], R10 ;  /* 0x0052400a01007387 */ /* 0x0081e20000100a00 */
[----:B--2---:R-:W-:Y:S02]  /*5d2f0*/  STL.64 [R1+0x5238], R8 ;  /* 0x0052380801007387 */ /* 0x004fe40000100a00 */
[----:B0-----:R-:W-:-:S02]  /*5d300*/  IMAD.MOV.U32 R10, RZ, RZ, R2 ;  /* 0x000000ffff0a7224 */ /* 0x001fc400078e0002 */
[----:B------:R-:W2:Y:S01]  /*5d310*/  LDL.LU R2, [R1+0x52d8] ;  /* 0x0052d80001027983 */ /* 0x000ea20000300800 */
[----:B------:R-:W3:Y:S03]  /*5d320*/  LDL R11, [R1+0x8c] ;  /* 0x00008c00010b7983 */ /* 0x000ee60000100800 */
[----:B---3--:R0:W-:Y:S02]  /*5d330*/  STL.64 [R1+0x5250], R10 ;  /* 0x0052500a01007387 */ /* 0x0081e40000100a00 */
[----:B0-----:R-:W-:Y:S02]  /*5d340*/  IMAD.MOV.U32 R10, RZ, RZ, R29 ;  /* 0x000000ffff0a7224 */ /* 0x001fe400078e001d */
[----:B------:R-:W-:-:S05]  /*5d350*/  IMAD.MOV.U32 R11, RZ, RZ, R28 ;  /* 0x000000ffff0b7224 */ /* 0x000fca00078e001c */
[----:B------:R0:W-:Y:S02]  /*5d360*/  STL.64 [R1+0x5268], R10 ;  /* 0x0052680a01007387 */ /* 0x0001e40000100a00 */
[----:B0-----:R-:W-:Y:S02]  /*5d370*/  IMAD.MOV.U32 R10, RZ, RZ, R24 ;  /* 0x000000ffff0a7224 */ /* 0x001fe400078e0018 */
[----:B------:R-:W-:-:S05]  /*5d380*/  IMAD.MOV.U32 R11, RZ, RZ, R3 ;  /* 0x000000ffff0b7224 */ /* 0x000fca00078e0003 */
[----:B------:R2:W-:Y:S01]  /*5d390*/  STL.64 [R1+0x5280], R10 ;  /* 0x0052800a01007387 */ /* 0x0005e20000100a00 */
[----:B------:R-:W-:Y:S02]  /*5d3a0*/  STL.64 [R1+0x6a0], R12 ;  /* 0x0006a00c01007387 */ /* 0x000fe40000100a00 */
[----:B------:R-:W-:Y:S02]  /*5d3b0*/  STL.64 [R1+0x6a8], R14 ;  /* 0x0006a80e01007387 */ /* 0x000fe40000100a00 */
[----:B--2---:R-:W-:Y:S02]  /*5d3c0*/  IMAD.MOV.U32 R10, RZ, RZ, R2 ;  /* 0x000000ffff0a7224 */ /* 0x004fe400078e0002 */
[----:B------:R-:W-:-:S05]  /*5d3d0*/  IMAD.MOV.U32 R11, RZ, RZ, R0 ;  /* 0x000000ffff0b7224 */ /* 0x000fca00078e0000 */
[----:B------:R-:W-:Y:S01]  /*5d3e0*/  STL.64 [R1+0x5298], R10 ;  /* 0x0052980a01007387 */ /* 0x000fe20000100a00 */
[----:B------:R-:W-:Y:S02]  /*5d3f0*/  STL.64 [R1+0x5190], R6 ;  /* 0x0051900601007387 */ /* 0x000fe40000100a00 */
[----:B------:R0:W-:Y:S02]  /*5d400*/  STL.64 [R1+0x5248], R4 ;  /* 0x0052480401007387 */ /* 0x0001e40000100a00 */
[----:B0-----:R-:W2:Y:S01]  /*5d410*/  LDL.LU R4, [R1+0x570] ;  /* 0x0005700001047983 */ /* 0x001ea20000300800 */
[----:B------:R-:W2:Y:S02]  /*5d420*/  LDL.LU R5, [R1+0x574] ;  /* 0x0005740001057983 */ /* 0x000ea40000300800 */
[----:B------:R-:W3:Y:S02]  /*5d430*/  LDL.LU R6, [R1+0x578] ;  /* 0x0005780001067983 */ /* 0x000ee40000300800 */
[----:B------:R-:W3:Y:S01]  /*5d440*/  LDL.LU R7, [R1+0x57c] ;  /* 0x00057c0001077983 */ /* 0x000ee20000300800 */
[----:B------:R-:W4:Y:S04]  /*5d450*/  LDL.64 R22, [R1+0x38] ;  /* 0x0000380001167983 */ /* 0x000f280000100a00 */
[----:B------:R-:W2:Y:S01]  /*5d460*/  LDL.64 R26, [R1+0xd8] ;  /* 0x0000d800011a7983 */ /* 0x000ea20000100a00 */
[----:B------:R-:W2:Y:S02]  /*5d470*/  LDL.LU R12, [R1+0x5b0] ;  /* 0x0005b000010c7983 */ /* 0x000ea40000300800 */
[----:B------:R-:W2:Y:S02]  /*5d480*/  LDL.LU R13, [R1+0x5b4] ;  /* 0x0005b400010d7983 */ /* 0x000ea40000300800 */
[----:B------:R-:W2:Y:S01]  /*5d490*/  LDL.LU R14, [R1+0x5b8] ;  /* 0x0005b800010e7983 */ /* 0x000ea20000300800 */
[----:B------:R-:W2:Y:S04]  /*5d4a0*/  LDL.LU R15, [R1+0x5bc] ;  /* 0x0005bc00010f7983 */ /* 0x000ea80000300800 */
[----:B--2---:R-:W-:Y:S01]  /*5d4b0*/  STL.64 [R1+0x52c0], R14 ;  /* 0x0052c00e01007387 */ /* 0x004fe20000100a00 */
[----:B------:R0:W-:Y:S03]  /*5d4c0*/  STL.64 [R1+0x52b8], R12 ;  /* 0x0052b80c01007387 */ /* 0x0001e60000100a00 */
[----:B0-----:R-:W2:Y:S01]  /*5d4d0*/  LDL.LU R12, [R1+0x5c0] ;  /* 0x0005c000010c7983 */ /* 0x001ea20000300800 */
[----:B------:R-:W2:Y:S02]  /*5d4e0*/  LDL.LU R13, [R1+0x5c4] ;  /* 0x0005c400010d7983 */ /* 0x000ea40000300800 */
[----:B------:R-:W2:Y:S02]  /*5d4f0*/  LDL.LU R14, [R1+0x5c8] ;  /* 0x0005c800010e7983 */ /* 0x000ea40000300800 */
[----:B------:R-:W2:Y:S02]  /*5d500*/  LDL.LU R15, [R1+0x5cc] ;  /* 0x0005cc00010f7983 */ /* 0x000ea40000300800 */
[----:B--2---:R-:W-:Y:S01]  /*5d510*/  STL.64 [R1+0x52d0], R14 ;  /* 0x0052d00e01007387 */ /* 0x004fe20000100a00 */
[----:B------:R0:W-:Y:S03]  /*5d520*/  STL.64 [R1+0x52c8], R12 ;  /* 0x0052c80c01007387 */ /* 0x0001e60000100a00 */
[----:B0-----:R-:W4:Y:S01]  /*5d530*/  LDL.LU R12, [R1+0x270] ;  /* 0x00027000010c7983 */ /* 0x001f220000300800 */
[----:B------:R-:W4:Y:S02]  /*5d540*/  LDL.LU R13, [R1+0x274] ;  /* 0x00027400010d7983 */ /* 0x000f240000300800 */
[----:B------:R-:W4:Y:S02]  /*5d550*/  LDL.LU R14, [R1+0x278] ;  /* 0x00027800010e7983 */ /* 0x000f240000300800 */
[----:B------:R-:W4:Y:S01]  /*5d560*/  LDL.LU R15, [R1+0x27c] ;  /* 0x00027c00010f7983 */ /* 0x000f220000300800 */
[----:B------:R-:W2:Y:S01]  /*5d570*/  LDL.64 R10, [R1+0xc8] ;  /* 0x0000c800010a7983 */ /* 0x000ea20000100a00 */
        /* <DEDUP_REMOVED lines=12> */
[----:B----4-:R-:W-:Y:S01]  /*5d640*/  HMMA.16816.F32 R12, R16, R22, R12 ;  /* 0x00000016100c723c */ /* 0x010fe2000000180c */
[----:B------:R-:W0:Y:S01]  /*5d650*/  S2R R0, SR_TID.X ;  /* 0x0000000000007919 */ /* 0x000e220000002100 */
[----:B------:R-:W-:Y:S01]  /*5d660*/  IMAD.MOV.U32 R3, RZ, RZ, R22 ;  /* 0x000000ffff037224 */ /* 0x000fe200078e0016 */
[C---:B0-----:R-:W-:Y:S01]  /*5d670*/  LOP3.LUT R24, R0.reuse, 0x7, RZ, 0xc0, !PT ;  /* 0x0000000700187812 */ /* 0x041fe200078ec0ff */
[----:B------:R-:W-:Y:S01]  /*5d680*/  IMAD.SHL.U32 R2, R0, 0x2, RZ ;  /* 0x0000000200027824 */ /* 0x000fe200078e00ff */
[----:B---3--:R-:W-:Y:S01]  /*5d690*/  STL.64 [R1+0x5290], R6 ;  /* 0x0052900601007387 */ /* 0x008fe20000100a00 */
[----:B--2---:R0:W-:Y:S03]  /*5d6a0*/  STL.64 [R1+0x5288], R4 ;  /* 0x0052880401007387 */ /* 0x0041e60000100a00 */
[----:B0-----:R-:W2:Y:S01]  /*5d6b0*/  LDL.LU R4, [R1+0x5a0] ;  /* 0x0005a00001047983 */ /* 0x001ea20000300800 */
[----:B------:R-:W2:Y:S02]  /*5d6c0*/  LDL.LU R5, [R1+0x5a4] ;  /* 0x0005a40001057983 */ /* 0x000ea40000300800 */
[----:B------:R-:W2:Y:S02]  /*5d6d0*/  LDL.LU R6, [R1+0x5a8] ;  /* 0x0005a80001067983 */ /* 0x000ea40000300800 */
[----:B------:R-:W2:Y:S09]  /*5d6e0*/  LDL.LU R7, [R1+0x5ac] ;  /* 0x0005ac0001077983 */ /* 0x000eb20000300800 */
[----:B------:R-:W-:Y:S01]  /*5d6f0*/  STL.64 [R1+0xc90], R12 ;  /* 0x000c900c01007387 */ /* 0x000fe20000100a00 */
[----:B------:R0:W-:Y:S03]  /*5d700*/  STL.64 [R1+0xc98], R14 ;  /* 0x000c980e01007387 */ /* 0x0001e60000100a00 */
[----:B0-----:R-:W3:Y:S01]  /*5d710*/  LDL.LU.64 R14, [R1+0x52d0] ;  /* 0x0052d000010e7983 */ /* 0x001ee20000300a00 */
[----:B------:R-:W3:Y:S02]  /*5d720*/  LDL.LU.64 R12, [R1+0x52c8] ;  /* 0x0052c800010c7983 */ /* 0x000ee40000300a00 */
[----:B------:R-:W-:-:S02]  /*5d730*/  IMAD R24, R24, 0x110, RZ ;  /* 0x0000011018187824 */ /* 0x000fc400078e02ff */
[----:B------:R-:W-:-:S03]  /*5d740*/  IMAD.SHL.U32 R0, R0, 0x80, RZ ;  /* 0x0000008000007824 */ /* 0x000fc600078e00ff */
[----:B------:R-:W-:-:S04]  /*5d750*/  LOP3.LUT R24, R24, 0x10, R2, 0x78, !PT ;  /* 0x0000001018187812 */ /* 0x000fc800078e7802 */
[----:B------:R-:W-:-:S04]  /*5d760*/  LOP3.LUT R24, R24, 0x800, R0, 0xf8, !PT ;  /* 0x0000080018187812 */ /* 0x000fc800078ef800 */
[----:B------:R-:W-:Y:S01]  /*5d770*/  LOP3.LUT R24, R24, 0x60, RZ, 0x3c, !PT ;  /* 0x0000006018187812 */ /* 0x000fe200078e3cff */
[----:B------:R-:W-:-:S04]  /*5d780*/  IMAD.MOV.U32 R2, RZ, RZ, R23 ;  /* 0x000000ffff027224 */ /* 0x000fc800078e0017 */
[----:B------:R0:W1:Y:S01]  /*5d790*/  LDSM.16.MT88.4 R20, [R24+0x11000] ;  /* 0x011000001814783b */ /* 0x0000620000004200 */
[----:B------:R-:W-:Y:S02]  /*5d7a0*/  IMAD.MOV.U32 R28, RZ, RZ, R26 ;  /* 0x000000ffff1c7224 */ /* 0x000fe400078e001a */
[----:B0-----:R-:W-:Y:S01]  /*5d7b0*/  IMAD.MOV.U32 R24, RZ, RZ, R27 ;  /* 0x000000ffff187224 */ /* 0x001fe200078e001b */
[----:B-1----:R0:W-:Y:S01]  /*5d7c0*/  STL.64 [R1+0x50f8], R22 ;  /* 0x0050f81601007387 */ /* 0x0021e20000100a00 */
[----:B------:R-:W-:Y:S03]  /*5d7d0*/  STL.64 [R1+0x50f0], R20 ;  /* 0x0050f01401007387 */ /* 0x000fe60000100a00 */
[----:B0-----:R-:W4:Y:S01]  /*5d7e0*/  LDL.64 R22, [R1+0x68] ;  /* 0x0000680001167983 */ /* 0x001f220000100a00 */
[C---:B---3--:R-:W-:Y:S11]  /*5d7f0*/  HMMA.16816.F32 R12, R16.reuse, R26, R12 ;  /* 0x0000001a100c723c */ /* 0x048ff6000000180c */
[----:B------:R-:W-:Y:S11]  /*5d800*/  @!UPT UIADD3 URZ, URZ, URZ, URZ ;  /* 0x0000003f3f3ff290 */ /* 0x000ff6000fffe03f */
[----:B------:R-:W-:Y:S01]  /*5d810*/  @!UPT UIADD3 URZ, URZ, URZ, URZ ;  /* 0x0000003f3f3ff290 */ /* 0x000fe2000fffe03f */
[----:B------:R-:W-:Y:S01]  /*5d820*/  STL.64 [R1+0xc80], R12 ;  /* 0x000c800c01007387 */ /* 0x000fe20000100a00 */
[----:B------:R0:W-:Y:S03]  /*5d830*/  STL.64 [R1+0xc88], R14 ;  /* 0x000c880e01007387 */ /* 0x0001e60000100a00 */
[----:B0-----:R-:W3:Y:S01]  /*5d840*/  LDL.LU.64 R14, [R1+0x52c0] ;  /* 0x0052c000010e7983 */ /* 0x001ee20000300a00 */
[----:B------:R-:W3:Y:S02]  /*5d850*/  LDL.LU.64 R12, [R1+0x52b8] ;  /* 0x0052b800010c7983 */ /* 0x000ee40000300a00 */
[----:B------:R-:W2:Y:S02]  /*5d860*/  LDL.LU.64 R26, [R1+0x52b0] ;  /* 0x0052b000011a7983 */ /* 0x000ea40000300a00 */
[----:B------:R-:W4:Y:S01]  /*5d870*/  LDL.LU R25, [R1+0x52a8] ;  /* 0x0052a80001197983 */ /* 0x000f220000300800 */
[C---:B---3--:R-:W-:Y:S01]  /*5d880*/  HMMA.16816.F32 R12, R16.reuse, R10, R12 ;  /* 0x0000000a100c723c */ /* 0x048fe2000000180c */
[----:B--2---:R0:W-:Y:S01]  /*5d890*/  STL.64 [R1+0x51b0], R26 ;  /* 0x0051b01a01007387 */ /* 0x0041e20000100a00 */
[----:B----4-:R-:W-:Y:S03]  /*5d8a0*/  STL.64 [R1+0x51a8], R24 ;  /* 0x0051a81801007387 */ /* 0x010fe60000100a00 */
[----:B0-----:R-:W2:Y:S11]  /*5d8b0*/  LDL.64 R26, [R1+0x78] ;  /* 0x00007800011a7983 */ /* 0x001eb60000100a00 */
[----:B------:R-:W-:Y:S07]  /*5d8c0*/  @!UPT UIADD3 URZ, URZ, URZ, URZ ;  /* 0x0000003f3f3ff290 */ /* 0x000fee000fffe03f */
[----:B------:R0:W-:Y:S01]  /*5d8d0*/  STL.64 [R1+0xc70], R12 ;  /* 0x000c700c01007387 */ /* 0x0001e20000100a00 */
[----:B------:R1:W-:Y:S02]  /*5d8e0*/  STL.64 [R1+0xc78], R14 ;  /* 0x000c780e01007387 */ /* 0x0003e40000100a00 */
[----:B0-----:R-:W-:Y:S01]  /*5d8f0*/  IMAD.MOV.U32 R13, RZ, RZ, R10 ;  /* 0x000000ffff0d7224 */ /* 0x001fe200078e000a */
[----:B-1----:R-:W3:Y:S01]  /*5d900*/  LDL.LU.64 R14, [R1+0x52a0] ;  /* 0x0052a000010e7983 */ /* 0x002ee20000300a00 */
[----:B------:R-:W-:Y:S02]  /*5d910*/  IMAD.MOV.U32 R12, RZ, RZ, R11 ;  /* 0x000000ffff0c7224 */ /* 0x000fe400078e000b */
[----:B------:R-:W4:Y:S02]  /*5d920*/  LDL.LU.64 R10, [R1+0x5298] ;  /* 0x00529800010a7983 */ /* 0x000f240000300a00 */
[C---:B----4-:R-:W-:Y:S01]  /*5d930*/  HMMA.16816.F32 R8, R16.reuse, R10, R4 ;  /* 0x0000000a1008723c */ /* 0x050fe20000001804 */
[----:B------:R-:W4:Y:S01]  /*5d940*/  LDL.LU.64 R6, [R1+0x5290] ;  /* 0x0052900001067983 */ /* 0x000f220000300a00 */
[----:B------:R-:W4:Y:S11]  /*5d950*/  LDL.LU.64 R4, [R1+0x5288] ;  /* 0x0052880001047983 */ /* 0x000f360000300a00 */
[----:B------:R-:W-:Y:S10]  /*5d960*/  @!UPT UIADD3 URZ, URZ, URZ, URZ ;  /* 0x0000003f3f3ff290 */ /* 0x000ff4000fffe03f */
        /* <DEDUP_REMOVED lines=18> */
[----:B------:R-:W4:Y:S11]  /*5da90*/  LDL.LU.64 R4, [R1+0x5248] ;  /* 0x0052480001047983 */ /* 0x000f360000300a00 */
        /* <DEDUP_REMOVED lines=14> */
[----:B--2---:R-:W-:Y:S01]  /*5db80*/  HMMA.16816.F32 R24, R16, R22, R8 ;  /* 0x000000161018723c */ /* 0x004fe20000001808 */
[----:B------:R-:W2:Y:S11]  /*5db90*/  LDL.LU R8, [R1+0x470] ;  /* 0x0004700001087983 */ /* 0x000eb60000300800 */
[----:B------:R-:W-:Y:S11]  /*5dba0*/  @!UPT UIADD3 URZ, URZ, URZ, URZ ;  /* 0x0000003f3f3ff290 */ /* 0x000ff6000fffe03f */
[----:B------:R-:W-:Y:S01]  /*5dbb0*/  STL.64 [R1+0xc10], R24 ;  /* 0x000c101801007387 */ /* 0x000fe20000100a00 */
[----:B------:R4:W-:Y:S02]  /*5dbc0*/  STL.64 [R1+0xc18], R26 ;  /* 0x000c181a01007387 */ /* 0x0009e40000100a00 */
[----:B------:R-:W2:Y:S02]  /*5dbd0*/  LDL.LU R9, [R1+0x474] ;  /* 0x0004740001097983 */ /* 0x000ea40000300800 */
[----:B------:R-:W2:Y:S01]  /*5dbe0*/  LDL.LU R10, [R1+0x478] ;  /* 0x00047800010a7983 */ /* 0x000ea20000300800 */
[----:B------:R-:W2:Y:S01]  /*5dbf0*/  LDL.LU R11, [R1+0x47c] ;  /* 0x00047c00010b7983 */ /* 0x000ea20000300800 */
[----:B----4-:R-:W-:Y:S02]  /*5dc00*/  IMAD.MOV.U32 R26, RZ, RZ, R4 ;  /* 0x000000ffff1a7224 */ /* 0x010fe400078e0004 */
[----:B------:R-:W-:Y:S01]  /*5dc10*/  IMAD.MOV.U32 R27, RZ, RZ, R5 ;  /* 0x000000ffff1b7224 */ /* 0x000fe200078e0005 */
[----:B--2---:R-:W-:Y:S01]  /*5dc20*/  STL.64 [R1+0x51c0], R10 ;  /* 0x0051c00a01007387 */ /* 0x004fe20000100a00 */
[----:B------:R-:W-:Y:S02]  /*5dc30*/  STL.64 [R1+0x51b8], R8 ;  /* 0x0051b80801007387 */ /* 0x000fe40000100a00 */
[----:B------:R-:W2:Y:S02]  /*5dc40*/  LDL.LU R4, [R1+0x5224] ;  /* 0x0052240001047983 */ /* 0x000ea40000300800 */
[----:B------:R-:W4:Y:S01]  /*5dc50*/  LDL.LU R5, [R1+0x5220] ;  /* 0x0052200001057983 */ /* 0x000f220000300800 */
[----:B------:R3:W-:Y:S02]  /*5dc60*/  STL.64 [R1+0x51c8], R26 ;  /* 0x0051c81a01007387 */ /* 0x0007e40000100a00 */
[----:B---3--:R-:W-:-:S02]  /*5dc70*/  IMAD.MOV.U32 R26, RZ, RZ, R14 ;  /* 0x000000ffff1a7224 */ /* 0x008fc400078e000e */
[----:B------:R-:W-:Y:S01]  /*5dc80*/  IMAD.MOV.U32 R27, RZ, RZ, R15 ;  /* 0x000000ffff1b7224 */ /* 0x000fe200078e000f */
[----:B------:R-:W3:Y:S01]  /*5dc90*/  LDL.LU R14, [R1+0x521c] ;  /* 0x00521c00010e7983 */ /* 0x000ee20000300800 */
[----:B------:R-:W3:Y:S03]  /*5dca0*/  LDL.LU R15, [R1+0x5218] ;  /* 0x00521800010f7983 */ /* 0x000ee60000300800 */
[----:B------:R-:W-:Y:S01]  /*5dcb0*/  STL.64 [R1+0x51e0], R26 ;  /* 0x0051e01a01007387 */ /* 0x000fe20000100a00 */
        /* <DEDUP_REMOVED lines=17> */
[----:B----4-:R-:W-:Y:S01]  /*5ddd0*/  IMAD.MOV.U32 R26, RZ, RZ, R5 ;  /* 0x000000ffff1a7224 */ /* 0x010fe200078e0005 */
[----:B--2---:R-:W-:Y:S01]  /*5dde0*/  STL.64 [R1+0x5210], R10 ;  /* 0x0052100a01007387 */ /* 0x004fe20000100a00 */
[----:B------:R0:W-:Y:S03]  /*5ddf0*/  STL.64 [R1+0x5208], R8 ;  /* 0x0052080801007387 */ /* 0x0001e60000100a00 */
[----:B0-----:R-:W3:Y:S01]  /*5de00*/  LDL.LU R8, [R1+0x260] ;  /* 0x0002600001087983 */ /* 0x001ee20000300800 */
[----:B------:R-:W3:Y:S02]  /*5de10*/  LDL.LU R9, [R1+0x264] ;  /* 0x0002640001097983 */ /* 0x000ee40000300800 */
[----:B------:R-:W3:Y:S02]  /*5de20*/  LDL.LU R10, [R1+0x268] ;  /* 0x00026800010a7983 */ /* 0x000ee40000300800 */
[----:B------:R-:W3:Y:S01]  /*5de30*/  LDL.LU R11, [R1+0x26c] ;  /* 0x00026c00010b7983 */ /* 0x000ee20000300800 */
[----:B------:R-:W2:Y:S01]  /*5de40*/  LDL.LU R4, [R1+0x460] ;  /* 0x0004600001047983 */ /* 0x000ea20000300800 */
[----:B------:R-:W2:Y:S02]  /*5de50*/  LDL.LU R5, [R1+0x464] ;  /* 0x0004640001057983 */ /* 0x000ea40000300800 */
[----:B------:R-:W2:Y:S02]  /*5de60*/  LDL.LU R6, [R1+0x468] ;  /* 0x0004680001067983 */ /* 0x000ea40000300800 */
[----:B------:R-:W2:Y:S01]  /*5de70*/  LDL.LU R7, [R1+0x46c] ;  /* 0x00046c0001077983 */ /* 0x000ea20000300800 */
[----:B------:R0:W-:Y:S02]  /*5de80*/  STL.64 [R1+0x5110], R22 ;  /* 0x0051101601007387 */ /* 0x0001e40000100a00 */
[----:B0-----:R-:W-:-:S02]  /*5de90*/  IMAD.MOV.U32 R22, RZ, RZ, R13 ;  /* 0x000000ffff167224 */ /* 0x001fc400078e000d */
[----:B------:R-:W-:-:S05]  /*5dea0*/  IMAD.MOV.U32 R23, RZ, RZ, R12 ;  /* 0x000000ffff177224 */ /* 0x000fca00078e000c */
[----:B------:R0:W-:Y:S01]  /*5deb0*/  STL.64 [R1+0x5178], R22 ;  /* 0x0051781601007387 */ /* 0x0001e20000100a00 */
[----:B------:R-:W4:Y:S02]  /*5dec0*/  LDL.LU R20, [R1+0x440] ;  /* 0x0004400001147983 */ /* 0x000f240000300800 */
[----:B------:R-:W4:Y:S01]  /*5ded0*/  LDL.LU R21, [R1+0x444] ;  /* 0x0004440001157983 */ /* 0x000f220000300800 */
[----:B0-----:R-:W2:Y:S01]  /*5dee0*/  LDL.LU R22, [R1+0x448] ;  /* 0x0004480001167983 */ /* 0x001ea20000300800 */
[----:B------:R-:W2:Y:S03]  /*5def0*/  LDL.LU R23, [R1+0x44c] ;  /* 0x00044c0001177983 */ /* 0x000ea60000300800 */
[----:B------:R-:W0:Y:S02]  /*5df00*/  S2R R13, SR_TID.X ;  /* 0x00000000000d7919 */ /* 0x000e240000002100 */
[C---:B0-----:R-:W-:Y:S01]  /*5df10*/  LOP3.LUT R12, R13.reuse, 0x7, RZ, 0xc0, !PT ;  /* 0x000000070d0c7812 */ /* 0x041fe200078ec0ff */
[----:B------:R-:W-:-:S04]  /*5df20*/  IMAD.SHL.U32 R25, R13, 0x2, RZ ;  /* 0x000000020d197824 */ /* 0x000fc800078e00ff */
[----:B------:R-:W-:Y:S02]  /*5df30*/  IMAD R12, R12, 0x110, RZ ;  /* 0x000001100c0c7824 */ /* 0x000fe400078e02ff */
[----:B------:R-:W-:-:S03]  /*5df40*/  IMAD.SHL.U32 R13, R13, 0x80, RZ ;  /* 0x000000800d0d7824 */ /* 0x000fc600078e00ff */
[----:B------:R-:W-:-:S04]  /*5df50*/  LOP3.LUT R25, R12, 0x10, R25, 0x78, !PT ;  /* 0x000000100c197812 */ /* 0x000fc800078e7819 */
[----:B------:R-:W-:-:S04]  /*5df60*/  LOP3.LUT R25, R25, 0x800, R13, 0xf8, !PT ;  /* 0x0000080019197812 */ /* 0x000fc800078ef80d */
[----:B------:R-:W-:Y:S01]  /*5df70*/  LOP3.LUT R25, R25, 0x60, RZ, 0x3c, !PT ;  /* 0x0000006019197812 */ /* 0x000fe200078e3cff */
[----:B---3--:R-:W-:Y:S01]  /*5df80*/  HMMA.16816.F32 R16, R16, R14, R8 ;  /* 0x0000000e1010723c */ /* 0x008fe20000001808 */
[----:B--2---:R-:W-:Y:S01]  /*5df90*/  STL.64 [R1+0x5188], R22 ;  /* 0x0051881601007387 */ /* 0x004fe20000100a00 */
[----:B----4-:R0:W-:Y:S03]  /*5dfa0*/  STL.64 [R1+0x5180], R20 ;  /* 0x0051801401007387 */ /* 0x0101e60000100a00 */
[----:B0-----:R-:W2:Y:S01]  /*5dfb0*/  LDL.LU R20, [R1+0x450] ;  /* 0x0004500001147983 */ /* 0x001ea20000300800 */
[----:B------:R-:W2:Y:S02]  /*5dfc0*/  LDL.LU R21, [R1+0x454] ;  /* 0x0004540001157983 */ /* 0x000ea40000300800 */
[----:B------:R-:W2:Y:S02]  /*5dfd0*/  LDL.LU R22, [R1+0x458] ;  /* 0x0004580001167983 */ /* 0x000ea40000300800 */
[----:B------:R-:W2:Y:S01]  /*5dfe0*/  LDL.LU R23, [R1+0x45c] ;  /* 0x00045c0001177983 */ /* 0x000ea20000300800 */
[----:B------:R-:W3:Y:S01]  /*5dff0*/  LDL.LU.64 R10, [R1+0x5210] ;  /* 0x00521000010a7983 */ /* 0x000ee20000300a00 */
[----:B------:R-:W3:Y:S02]  /*5e000*/  LDL.LU.64 R8, [R1+0x5208] ;  /* 0x0052080001087983 */ /* 0x000ee40000300a00 */
[----:B------:R-:W3:Y:S02]  /*5e010*/  LDL.LU.64 R14, [R1+0x5200] ;  /* 0x00520000010e7983 */ /* 0x000ee40000300a00 */
[----:B------:R-:W3:Y:S07]  /*5e020*/  LDL.LU.64 R12, [R1+0x51f8] ;  /* 0x0051f800010c7983 */ /* 0x000eee0000300a00 */
[----:B------:R-:W-:Y:S01]  /*5e030*/  STL.64 [R1+0x910], R16 ;  /* 0x0009101001007387 */ /* 0x000fe20000100a00 */
[----:B------:R-:W-:Y:S02]  /*5e040*/  STL.64 [R1+0x918], R18 ;  /* 0x0009181201007387 */ /* 0x000fe40000100a00 */
[----:B------:R-:W0:Y:S02]  /*5e050*/  LDSM.16.MT88.4 R16, [R25+0x11080] ;  /* 0x011080001910783b */ /* 0x000e240000004200 */
[----:B0-----:R0:W-:Y:S02]  /*5e060*/  STL.64 [R1+0x4fa8], R18 ;  /* 0x004fa81201007387 */ /* 0x0011e40000100a00 */
[----:B------:R1:W-:Y:S02]  /*5e070*/  STL.64 [R1+0x4fa0], R16 ;  /* 0x004fa01001007387 */ /* 0x0003e40000100a00 */
[----:B0-----:R-:W4:Y:S01]  /*5e080*/  LDL.LU.64 R18, [R1+0x48] ;  /* 0x0000480001127983 */ /* 0x001f220000300a00 */
[C---:B---3--:R-:W-:Y:S03]  /*5e090*/  HMMA.16816.F32 R24, R12.reuse, R26, R8 ;  /* 0x0000001a0c18723c */ /* 0x048fe60000001808 */
[----:B----4-:R0:W-:Y:S01]  /*5e0a0*/  STL.64 [R1+0x5158], R18 ;  /* 0x0051581201007387 */ /* 0x0101e20000100a00 */
[----:B-1----:R-:W3:Y:S02]  /*5e0b0*/  LDL.LU R16, [R1+0x420] ;  /* 0x0004200001107983 */ /* 0x002ee40000300800 */
[----:B------:R-:W3:Y:S01]  /*5e0c0*/  LDL.LU R17, [R1+0x424] ;  /* 0x0004240001117983 */ /* 0x000ee20000300800 */
[----:B0-----:R-:W3:Y:S01]  /*5e0d0*/  LDL.LU R18, [R1+0x428] ;  /* 0x0004280001127983 */ /* 0x001ee20000300800 */
[----:B------:R-:W3:Y:S02]  /*5e0e0*/  LDL.LU R19, [R1+0x42c] ;  /* 0x00042c0001137983 */ /* 0x000ee40000300800 */
[----:B------:R-:W4:Y:S02]  /*5e0f0*/  LDL.LU.64 R10, [R1+0x51f0] ;  /* 0x0051f000010a7983 */ /* 0x000f240000300a00 */
[----:B------:R-:W4:Y:S11]  /*5e100*/  LDL.LU.64 R8, [R1+0x51e8] ;  /* 0x0051e80001087983 */ /* 0x000f360000300a00 */
        /* <DEDUP_REMOVED lines=23> */
[----:B0-----:R-:W4:Y:S01]  /*5e280*/  LDL.LU.64 R10, [R1+0x51a0] ;  /* 0x0051a000010a7983 */ /* 0x001f220000300a00 */
[----:B------:R-:W3:Y:S02]  /*5e290*/  LDL.LU.64 R8, [R1+0x5198] ;  /* 0x0051980001087983 */ /* 0x000ee40000300a00 */
[----:B------:R-:W-:Y:S02]  /*5e2a0*/  STL.64 [R1+0x5140], R26 ;  /* 0x0051401a01007387 */ /* 0x000fe40000100a00 */
[----:B--2---:R-:W-:Y:S01]  /*5e2b0*/  STL [R1+0x5138], R25 ;  /* 0x0051381901007387 */ /* 0x004fe20000100800 */
[C---:B----4-:R-:W-:Y:S11]  /*5e2c0*/  HMMA.16816.F32 R4, R12.reuse, R10, R4 ;  /* 0x0000000a0c04723c */ /* 0x050ff60000001804 */
[----:B------:R-:W-:Y:S11]  /*5e2d0*/  @!UPT UIADD3 URZ, URZ, URZ, URZ ;  /* 0x0000003f3f3ff290 */ /* 0x000ff6000fffe03f */
[----:B------:R-:W-:Y:S01]  /*5e2e0*/  @!UPT UIADD3 URZ, URZ, URZ, URZ ;  /* 0x0000003f3f3ff290 */ /* 0x000fe2000fffe03f */
[----:B------:R-:W-:Y:S01]  /*5e2f0*/  STL.64 [R1+0x8c0], R4 ;  /* 0x0008c00401007387 */ /* 0x000fe20000100a00 */
[----:B------:R0:W-:Y:S03]  /*5e300*/  STL.64 [R1+0x8c8], R6 ;  /* 0x0008c80601007387 */ /* 0x0001e60000100a00 */
[----:B0-----:R-:W2:Y:S01]  /*5e310*/  LDL.LU.64 R6, [R1+0x5190] ;  /* 0x0051900001067983 */ /* 0x001ea20000300a00 */
[----:B------:R-:W-:Y:S02]  /*5e320*/  STL.64 [R1+0x50c0], R10 ;  /* 0x0050c00a01007387 */ /* 0x000fe40000100a00 */
[----:B---3--:R0:W-:Y:S02]  /*5e330*/  STL.64 [R1+0x50b8], R8 ;  /* 0x0050b80801007387 */ /* 0x0081e40000100a00 */
[----:B0-----:R-:W3:Y:S01]  /*5e340*/  LDL.LU R8, [R1+0x430] ;  /* 0x0004300001087983 */ /* 0x001ee20000300800 */
[----:B------:R-:W3:Y:S02]  /*5e350*/  LDL.LU R9, [R1+0x434] ;  /* 0x0004340001097983 */ /* 0x000ee40000300800 */
[----:B------:R-:W3:Y:S02]  /*5e360*/  LDL.LU R10, [R1+0x438] ;  /* 0x00043800010a7983 */ /* 0x000ee40000300800 */
[----:B------:R-:W3:Y:S01]  /*5e370*/  LDL.LU R11, [R1+0x43c] ;  /* 0x00043c00010b7983 */ /* 0x000ee20000300800 */
        /* <DEDUP_REMOVED lines=8> */
[----:B0-----:R-:W-:Y:S02]  /*5e400*/  IMAD.MOV.U32 R6, RZ, RZ, R3 ;  /* 0x000000ffff067224 */ /* 0x001fe400078e0003 */
[----:B------:R-:W-:-:S07]  /*5e410*/  IMAD.MOV.U32 R7, RZ, RZ, R2 ;  /* 0x000000ffff077224 */ /* 0x000fce00078e0002 */
[----:B--2---:R-:W-:Y:S01]  /*5e420*/  HMMA.16816.F32 R4, R12, R6, R20 ;  /* 0x000000060c04723c */ /* 0x004fe20000001814 */
[----:B------:R-:W2:Y:S01]  /*5e430*/  LDL.LU.64 R22, [R1+0x5178] ;  /* 0x0051780001167983 */ /* 0x000ea20000300a00 */
[----:B------:R-:W-:Y:S02]  /*5e440*/  IMAD.MOV.U32 R26, RZ, RZ, R28 ;  /* 0x000000ffff1a7224 */ /* 0x000fe400078e001c */
[----:B------:R-:W-:-:S07]  /*5e450*/  IMAD.MOV.U32 R27, RZ, RZ, R24 ;  /* 0x000000ffff1b7224 */ /* 0x000fce00078e0018 */
[C---:B---3--:R-:W-:Y:S11]  /*5e460*/  HMMA.16816.F32 R8, R12.reuse, R26, R8 ;  /* 0x0000001a0c08723c */ /* 0x048ff60000001808 */
[----:B------:R-:W-:Y:S01]  /*5e470*/  @!UPT UIADD3 URZ, URZ, URZ, URZ ;  /* 0x0000003f3f3ff290 */ /* 0x000fe2000fffe03f */
[----:B------:R-:W-:Y:S01]  /*5e480*/  STL.64 [R1+0xa70], R4 ;  /* 0x000a700401007387 */ /* 0x000fe20000100a00 */
[----:B------:R2:W-:Y:S02]  /*5e490*/  STL.64 [R1+0xa78], R6 ;  /* 0x000a780601007387 */ /* 0x0005e40000100a00 */
[----:B------:R-:W3:Y:S08]  /*5e4a0*/  LDL.LU R20, [R1+0x3d0] ;  /* 0x0003d00001147983 */ /* 0x000ef00000300800 */
[----:B------:R-:W-:Y:S01]  /*5e4b0*/  STL.64 [R1+0xa60], R8 ;  /* 0x000a600801007387 */ /* 0x000fe20000100a00 */
[----:B------:R-:W-:Y:S01]  /*5e4c0*/  STL.64 [R1+0xa68], R10 ;  /* 0x000a680a01007387 */ /* 0x000fe20000100a00 */
[C---:B--2---:R-:W-:Y:S11]  /*5e4d0*/  HMMA.16816.F32 R4, R12.reuse, R22, R16 ;  /* 0x000000160c04723c */ /* 0x044ff60000001810 */
[----:B------:R-:W-:Y:S11]  /*5e4e0*/  @!UPT UIADD3 URZ, URZ, URZ, URZ ;  /* 0x0000003f3f3ff290 */ /* 0x000ff6000fffe03f */
[----:B------:R-:W-:Y:S01]  /*5e4f0*/  @!UPT UIADD3 URZ, URZ, URZ, URZ ;  /* 0x0000003f3f3ff290 */ /* 0x000fe2000fffe03f */
[----:B------:R-:W-:Y:S01]  /*5e500*/  STL.64 [R1+0xa50], R4 ;  /* 0x000a500401007387 */ /* 0x000fe20000100a00 */
[----:B------:R-:W-:Y:S02]  /*5e510*/  STL.64 [R1+0xa58], R6 ;  /* 0x000a580601007387 */ /* 0x000fe40000100a00 */
[----:B------:R-:W3:Y:S02]  /*5e520*/  LDL.LU R21, [R1+0x3d4] ;  /* 0x0003d40001157983 */ /* 0x000ee40000300800 */
[----:B------:R-:W2:Y:S01]  /*5e530*/  LDL.LU R22, [R1+0x3d8] ;  /* 0x0003d80001167983 */ /* 0x000ea20000300800 */
[----:B------:R-:W2:Y:S01]  /*5e540*/  LDL.LU R23, [R1+0x3dc] ;  /* 0x0003dc0001177983 */ /* 0x000ea20000300800 */
[----:B------:R-:W4:Y:S02]  /*5e550*/  LDL.LU R16, [R1+0x400] ;  /* 0x0004000001107983 */ /* 0x000f240000300800 */
[----:B------:R-:W4:Y:S02]  /*5e560*/  LDL.LU R17, [R1+0x404] ;  /* 0x0004040001117983 */ /* 0x000f240000300800 */
[----:B------:R-:W2:Y:S01]  /*5e570*/  LDL.LU R18, [R1+0x408] ;  /* 0x0004080001127983 */ /* 0x000ea20000300800 */
[----:B------:R-:W2:Y:S04]  /*5e580*/  LDL.LU R19, [R1+0x40c] ;  /* 0x00040c0001137983 */ /* 0x000ea80000300800 */
[----:B--2---:R0:W-:Y:S01]  /*5e590*/  STL.64 [R1+0x5168], R18 ;  /* 0x0051681201007387 */ /* 0x0041e20000100a00 */
[----:B----4-:R-:W-:Y:S02]  /*5e5a0*/  STL.64 [R1+0x5160], R16 ;  /* 0x0051601001007387 */ /* 0x010fe40000100a00 */
[----:B------:R-:W2:Y:S01]  /*5e5b0*/  LDL.64 R26, [R1+0x98] ;  /* 0x00009800011a7983 */ /* 0x000ea20000100a00 */
[----:B0-----:R-:W4:Y:S04]  /*5e5c0*/  LDL.64 R18, [R1+0xb8] ;  /* 0x0000b80001127983 */ /* 0x001f280000100a00 */
[----:B--2---:R0:W-:Y:S04]  /*5e5d0*/  STL.64 [R1+0x5150], R26 ;  /* 0x0051501a01007387 */ /* 0x0041e80000100a00 */
[----:B0-----:R-:W2:Y:S04]  /*5e5e0*/  LDL.64 R26, [R1+0xa8] ;  /* 0x0000a800011a7983 */ /* 0x001ea80000100a00 */
[----:B--2---:R0:W-:Y:S01]  /*5e5f0*/  STL.64 [R1+0x5170], R26 ;  /* 0x0051701a01007387 */ /* 0x0041e20000100a00 */
[----:B------:R-:W4:Y:S02]  /*5e600*/  LDL.LU R24, [R1+0x410] ;  /* 0x0004100001187983 */ /* 0x000f240000300800 */
[----:B------:R-:W4:Y:S01]  /*5e610*/  LDL.LU R25, [R1+0x414] ;  /* 0x0004140001197983 */ /* 0x000f220000300800 */
[----:B0-----:R-:W4:Y:S01]  /*5e620*/  LDL.LU R26, [R1+0x418] ;  /* 0x00041800011a7983 */ /* 0x001f220000300800 */
[----:B------:R-:W4:Y:S02]  /*5e630*/  LDL.LU R27, [R1+0x41c] ;  /* 0x00041c00011b7983 */ /* 0x000f240000300800 */
[----:B------:R0:W-:Y:S02]  /*5e640*/  STL.64 [R1+0x5120], R22 ;  /* 0x0051201601007387 */ /* 0x0001e40000100a00 */
[----:B---3--:R1:W-:Y:S01]  /*5e650*/  STL.64 [R1+0x5118], R20 ;  /* 0x0051181401007387 */ /* 0x0083e20000100a00 */
[----:B0-----:R-:W2:Y:S04]  /*5e660*/  LDL.64 R22, [R1+0x88] ;  /* 0x0000880001167983 */ /* 0x001ea80000100a00 */
[----:B--2---:R0:W-:Y:S01]  /*5e670*/  STL.64 [R1+0x5148], R22 ;  /* 0x0051481601007387 */ /* 0x0041e20000100a00 */
[----:B-1----:R-:W2:Y:S02]  /*5e680*/  LDL.LU R20, [R1+0x3f0] ;  /* 0x0003f00001147983 */ /* 0x002ea40000300800 */
[----:B------:R-:W2:Y:S01]  /*5e690*/  LDL.LU R21, [R1+0x3f4] ;  /* 0x0003f40001157983 */ /* 0x000ea20000300800 */
[----:B0-----:R-:W2:Y:S01]  /*5e6a0*/  LDL.LU R22, [R1+0x3f8] ;  /* 0x0003f80001167983 */ /* 0x001ea20000300800 */
[----:B------:R-:W2:Y:S02]  /*5e6b0*/  LDL.LU R23, [R1+0x3fc] ;  /* 0x0003fc0001177983 */ /* 0x000ea40000300800 */
[----:B------:R-:W3:Y:S02]  /*5e6c0*/  LDL.LU R4, [R1+0x250] ;  /* 0x0002500001047983 */ /* 0x000ee40000300800 */
[----:B------:R-:W3:Y:S01]  /*5e6d0*/  LDL.LU R5, [R1+0x254] ;  /* 0x0002540001057983 */ /* 0x000ee20000300800 */
[----:B------:R-:W2:Y:S01]  /*5e6e0*/  LDL.LU R6, [R1+0x258] ;  /* 0x0002580001067983 */ /* 0x000ea20000300800 */
[----:B------:R-:W2:Y:S01]  /*5e6f0*/  LDL.LU R7, [R1+0x25c] ;  /* 0x00025c0001077983 */ /* 0x000ea20000300800 */
[----:B----4-:R-:W-:Y:S02]  /*5e700*/  HMMA.16816.F32 R24, R12, R18, R24 ;  /* 0x000000120c18723c */ /* 0x010fe40000001818 */
[----:B--2---:R-:W-:Y:S01]  /*5e710*/  STL.64 [R1+0x5108], R6 ;  /* 0x0051080601007387 */ /* 0x004fe20000100a00 */
[----:B---3--:R0:W-:Y:S03]  /*5e720*/  STL.64 [R1+0x5100], R4 ;  /* 0x0051000401007387 */ /* 0x0081e60000100a00 */
        /* <DEDUP_REMOVED lines=8> */
[----:B0-----:R-:W2:Y:S01]  /*5e7b0*/  LDL.LU R4, [R1+0x3e0] ;  /* 0x0003e00001047983 */ /* 0x001ea20000300800 */
[----:B------:R-:W2:Y:S02]  /*5e7c0*/  LDL.LU R5, [R1+0x3e4] ;  /* 0x0003e40001057983 */ /* 0x000ea40000300800 */
[----:B------:R-:W2:Y:S02]  /*5e7d0*/  LDL.LU R6, [R1+0x3e8] ;  /* 0x0003e80001067983 */ /* 0x000ea40000300800 */
[----:B------:R-:W2:Y:S01]  /*5e7e0*/  LDL.LU R7, [R1+0x3ec] ;  /* 0x0003ec0001077983 */ /* 0x000ea20000300800 */
[----:B------:R-:W3:Y:S01]  /*5e7f0*/  LDL.LU.64 R10, [R1+0x28] ;  /* 0x00002800010a7983 */ /* 0x000ee20000300a00 */
[----:B------:R-:W-:Y:S02]  /*5e800*/  STL.64 [R1+0xa40], R24 ;  /* 0x000a401801007387 */ /* 0x000fe40000100a00 */
[----:B------:R0:W-:Y:S02]  /*5e810*/  STL.64 [R1+0xa48], R26 ;  /* 0x000a481a01007387 */ /* 0x0001e40000100a00 */
[----:B0-----:R-:W4:Y:S01]  /*5e820*/  LDL.LU.64 R26, [R1+0x5170] ;  /* 0x00517000011a7983 */ /* 0x001f220000300a00 */
[----:B------:R-:W4:Y:S02]  /*5e830*/  LDL.LU.64 R18, [R1+0x5168] ;  /* 0x0051680001127983 */ /* 0x000f240000300a00 */
[----:B------:R-:W4:Y:S02]  /*5e840*/  LDL.LU.64 R16, [R1+0x5160] ;  /* 0x0051600001107983 */ /* 0x000f240000300a00 */
[----:B------:R-:W-:Y:S01]  /*5e850*/  STL [R1+0x5068], R2 ;  /* 0x0050680201007387 */ /* 0x000fe20000100800 */
[----:B------:R-:W-:Y:S01]  /*5e860*/  STL [R1+0x5064], R3 ;  /* 0x0050640301007387 */ /* 0x000fe20000100800 */
        /* <DEDUP_REMOVED lines=8> */
[----:B------:R-:W2:Y:S03]  /*5e8f0*/  LDL.LU.64 R26, [R1+0x5150] ;  /* 0x00515000011a7983 */ /* 0x000ea60000300a00 */
[----:B------:R-:W-:Y:S01]  /*5e900*/  STL [R1+0x5070], R16 ;  /* 0x0050701001007387 */ /* 0x000fe20000100800 */
[----:B------:R-:W-:Y:S01]  /*5e910*/  STL [R1+0x506c], R17 ;  /* 0x00506c1101007387 */ /* 0x000fe20000100800 */
[C---:B--2---:R-:W-:Y:S01]  /*5e920*/  HMMA.16816.F32 R20, R12.reuse, R26, R20 ;  /* 0x0000001a0c14723c */ /* 0x044fe20000001814 */
[----:B------:R-:W-:Y:S11]  /*5e930*/  IMAD.MOV.U32 R28, RZ, RZ, R26 ;  /* 0x000000ffff1c7224 */ /* 0x000ff600078e001a */
[----:B------:R-:W-:Y:S11]  /*5e940*/  @!UPT UIADD3 URZ, URZ, URZ, URZ ;  /* 0x0000003f3f3ff290 */ /* 0x000ff6000fffe03f */
[----:B------:R-:W-:Y:S01]  /*5e950*/  STL.64 [R1+0xa20], R20 ;  /* 0x000a201401007387 */ /* 0x000fe20000100a00 */
[----:B------:R0:W-:Y:S03]  /*5e960*/  STL.64 [R1+0xa28], R22 ;  /* 0x000a281601007387 */ /* 0x0001e60000100a00 */
[----:B0-----:R-:W2:Y:S01]  /*5e970*/  LDL.LU.64 R22, [R1+0x5148] ;  /* 0x0051480001167983 */ /* 0x001ea20000300a00 */
[----:B------:R-:W-:Y:S02]  /*5e980*/  IMAD.MOV.U32 R24, RZ, RZ, R27 ;  /* 0x000000ffff187224 */ /* 0x000fe400078e001b */
[----:B------:R-:W3:Y:S02]  /*5e990*/  LDL.LU.64 R26, [R1+0x5140] ;  /* 0x00514000011a7983 */ /* 0x000ee40000300a00 */
[----:B------:R-:W4:Y:S01]  /*5e9a0*/  LDL.LU R25, [R1+0x5138] ;  /* 0x0051380001197983 */ /* 0x000f220000300800 */
[----:B--2---:R-:W-:Y:S01]  /*5e9b0*/  HMMA.16816.F32 R4, R12, R22, R4 ;  /* 0x000000160c04723c */ /* 0x004fe20000001804 */
[----:B---3--:R0:W-:Y:S01]  /*5e9c0*/  STL.64 [R1+0x50d0], R26 ;  /* 0x0050d01a01007387 */ /* 0x0081e20000100a00 */
[----:B----4-:R-:W-:Y:S02]  /*5e9d0*/  STL.64 [R1+0x50c8], R24 ;  /* 0x0050c81801007387 */ /* 0x010fe40000100a00 */
[----:B0-----:R-:W-:-:S02]  /*5e9e0*/  IMAD.MOV.U32 R26, RZ, RZ, R29 ;  /* 0x000000ffff1a7224 */ /* 0x001fc400078e001d */
[----:B------:R-:W-:Y:S02]  /*5e9f0*/  IMAD.MOV.U32 R27, RZ, RZ, R0 ;  /* 0x000000ffff1b7224 */ /* 0x000fe400078e0000 */
[----:B------:R-:W-:Y:S02]  /*5ea00*/  IMAD.MOV.U32 R0, RZ, RZ, R22 ;  /* 0x000000ffff007224 */ /* 0x000fe400078e0016 */
[----:B------:R-:W-:Y:S11]  /*5ea10*/  IMAD.MOV.U32 R29, RZ, RZ, R23 ;  /* 0x000000ffff1d7224 */ /* 0x000ff600078e0017 */
[----:B------:R-:W-:Y:S02]  /*5ea20*/  @!UPT UIADD3 URZ, URZ, URZ, URZ ;  /* 0x0000003f3f3ff290 */ /* 0x000fe4000fffe03f */
[----:B------:R-:W-:Y:S01]  /*5ea30*/  STL.64 [R1+0xa10], R4 ;  /* 0x000a100401007387 */ /* 0x000fe20000100a00 */
[----:B------:R0:W-:Y:S03]  /*5ea40*/  STL.64 [R1+0xa18], R6 ;  /* 0x000a180601007387 */ /* 0x0001e60000100a00 */
[----:B0-----:R-:W2:Y:S01]  /*5ea50*/  LDL.LU.64 R6, [R1+0x5130] ;  /* 0x0051300001067983 */ /* 0x001ea20000300a00 */
[----:B------:R-:W2:Y:S02]  /*5ea60*/  LDL.LU.64 R4, [R1+0x5128] ;  /* 0x0051280001047983 */ /* 0x000ea40000300a00 */
[----:B------:R-:W3:Y:S02]  /*5ea70*/  LDL.LU.64 R22, [R1+0x5120] ;  /* 0x0051200001167983 */ /* 0x000ee40000300a00 */
[----:B------:R-:W3:Y:S02]  /*5ea80*/  LDL.LU.64 R20, [R1+0x5118] ;  /* 0x0051180001147983 */ /* 0x000ee40000300a00 */
[C---:B---3--:R-:W-:Y:S01]  /*5ea90*/  HMMA.16816.F32 R24, R12.reuse, R26, R20 ;  /* 0x0000001a0c18723c */ /* 0x048fe20000001814 */
[----:B------:R-:W2:Y:S11]  /*5eaa0*/  LDL.LU.64 R22, [R1+0x5110] ;  /* 0x0051100001167983 */ /* 0x000eb60000300a00 */
[----:B------:R-:W-:Y:S11]  /*5eab0*/  @!UPT UIADD3 URZ, URZ, URZ, URZ ;  /* 0x0000003f3f3ff290 */ /* 0x000ff6000fffe03f */
[----:B------:R-:W-:Y:S01]  /*5eac0*/  STL.64 [R1+0xa00], R24 ;  /* 0x000a001801007387 */ /* 0x000fe20000100a00 */
[----:B------:R0:W-:Y:S03]  /*5ead0*/  STL.64 [R1+0xa08], R26 ;  /* 0x000a081a01007387 */ /* 0x0001e60000100a00 */
[----:B0-----:R-:W3:Y:S01]  /*5eae0*/  LDL.LU.64 R26, [R1+0x8] ;  /* 0x00000800011a7983 */ /* 0x001ee20000300a00 */
[C---:B--2---:R-:W-:Y:S01]  /*5eaf0*/  HMMA.16816.F32 R4, R12.reuse, R22, R4 ;  /* 0x000000160c04723c */ /* 0x044fe20000001804 */
[----:B------:R-:W-:Y:S02]  /*5eb00*/  IMAD.MOV.U32 R2, RZ, RZ, R22 ;  /* 0x000000ffff027224 */ /* 0x000fe400078e0016 */
[----:B------:R-:W-:Y:S01]  /*5eb10*/  IMAD.MOV.U32 R3, RZ, RZ, R23 ;  /* 0x000000ffff037224 */ /* 0x000fe200078e0017 */
[----:B---3--:R0:W-:Y:S01]  /*5eb20*/  STL.64 [R1+0x50e8], R26 ;  /* 0x0050e81a01007387 */ /* 0x0081e20000100a00 */
[----:B------:R-:W2:Y:S02]  /*5eb30*/  LDL.LU R24, [R1+0x50] ;  /* 0x0000500001187983 */ /* 0x000ea40000300800 */
[----:B------:R-:W2:Y:S01]  /*5eb40*/  LDL.LU R25, [R1+0x54] ;  /* 0x0000540001197983 */ /* 0x000ea20000300800 */
[----:B0-----:R-:W2:Y:S01]  /*5eb50*/  LDL.LU R26, [R1+0x58] ;  /* 0x00005800011a7983 */ /* 0x001ea20000300800 */
[----:B------:R-:W2:Y:S11]  /*5eb60*/  LDL.LU R27, [R1+0x5c] ;  /* 0x00005c00011b7983 */ /* 0x000eb60000300800 */
[----:B------:R-:W-:Y:S03]  /*5eb70*/  @!UPT UIADD3 URZ, URZ, URZ, URZ ;  /* 0x0000003f3f3ff290 */ /* 0x000fe6000fffe03f */
[----:B------:R-:W-:Y:S02]  /*5eb80*/  STL.64 [R1+0x9f0], R4 ;  /* 0x0009f00401007387 */ /* 0x000fe40000100a00 */
[----:B------:R0:W-:Y:S02]  /*5eb90*/  STL.64 [R1+0x9f8], R6 ;  /* 0x0009f80601007387 */ /* 0x0001e40000100a00 */
[----:B0-----:R-:W3:Y:S01]  /*5eba0*/  LDL.LU.64 R6, [R1+0x5108] ;  /* 0x0051080001067983 */ /* 0x001ee20000300a00 */
[----:B------:R-:W3:Y:S02]  /*5ebb0*/  LDL.LU.64 R4, [R1+0x5100] ;  /* 0x0051000001047983 */ /* 0x000ee40000300a00 */
[----:B------:R-:W3:Y:S02]  /*5ebc0*/  LDL.LU.64 R22, [R1+0x50f8] ;  /* 0x0050f80001167983 */ /* 0x000ee40000300a00 */
[----:B------:R-:W3:Y:S01]  /*5ebd0*/  LDL.LU.64 R20, [R1+0x50f0] ;  /* 0x0050f00001147983 */ /* 0x000ee20000300a00 */
[----:B--2---:R-:W-:Y:S01]  /*5ebe0*/  HMMA.16816.F32 R12, R12, R18, R24 ;  /* 0x000000120c0c723c */ /* 0x004fe20000001818 */
[----:B------:R-:W2:Y:S07]  /*5ebf0*/  LDL.LU.64 R26, [R1+0x18] ;  /* 0x00001800011a7983 */ /* 0x000eae0000300a00 */
[C---:B---3--:R-:W-:Y:S01]  /*5ec00*/  HMMA.16816.F32 R4, R20.reuse, R10, R4 ;  /* 0x0000000a1404723c */ /* 0x048fe20000001804 */
[----:B------:R0:W-:Y:S11]  /*5ec10*/  STL.64 [R1+0x4fb8], R18 ;  /* 0x004fb81201007387 */ /* 0x0001f60000100a00 */
[----:B------:R-:W-:Y:S03]  /*5ec20*/  @!UPT UIADD3 URZ, URZ, URZ, URZ ;  /* 0x0000003f3f3ff290 */ /* 0x000fe6000fffe03f */
[----:B------:R1:W-:Y:S01]  /*5ec30*/  STL.64 [R1+0x6b0], R12 ;  /* 0x0006b00c01007387 */ /* 0x0003e20000100a00 */
[----:B------:R3:W-:Y:S02]  /*5ec40*/  STL.64 [R1+0x6b8], R14 ;  /* 0x0006b80e01007387 */ /* 0x0007e40000100a00 */
[----:B------:R-:W2:Y:S02]  /*5ec50*/  LDL.LU R16, [R1+0x240] ;  /* 0x0002400001107983 */ /* 0x000ea40000300800 */
[----:B------:R-:W2:Y:S01]  /*5ec60*/  LDL.LU R17, [R1+0x244] ;  /* 0x0002440001117983 */ /* 0x000ea20000300800 */
[----:B0-----:R-:W2:Y:S01]  /*5ec70*/  LDL.LU R18, [R1+0x248] ;  /* 0x0002480001127983 */ /* 0x001ea20000300800 */
[----:B------:R-:W2:Y:S02]  /*5ec80*/  LDL.LU R19, [R1+0x24c] ;  /* 0x00024c0001137983 */ /* 0x000ea40000300800 */
[----:B-1----:R-:W-:Y:S02]  /*5ec90*/  IMAD.MOV.U32 R12, RZ, RZ, R11 ;  /* 0x000000ffff0c7224 */ /* 0x002fe400078e000b */
[----:B---3--:R-:W-:Y:S01]  /*5eca0*/  IMAD.MOV.U32 R15, RZ, RZ, R10 ;  /* 0x000000ffff0f7224 */ /* 0x008fe200078e000a */
[----:B------:R-:W-:Y:S01]  /*5ecb0*/  STL.64 [R1+0x550], R4 ;  /* 0x0005500401007387 */ /* 0x000fe20000100a00 */
[----:B------:R-:W-:Y:S02]  /*5ecc0*/  STL.64 [R1+0x558], R6 ;  /* 0x0005580601007387 */ /* 0x000fe40000100a00 */
[----:B------:R-:W3:Y:S02]  /*5ecd0*/  LDL.LU R8, [R1+0x700] ;  /* 0x0007000001087983 */ /* 0x000ee40000300800 */
[----:B------:R-:W3:Y:S01]  /*5ece0*/  LDL.LU R9, [R1+0x704] ;  /* 0x0007040001097983 */ /* 0x000ee20000300800 */
[----:B------:R-:W4:Y:S01]  /*5ecf0*/  LDL.LU R10, [R1+0x708] ;  /* 0x00070800010a7983 */ /* 0x000f220000300800 */
[----:B------:R-:W4:Y:S03]  /*5ed00*/  LDL.LU R11, [R1+0x70c] ;  /* 0x00070c00010b7983 */ /* 0x000f260000300800 */
[----:B----4-:R-:W-:Y:S01]  /*5ed10*/  STL.64 [R1+0x50e0], R10 ;  /* 0x0050e00a01007387 */ /* 0x010fe20000100a00 */
[----:B---3--:R0:W-:Y:S03]  /*5ed20*/  STL.64 [R1+0x50d8], R8 ;  /* 0x0050d80801007387 */ /* 0x0081e60000100a00 */
[----:B0-----:R-:W3:Y:S01]  /*5ed30*/  LDL.LU R8, [R1+0x6f0] ;  /* 0x0006f00001087983 */ /* 0x001ee20000300800 */
[----:B------:R-:W3:Y:S02]  /*5ed40*/  LDL.LU R9, [R1+0x6f4] ;  /* 0x0006f40001097983 */ /* 0x000ee40000300800 */
[----:B------:R-:W3:Y:S02]  /*5ed50*/  LDL.LU R10, [R1+0x6f8] ;  /* 0x0006f800010a7983 */ /* 0x000ee40000300800 */
[----:B------:R-:W3:Y:S01]  /*5ed60*/  LDL.LU R11, [R1+0x6fc] ;  /* 0x0006fc00010b7983 */ /* 0x000ee20000300800 */
[----:B------:R-:W4:Y:S01]  /*5ed70*/  LDL.LU R4, [R1+0x710] ;  /* 0x0007100001047983 */ /* 0x000f220000300800 */
[----:B------:R-:W4:Y:S02]  /*5ed80*/  LDL.LU R5, [R1+0x714] ;  /* 0x0007140001057983 */ /* 0x000f240000300800 */
[----:B------:R-:W4:Y:S02]  /*5ed90*/  LDL.LU R6, [R1+0x718] ;  /* 0x0007180001067983 */ /* 0x000f240000300800 */
[----:B------:R-:W4:Y:S01]  /*5eda0*/  LDL.LU R7, [R1+0x71c] ;  /* 0x00071c0001077983 */ /* 0x000f220000300800 */
[----:B------:R-:W-:Y:S01]  /*5edb0*/  STL [R1+0x509c], R15 ;  /* 0x00509c0f01007387 */ /* 0x000fe20000100800 */
[----:B------:R0:W-:Y:S03]  /*5edc0*/  STL [R1+0x5098], R12 ;  /* 0x0050980c01007387 */ /* 0x0001e60000100800 */
[----:B0-----:R-:W3:Y:S01]  /*5edd0*/  LDL.LU R12, [R1+0x740] ;  /* 0x00074000010c7983 */ /* 0x001ee20000300800 */
[----:B------:R-:W3:Y:S02]  /*5ede0*/  LDL.LU R13, [R1+0x744] ;  /* 0x00074400010d7983 */ /* 0x000ee40000300800 */
[----:B------:R-:W3:Y:S02]  /*5edf0*/  LDL.LU R14, [R1+0x748] ;  /* 0x00074800010e7983 */ /* 0x000ee40000300800 */
[----:B------:R-:W3:Y:S01]  /*5ee00*/  LDL.LU R15, [R1+0x74c] ;  /* 0x00074c00010f7983 */ /* 0x000ee20000300800 */
[C---:B--2---:R-:W-:Y:S01]  /*5ee10*/  HMMA.16816.F32 R16, R20.reuse, R26, R16 ;  /* 0x0000001a1410723c */ /* 0x044fe20000001810 */
[----:B---3--:R-:W-:Y:S01]  /*5ee20*/  STL.64 [R1+0x50a8], R14 ;  /* 0x0050a80e01007387 */ /* 0x008fe20000100a00 */
[----:B------:R0:W-:Y:S03]  /*5ee30*/  STL.64 [R1+0x50a0], R12 ;  /* 0x0050a00c01007387 */ /* 0x0001e60000100a00 */
[----:B0-----:R-:W2:Y:S01]  /*5ee40*/  LDL.LU R12, [R1+0x720] ;  /* 0x00072000010c7983 */ /* 0x001ea20000300800 */
[----:B------:R-:W2:Y:S02]  /*5ee50*/  LDL.LU R13, [R1+0x724] ;  /* 0x00072400010d7983 */ /* 0x000ea40000300800 */
[----:B------:R-:W2:Y:S02]  /*5ee60*/  LDL.LU R14, [R1+0x728] ;  /* 0x00072800010e7983 */ /* 0x000ea40000300800 */
[----:B------:R-:W2:Y:S11]  /*5ee70*/  LDL.LU R15, [R1+0x72c] ;  /* 0x00072c00010f7983 */ /* 0x000eb60000300800 */
[----:B------:R-:W-:Y:S02]  /*5ee80*/  @!UPT UIADD3 URZ, URZ, URZ, URZ ;  /* 0x0000003f3f3ff290 */ /* 0x000fe4000fffe03f */
[----:B------:R-:W-:Y:S01]  /*5ee90*/  STL.64 [R1+0x530], R16 ;  /* 0x0005301001007387 */ /* 0x000fe20000100a00 */
[----:B------:R0:W-:Y:S02]  /*5eea0*/  STL.64 [R1+0x538], R18 ;  /* 0x0005381201007387 */ /* 0x0001e40000100a00 */
[----:B0-----:R-:W-:Y:S02]  /*5eeb0*/  IMAD.MOV.U32 R19, RZ, RZ, R26 ;  /* 0x000000ffff137224 */ /* 0x001fe400078e001a */
[----:B------:R-:W-:Y:S02]  /*5eec0*/  IMAD.MOV.U32 R18, RZ, RZ, R27 ;  /* 0x000000ffff127224 */ /* 0x000fe400078e001b */
[----:B------:R-:W3:Y:S02]  /*5eed0*/  LDL.LU.64 R26, [R1+0x50e8] ;  /* 0x0050e800011a7983 */ /* 0x000ee40000300a00 */
[----:B---3--:R-:W-:Y:S01]  /*5eee0*/  HMMA.16816.F32 R8, R20, R26, R8 ;  /* 0x0000001a1408723c */ /* 0x008fe20000001808 */
[----:B------:R-:W-:-:S02]  /*5eef0*/  IMAD.MOV.U32 R16, RZ, RZ, R26 ;  /* 0x000000ffff107224 */ /* 0x000fc400078e001a */
[----:B------:R-:W-:Y:S11]  /*5ef00*/  IMAD.MOV.U32 R17, RZ, RZ, R27 ;  /* 0x000000ffff117224 */ /* 0x000ff600078e001b */
[----:B------:R-:W-:Y:S09]  /*5ef10*/  @!UPT UIADD3 URZ, URZ, URZ, URZ ;  /* 0x0000003f3f3ff290 */ /* 0x000ff2000fffe03f */
[----:B------:R-:W-:Y:S01]  /*5ef20*/  STL.64 [R1+0x520], R8 ;  /* 0x0005200801007387 */ /* 0x000fe20000100a00 */
[----:B------:R0:W-:Y:S03]  /*5ef30*/  STL.64 [R1+0x528], R10 ;  /* 0x0005280a01007387 */ /* 0x0001e60000100a00 */
[----:B0-----:R-:W3:Y:S01]  /*5ef40*/  LDL.LU.64 R10, [R1+0x50e0] ;  /* 0x0050e000010a7983 */ /* 0x001ee20000300a00 */
[----:B------:R-:W3:Y:S02]  /*5ef50*/  LDL.LU.64 R8, [R1+0x50d8] ;  /* 0x0050d80001087983 */ /* 0x000ee40000300a00 */
[----:B------:R-:W3:Y:S02]  /*5ef60*/  LDL.LU.64 R26, [R1+0x50d0] ;  /* 0x0050d000011a7983 */ /* 0x000ee40000300a00 */
[----:B------:R-:W2:Y:S01]  /*5ef70*/  LDL.LU.64 R24, [R1+0x50c8] ;  /* 0x0050c80001187983 */ /* 0x000ea20000300a00 */
[----:B------:R-:W-:Y:S01]  /*5ef80*/  STL.64 [R1+0x5080], R18 ;  /* 0x0050801201007387 */ /* 0x000fe20000100a00 */
[----:B------:R0:W-:Y:S03]  /*5ef90*/  STL.64 [R1+0x5078], R16 ;  /* 0x0050781001007387 */ /* 0x0001e60000100a00 */
[----:B0-----:R-:W2:Y:S01]  /*5efa0*/  LDL.LU R16, [R1+0x7d0] ;  /* 0x0007d00001107983 */ /* 0x001ea20000300800 */
[----:B------:R-:W2:Y:S02]  /*5efb0*/  LDL.LU R17, [R1+0x7d4] ;  /* 0x0007d40001117983 */ /* 0x000ea40000300800 */
[----:B------:R-:W2:Y:S02]  /*5efc0*/  LDL.LU R18, [R1+0x7d8] ;  /* 0x0007d80001127983 */ /* 0x000ea40000300800 */
[----:B------:R-:W2:Y:S01]  /*5efd0*/  LDL.LU R19, [R1+0x7dc] ;  /* 0x0007dc0001137983 */ /* 0x000ea20000300800 */
[C---:B---3--:R-:W-:Y:S01]  /*5efe0*/  HMMA.16816.F32 R8, R20.reuse, R26, R8 ;  /* 0x0000001a1408723c */ /* 0x048fe20000001808 */
[----:B--2---:R0:W-:Y:S01]  /*5eff0*/  STL.64 [R1+0x5090], R18 ;  /* 0x0050901201007387 */ /* 0x0041e20000100a00 */
[----:B------:R-:W-:Y:S03]  /*5f000*/  STL.64 [R1+0x5088], R16 ;  /* 0x0050881001007387 */ /* 0x000fe60000100a00 */
[----:B0-----:R-:W2:Y:S11]  /*5f010*/  LDL.LU.64 R18, [R1+0x38] ;  /* 0x0000380001127983 */ /* 0x001eb60000300a00 */
[----:B------:R-:W-:Y:S07]  /*5f020*/  @!UPT UIADD3 URZ, URZ, URZ, URZ ;  /* 0x0000003f3f3ff290 */ /* 0x000fee000fffe03f */
[----:B------:R-:W-:Y:S02]  /*5f030*/  STL.64 [R1+0x510], R8 ;  /* 0x0005100801007387 */ /* 0x000fe40000100a00 */
[----:B------:R0:W-:Y:S02]  /*5f040*/  STL.64 [R1+0x518], R10 ;  /* 0x0005180a01007387 */ /* 0x0001e40000100a00 */
[----:B0-----:R-:W4:Y:S01]  /*5f050*/  LDL.LU.64 R10, [R1+0x50c0] ;  /* 0x0050c000010a7983 */ /* 0x001f220000300a00 */
[----:B------:R-:W3:Y:S02]  /*5f060*/  LDL.LU.64 R8, [R1+0x50b8] ;  /* 0x0050b80001087983 */ /* 0x000ee40000300a00 */
[----:B------:R-:W-:Y:S02]  /*5f070*/  STL.64 [R1+0x5058], R26 ;  /* 0x0050581a01007387 */ /* 0x000fe40000100a00 */
[----:B------:R-:W-:Y:S01]  /*5f080*/  STL [R1+0x5050], R25 ;  /* 0x0050501901007387 */ /* 0x000fe20000100800 */
[C---:B----4-:R-:W-:Y:S11]  /*5f090*/  HMMA.16816.F32 R4, R20.reuse, R10, R4 ;  /* 0x0000000a1404723c */ /* 0x050ff60000001804 */
[----:B------:R-:W-:Y:S11]  /*5f0a0*/  @!UPT UIADD3 URZ, URZ, URZ, URZ ;  /* 0x0000003f3f3ff290 */ /* 0x000ff6000fffe03f */
[----:B------:R-:W-:Y:S01]  /*5f0b0*/  @!UPT UIADD3 URZ, URZ, URZ, URZ ;  /* 0x0000003f3f3ff290 */ /* 0x000fe2000fffe03f */
[----:B------:R-:W-:Y:S01]  /*5f0c0*/  STL.64 [R1+0x500], R4 ;  /* 0x0005000401007387 */ /* 0x000fe20000100a00 */
[----:B------:R0:W-:Y:S03]  /*5f0d0*/  STL.64 [R1+0x508], R6 ;  /* 0x0005080601007387 */ /* 0x0001e60000100a00 */
[----:B0-----:R-:W4:Y:S01]  /*5f0e0*/  LDL.LU.64 R6, [R1+0x50b0] ;  /* 0x0050b00001067983 */ /* 0x001f220000300a00 */
[----:B------:R0:W-:Y:S02]  /*5f0f0*/  STL.64 [R1+0x4f48], R10 ;  /* 0x004f480a01007387 */ /* 0x0001e40000100a00 */
[----:B---3--:R-:W-:Y:S01]  /*5f100*/  STL.64 [R1+0x4f40], R8 ;  /* 0x004f400801007387 */ /* 0x008fe20000100a00 */
[----:B0-----:R-:W3:Y:S01]  /*5f110*/  LDL.LU.64 R10, [R1+0xd8] ;  /* 0x0000d800010a7983 */ /* 0x001ee20000300a00 */
[C---:B----4-:R-:W-:Y:S11]  /*5f120*/  HMMA.16816.F32 R12, R20.reuse, R6, R12 ;  /* 0x00000006140c723c */ /* 0x050ff6000000180c */
[----:B------:R-:W-:Y:S11]  /*5f130*/  @!UPT UIADD3 URZ, URZ, URZ, URZ ;  /* 0x0000003f3f3ff290 */ /* 0x000ff6000fffe03f */
[----:B------:R-:W-:Y:S01]  /*5f140*/  @!UPT UIADD3 URZ, URZ, URZ, URZ ;  /* 0x0000003f3f3ff290 */ /* 0x000fe2000fffe03f */
        /* <DEDUP_REMOVED lines=8> */
[----:B------:R1:W-:Y:S02]  /*5f1d0*/  STL.64 [R1+0x4e8], R14 ;  /* 0x0004e80e01007387 */ /* 0x0003e40000100a00 */
[----:B0-----:R-:W-:Y:S01]  /*5f1e0*/  IMAD.MOV.U32 R13, RZ, RZ, R19 ;  /* 0x000000ffff0d7224 */ /* 0x001fe200078e0013 */
[----:B-1----:R-:W2:Y:S01]  /*5f1f0*/  LDL.LU R15, [R1+0x509c] ;  /* 0x00509c00010f7983 */ /* 0x002ea20000300800 */
[----:B------:R-:W4:Y:S02]  /*5f200*/  LDL.LU R12, [R1+0x5098] ;  /* 0x00509800010c7983 */ /* 0x000f240000300800 */
[----:B------:R-:W-:Y:S02]  /*5f210*/  IMAD.MOV.U32 R14, RZ, RZ, R18 ;  /* 0x000000ffff0e7224 */ /* 0x000fe400078e0012 */
[----:B------:R-:W2:Y:S01]  /*5f220*/  LDL.LU.64 R18, [R1+0x5090] ;  /* 0x0050900001127983 */ /* 0x000ea20000300a00 */
[----:B------:R-:W2:Y:S02]  /*5f230*/  LDL.LU.64 R16, [R1+0x5088] ;  /* 0x0050880001107983 */ /* 0x000ea40000300a00 */
[----:B------:R-:W-:Y:S02]  /*5f240*/  STL [R1+0x504c], R14 ;  /* 0x00504c0e01007387 */ /* 0x000fe40000100800 */
[----:B------:R-:W-:Y:S02]  /*5f250*/  STL [R1+0x5048], R13 ;  /* 0x0050480d01007387 */ /* 0x000fe40000100800 */
[----:B---3--:R-:W-:-:S02]  /*5f260*/  IMAD.MOV.U32 R5, RZ, RZ, R10 ;  /* 0x000000ffff057224 */ /* 0x008fc400078e000a */
[----:B------:R-:W-:Y:S01]  /*5f270*/  IMAD.MOV.U32 R4, RZ, RZ, R11 ;  /* 0x000000ffff047224 */ /* 0x000fe200078e000b */
[----:B--2---:R-:W-:Y:S11]  /*5f280*/  HMMA.16816.F32 R16, R20, R10, R16 ;  /* 0x0000000a1410723c */ /* 0x004ff60000001810 */
[----:B------:R-:W-:Y:S11]  /*5f290*/  @!UPT UIADD3 URZ, URZ, URZ, URZ ;  /* 0x0000003f3f3ff290 */ /* 0x000ff6000fffe03f */
[----:B------:R-:W-:Y:S01]  /*5f2a0*/  @!UPT UIADD3 URZ, URZ, URZ, URZ ;  /* 0x0000003f3f3ff290 */ /* 0x000fe2000fffe03f */
[----:B------:R-:W-:Y:S01]  /*5f2b0*/  STL.64 [R1+0xc00], R16 ;  /* 0x000c001001007387 */ /* 0x000fe20000100a00 */
[----:B------:R0:W-:Y:S03]  /*5f2c0*/  STL.64 [R1+0xc08], R18 ;  /* 0x000c081201007387 */ /* 0x0001e60000100a00 */
[----:B0-----:R-:W2:Y:S01]  /*5f2d0*/  LDL.LU.64 R18, [R1+0x5080] ;  /* 0x0050800001127983 */ /* 0x001ea20000300a00 */
[----:B------:R-:W3:Y:S02]  /*5f2e0*/  LDL.LU.64 R16, [R1+0x5078] ;  /* 0x0050780001107983 */ /* 0x000ee40000300a00 */
[----:B------:R-:W2:Y:S02]  /*5f2f0*/  LDL.LU R8, [R1+0x800] ;  /* 0x0008000001087983 */ /* 0x000ea40000300800 */
[----:B------:R-:W2:Y:S01]  /*5f300*/  LDL.LU R9, [R1+0x804] ;  /* 0x0008040001097983 */ /* 0x000ea20000300800 */
[----:B------:R-:W2:Y:S01]  /*5f310*/  LDL.LU R10, [R1+0x808] ;  /* 0x00080800010a7983 */ /* 0x000ea20000300800 */
[----:B------:R-:W2:Y:S03]  /*5f320*/  LDL.LU R11, [R1+0x80c] ;  /* 0x00080c00010b7983 */ /* 0x000ea60000300800 */
[----:B--2---:R3:W-:Y:S01]  /*5f330*/  STL.64 [R1+0x4f58], R10 ;  /* 0x004f580a01007387 */ /* 0x0047e20000100a00 */
[----:B------:R-:W-:Y:S02]  /*5f340*/  STL.64 [R1+0x4f50], R8 ;  /* 0x004f500801007387 */ /* 0x000fe40000100a00 */
[----:B---3--:R-:W-:-:S02]  /*5f350*/  IMAD.MOV.U32 R10, RZ, RZ, R16 ;  /* 0x000000ffff0a7224 */ /* 0x008fc400078e0010 */
[----:B------:R-:W-:Y:S01]  /*5f360*/  IMAD.MOV.U32 R11, RZ, RZ, R17 ;  /* 0x000000ffff0b7224 */ /* 0x000fe200078e0011 */
[----:B------:R-:W2:Y:S01]  /*5f370*/  LDL.LU R16, [R1+0x5070] ;  /* 0x0050700001107983 */ /* 0x000ea20000300800 */
[----:B------:R-:W3:Y:S03]  /*5f380*/  LDL.LU R17, [R1+0x506c] ;  /* 0x00506c0001117983 */ /* 0x000ee60000300800 */
[----:B------:R0:W-:Y:S02]  /*5f390*/  STL.64 [R1+0x4f70], R10 ;  /* 0x004f700a01007387 */ /* 0x0001e40000100a00 */
[----:B0-----:R-:W-:Y:S02]  /*5f3a0*/  IMAD.MOV.U32 R10, RZ, RZ, R19 ;  /* 0x000000ffff0a7224 */ /* 0x001fe400078e0013 */
[----:B------:R-:W-:-:S05]  /*5f3b0*/  IMAD.MOV.U32 R11, RZ, RZ, R18 ;  /* 0x000000ffff0b7224 */ /* 0x000fca00078e0012 */
[----:B------:R0:W-:Y:S01]  /*5f3c0*/  STL.64 [R1+0x4f88], R10 ;  /* 0x004f880a01007387 */ /* 0x0001e20000100a00 */
[----:B------:R-:W-:Y:S02]  /*5f3d0*/  STL.64 [R1+0x4f38], R6 ;  /* 0x004f380601007387 */ /* 0x000fe40000100a00 */
[----:B------:R1:W-:Y:S02]  /*5f3e0*/  STL.64 [R1+0x4f30], R4 ;  /* 0x004f300401007387 */ /* 0x0003e40000100a00 */
[----:B0-----:R-:W-:Y:S02]  /*5f3f0*/  IMAD.MOV.U32 R10, RZ, RZ, R15 ;  /* 0x000000ffff0a7224 */ /* 0x001fe400078e000f */
[----:B----4-:R-:W-:Y:S01]  /*5f400*/  IMAD.MOV.U32 R11, RZ, RZ, R12 ;  /* 0x000000ffff0b7224 */ /* 0x010fe200078e000c */
[----:B-1----:R-:W4:Y:S01]  /*5f410*/  LDL.LU R4, [R1+0x810] ;  /* 0x0008100001047983 */ /* 0x002f220000300800 */
[----:B------:R-:W4:Y:S02]  /*5f420*/  LDL.LU R5, [R1+0x814] ;  /* 0x0008140001057983 */ /* 0x000f240000300800 */
[----:B------:R-:W2:Y:S02]  /*5f430*/  LDL.LU R6, [R1+0x818] ;  /* 0x0008180001067983 */ /* 0x000ea40000300800 */
[----:B------:R-:W2:Y:S01]  /*5f440*/  LDL.LU R7, [R1+0x81c] ;  /* 0x00081c0001077983 */ /* 0x000ea20000300800 */
[----:B------:R0:W-:Y:S01]  /*5f450*/  STL.64 [R1+0x4fb0], R10 ;  /* 0x004fb00a01007387 */ /* 0x0001e20000100a00 */
[----:B------:R-:W2:Y:S02]  /*5f460*/  LDL.LU R8, [R1+0x730] ;  /* 0x0007300001087983 */ /* 0x000ea40000300800 */
[----:B------:R-:W2:Y:S01]  /*5f470*/  LDL.LU R9, [R1+0x734] ;  /* 0x0007340001097983 */ /* 0x000ea20000300800 */
[----:B0-----:R-:W2:Y:S01]  /*5f480*/  LDL.LU R10, [R1+0x738] ;  /* 0x00073800010a7983 */ /* 0x001ea20000300800 */
[----:B------:R-:W2:Y:S02]  /*5f490*/  LDL.LU R11, [R1+0x73c] ;  /* 0x00073c00010b7983 */ /* 0x000ea40000300800 */
[----:B------:R-:W-:-:S02]  /*5f4a0*/  IMAD.MOV.U32 R18, RZ, RZ, R2 ;  /* 0x000000ffff127224 */ /* 0x000fc400078e0002 */
[----:B------:R-:W-:Y:S01]  /*5f4b0*/  IMAD.MOV.U32 R19, RZ, RZ, R3 ;  /* 0x000000ffff137224 */ /* 0x000fe200078e0003 */
[----:B--2---:R-:W-:Y:S01]  /*5f4c0*/  STL.64 [R1+0x4fc8], R10 ;  /* 0x004fc80a01007387 */ /* 0x004fe20000100a00 */
[----:B------:R-:W-:Y:S02]  /*5f4d0*/  STL.64 [R1+0x4fc0], R8 ;  /* 0x004fc00801007387 */ /* 0x000fe40000100a00 */
[----:B------:R-:W2:Y:S02]  /*5f4e0*/  LDL.LU R2, [R1+0x5068] ;  /* 0x0050680001027983 */ /* 0x000ea40000300800 */
[----:B------:R-:W2:Y:S01]  /*5f4f0*/  LDL.LU R3, [R1+0x5064] ;  /* 0x0050640001037983 */ /* 0x000ea20000300800 */
[----:B------:R0:W-:Y:S04]  /*5f500*/  STL.64 [R1+0x4fd0], R18 ;  /* 0x004fd01201007387 */ /* 0x0001e80000100a00 */
[----:B0-----:R-:W2:Y:S04]  /*5f510*/  LDL.LU.64 R18, [R1+0x78] ;  /* 0x0000780001127983 */ /* 0x001ea80000300a00 */
[----:B--2---:R0:W-:Y:S01]  /*5f520*/  STL.64 [R1+0x4fe8], R18 ;  /* 0x004fe81201007387 */ /* 0x0041e20000100a00 */
[----:B------:R-:W2:Y:S02]  /*5f530*/  LDL.LU R8, [R1+0x760] ;  /* 0x0007600001087983 */ /* 0x000ea40000300800 */
[----:B------:R-:W2:Y:S02]  /*5f540*/  LDL.LU R9, [R1+0x764] ;  /* 0x0007640001097983 */ /* 0x000ea40000300800 */
[----:B------:R-:W2:Y:S01]  /*5f550*/  LDL.LU R10, [R1+0x768] ;  /* 0x00076800010a7983 */ /* 0x000ea20000300800 */
[----:B------:R-:W2:Y:S01]  /*5f560*/  LDL.LU R11, [R1+0x76c] ;  /* 0x00076c00010b7983 */ /* 0x000ea20000300800 */
[----:B0-----:R-:W-:-:S02]  /*5f570*/  IMAD.MOV.U32 R18, RZ, RZ, R0 ;  /* 0x000000ffff127224 */ /* 0x001fc400078e0000 */
[----:B------:R-:W-:Y:S01]  /*5f580*/  IMAD.MOV.U32 R19, RZ, RZ, R29 ;  /* 0x000000ffff137224 */ /* 0x000fe200078e001d */
[----:B------:R-:W3:Y:S04]  /*5f590*/  LDL.LU R0, [R1+0x5060] ;  /* 0x0050600001007983 */ /* 0x000ee80000300800 */
[----:B------:R0:W-:Y:S02]  /*5f5a0*/  STL.64 [R1+0x5000], R18 ;  /* 0x0050001201007387 */ /* 0x0001e40000100a00 */
[----:B0-----:R-:W-:Y:S02]  /*5f5b0*/  IMAD.MOV.U32 R18, RZ, RZ, R28 ;  /* 0x000000ffff127224 */ /* 0x001fe400078e001c */
[----:B------:R-:W-:-:S05]  /*5f5c0*/  IMAD.MOV.U32 R19, RZ, RZ, R24 ;  /* 0x000000ffff137224 */ /* 0x000fca00078e0018 */
[----:B------:R-:W-:Y:S04]  /*5f5d0*/  STL.64 [R1+0x5018], R18 ;  /* 0x0050181201007387 */ /* 0x000fe80000100a00 */
[----:B--2---:R-:W-:Y:S01]  /*5f5e0*/  STL.64 [R1+0x4fe0], R10 ;  /* 0x004fe00a01007387 */ /* 0x004fe20000100a00 */
[----:B------:R0:W-:Y:S03]  /*5f5f0*/  STL.64 [R1+0x4fd8], R8 ;  /* 0x004fd80801007387 */ /* 0x0001e60000100a00 */
[----:B0-----:R-:W2:Y:S01]  /*5f600*/  LDL.LU R8, [R1+0x770] ;  /* 0x0007700001087983 */ /* 0x001ea20000300800 */
[----:B------:R-:W2:Y:S02]  /*5f610*/  LDL.LU R9, [R1+0x774] ;  /* 0x0007740001097983 */ /* 0x000ea40000300800 */
[----:B------:R-:W2:Y:S02]  /*5f620*/  LDL.LU R10, [R1+0x778] ;  /* 0x00077800010a7983 */ /* 0x000ea40000300800 */
[----:B------:R-:W2:Y:S02]  /*5f630*/  LDL.LU R11, [R1+0x77c] ;  /* 0x00077c00010b7983 */ /* 0x000ea40000300800 */
[----:B---3--:R-:W-:-:S02]  /*5f640*/  IMAD.MOV.U32 R18, RZ, RZ, R17 ;  /* 0x000000ffff127224 */ /* 0x008fc400078e0011 */
[----:B------:R-:W-:-:S05]  /*5f650*/  IMAD.MOV.U32 R19, RZ, RZ, R16 ;  /* 0x000000ffff137224 */ /* 0x000fca00078e0010 */
[----:B------:R-:W-:Y:S04]  /*5f660*/  STL.64 [R1+0x5030], R18 ;  /* 0x0050301201007387 */ /* 0x000fe80000100a00 */
[----:B--2---:R-:W-:Y:S01]  /*5f670*/  STL.64 [R1+0x4ff8], R10 ;  /* 0x004ff80a01007387 */ /* 0x004fe20000100a00 */
[----:B------:R0:W-:Y:S03]  /*5f680*/  STL.64 [R1+0x4ff0], R8 ;  /* 0x004ff00801007387 */ /* 0x0001e60000100a00 */
        /* <DEDUP_REMOVED lines=9> */
[----:B------:R-:W3:Y:S01]  /*5f720*/  LDL.LU R11, [R1+0x79c] ;  /* 0x00079c00010b7983 */ /* 0x000ee20000300800 */
[----:B------:R-:W2:Y:S01]  /*5f730*/  LDL.LU R24, [R1+0x7c0] ;  /* 0x0007c00001187983 */ /* 0x000ea20000300800 */
[----:B------:R-:W4:Y:S02]  /*5f740*/  LDL.LU R25, [R1+0x7c4] ;  /* 0x0007c40001197983 */ /* 0x000f240000300800 */
[----:B------:R-:W4:Y:S02]  /*5f750*/  LDL.LU R26, [R1+0x7c8] ;  /* 0x0007c800011a7983 */ /* 0x000f240000300800 */
[----:B------:R-:W4:Y:S01]  /*5f760*/  LDL.LU R27, [R1+0x7cc] ;  /* 0x0007cc00011b7983 */ /* 0x000f220000300800 */
[----:B------:R-:W4:Y:S04]  /*5f770*/  LDL.LU.64 R14, [R1+0xc8] ;  /* 0x0000c800010e7983 */ /* 0x000f280000300a00 */
        /* <DEDUP_REMOVED lines=13> */
[----:B----4-:R0:W-:Y:S03]  /*5f850*/  STL.64 [R1+0x4f60], R4 ;  /* 0x004f600401007387 */ /* 0x0101e60000100a00 */
[----:B0-----:R-:W3:Y:S01]  /*5f860*/  LDL.LU R4, [R1+0x7f0] ;  /* 0x0007f00001047983 */ /* 0x001ee20000300800 */
[----:B------:R-:W3:Y:S02]  /*5f870*/  LDL.LU R5, [R1+0x7f4] ;  /* 0x0007f40001057983 */ /* 0x000ee40000300800 */
[----:B------:R-:W4:Y:S02]  /*5f880*/  LDL.LU R6, [R1+0x7f8] ;  /* 0x0007f80001067983 */ /* 0x000f240000300800 */
[----:B------:R-:W4:Y:S01]  /*5f890*/  LDL.LU R7, [R1+0x7fc] ;  /* 0x0007fc0001077983 */ /* 0x000f220000300800 */
[----:B------:R-:W-:Y:S01]  /*5f8a0*/  HMMA.16816.F32 R24, R20, R14, R24 ;  /* 0x0000000e1418723c */ /* 0x000fe20000001818 */
[----:B------:R-:W-:-:S02]  /*5f8b0*/  IMAD.MOV.U32 R18, RZ, RZ, R3 ;  /* 0x000000ffff127224 */ /* 0x000fc400078e0003 */
[----:B------:R-:W-:Y:S01]  /*5f8c0*/  IMAD.MOV.U32 R19, RZ, RZ, R2 ;  /* 0x000000ffff137224 */ /* 0x000fe200078e0002 */
[----:B----4-:R-:W-:Y:S01]  /*5f8d0*/  STL.64 [R1+0x4f80], R6 ;  /* 0x004f800601007387 */ /* 0x010fe20000100a00 */
[----:B---3--:R0:W-:Y:S03]  /*5f8e0*/  STL.64 [R1+0x4f78], R4 ;  /* 0x004f780401007387 */ /* 0x0081e60000100a00 */
[----:B0-----:R-:W3:Y:S01]  /*5f8f0*/  LDL.LU R4, [R1+0x7e0] ;  /* 0x0007e00001047983 */ /* 0x001ee20000300800 */
[----:B------:R-:W3:Y:S02]  /*5f900*/  LDL.LU R5, [R1+0x7e4] ;  /* 0x0007e40001057983 */ /* 0x000ee40000300800 */
[----:B------:R-:W4:Y:S02]  /*5f910*/  LDL.LU R6, [R1+0x7e8] ;  /* 0x0007e80001067983 */ /* 0x000f240000300800 */
[----:B------:R-:W4:Y:S01]  /*5f920*/  LDL.LU R7, [R1+0x7ec] ;  /* 0x0007ec0001077983 */ /* 0x000f220000300800 */
[C---:B--2---:R-:W-:Y:S01]  /*5f930*/  HMMA.16816.F32 R16, R20.reuse, R18, R8 ;  /* 0x000000121410723c */ /* 0x044fe20000001808 */
[----:B----4-:R-:W-:Y:S01]  /*5f940*/  STL.64 [R1+0x4f98], R6 ;  /* 0x004f980601007387 */ /* 0x010fe20000100a00 */
[----:B---3--:R0:W-:Y:S03]  /*5f950*/  STL.64 [R1+0x4f90], R4 ;  /* 0x004f900401007387 */ /* 0x0081e60000100a00 */
[----:B0-----:R-:W2:Y:S01]  /*5f960*/  LDL.LU R4, [R1+0x750] ;  /* 0x0007500001047983 */ /* 0x001ea20000300800 */
[----:B------:R-:W2:Y:S02]  /*5f970*/  LDL.LU R5, [R1+0x754] ;  /* 0x0007540001057983 */ /* 0x000ea40000300800 */
[----:B------:R-:W2:Y:S02]  /*5f980*/  LDL.LU R6, [R1+0x758] ;  /* 0x0007580001067983 */ /* 0x000ea40000300800 */
[----:B------:R-:W2:Y:S01]  /*5f990*/  LDL.LU R7, [R1+0x75c] ;  /* 0x00075c0001077983 */ /* 0x000ea20000300800 */
[----:B------:R0:W-:Y:S01]  /*5f9a0*/  STL.64 [R1+0xbf0], R24 ;  /* 0x000bf01801007387 */ /* 0x0001e20000100a00 */
[----:B------:R1:W-:Y:S02]  /*5f9b0*/  STL.64 [R1+0xbf8], R26 ;  /* 0x000bf81a01007387 */ /* 0x0003e40000100a00 */
[----:B0-----:R-:W-:Y:S01]  /*5f9c0*/  IMAD.MOV.U32 R24, RZ, RZ, R14 ;  /* 0x000000ffff187224 */ /* 0x001fe200078e000e */
[----:B-1----:R-:W3:Y:S01]  /*5f9d0*/  LDL.LU.64 R26, [R1+0x5058] ;  /* 0x00505800011a7983 */ /* 0x002ee20000300a00 */
[----:B------:R-:W4:Y:S02]  /*5f9e0*/  LDL.LU R25, [R1+0x5050] ;  /* 0x0050500001197983 */ /* 0x000f240000300800 */
[----:B------:R-:W2:Y:S02]  /*5f9f0*/  LDL.LU R14, [R1+0x504c] ;  /* 0x00504c00010e7983 */ /* 0x000ea40000300800 */
[----:B------:R-:W2:Y:S01]  /*5fa00*/  LDL.LU R13, [R1+0x5048] ;  /* 0x00504800010d7983 */ /* 0x000ea20000300800 */
        /* <DEDUP_REMOVED lines=37> */
[C---:B--2---:R-:W-:Y:S03]  /*5fc60*/  HMMA.16816.F32 R16, R20.reuse, R18, R8 ;  /* 0x000000121410723c */ /* 0x044fe60000001808 */
[----:B------:R-:W2:Y:S01]  /*5fc70*/  LDL.LU.64 R10, [R1+0x4fc8] ;  /* 0x004fc800010a7983 */ /* 0x000ea20000300a00 */
[----:B------:R-:W2:Y:S11]  /*5fc80*/  LDL.LU.64 R8, [R1+0x4fc0] ;  /* 0x004fc00001087983 */ /* 0x000eb60000300a00 */
[----:B------:R-:W-:Y:S08]  /*5fc90*/  @!UPT UIADD3 URZ, URZ, URZ, URZ ;  /* 0x0000003f3f3ff290 */ /* 0x000ff0000fffe03f */
[----:B------:R-:W-:Y:S01]  /*5fca0*/  STL.64 [R1+0xb90], R16 ;  /* 0x000b901001007387 */ /* 0x000fe20000100a00 */
[----:B------:R0:W-:Y:S03]  /*5fcb0*/  STL.64 [R1+0xb98], R18 ;  /* 0x000b981201007387 */ /* 0x0001e60000100a00 */
[----:B0-----:R-:W2:Y:S02]  /*5fcc0*/  LDL.LU.64 R18, [R1+0x4fb8] ;  /* 0x004fb80001127983 */ /* 0x001ea40000300a00 */
[----:B--2---:R-:W-:Y:S02]  /*5fcd0*/  HMMA.16816.F32 R20, R20, R18, R8 ;  /* 0x000000121414723c */ /* 0x004fe40000001808 */
[----:B------:R-:W2:Y:S01]  /*5fce0*/  LDL.LU.64 R10, [R1+0x4fb0] ;  /* 0x004fb000010a7983 */ /* 0x000ea20000300a00 */
[----:B------:R-:W-:Y:S02]  /*5fcf0*/  IMAD.MOV.U32 R3, RZ, RZ, R18 ;  /* 0x000000ffff037224 */ /* 0x000fe400078e0012 */
[----:B------:R-:W-:Y:S11]  /*5fd00*/  IMAD.MOV.U32 R2, RZ, RZ, R19 ;  /* 0x000000ffff027224 */ /* 0x000ff600078e0013 */
[----:B------:R-:W-:Y:S07]  /*5fd10*/  @!UPT UIADD3 URZ, URZ, URZ, URZ ;  /* 0x0000003f3f3ff290 */ /* 0x000fee000fffe03f */
[----:B------:R0:W-:Y:S01]  /*5fd20*/  STL.64 [R1+0x4d0], R20 ;  /* 0x0004d01401007387 */ /* 0x0001e20000100a00 */
[----:B------:R1:W-:Y:S02]  /*5fd30*/  STL.64 [R1+0x4d8], R22 ;  /* 0x0004d81601007387 */ /* 0x0003e40000100a00 */
[----:B------:R-:W2:Y:S02]  /*5fd40*/  LDL.LU.64 R18, [R1+0x4fa8] ;  /* 0x004fa80001127983 */ /* 0x000ea40000300a00 */
[----:B------:R-:W2:Y:S01]  /*5fd50*/  LDL.LU.64 R16, [R1+0x4fa0] ;  /* 0x004fa00001107983 */ /* 0x000ea20000300a00 */
[----:B0-----:R-:W3:Y:S01]  /*5fd60*/  LDL.LU R20, [R1+0x820] ;  /* 0x0008200001147983 */ /* 0x001ee20000300800 */
[----:B------:R-:W3:Y:S02]  /*5fd70*/  LDL.LU R21, [R1+0x824] ;  /* 0x0008240001157983 */ /* 0x000ee40000300800 */
[----:B-1----:R-:W3:Y:S01]  /*5fd80*/  LDL.LU R22, [R1+0x828] ;  /* 0x0008280001167983 */ /* 0x002ee20000300800 */
        /* <DEDUP_REMOVED lines=21> */
[----:B------:R-:W3:Y:S02]  /*5fee0*/  LDL.LU.64 R8, [R1+0x4f50] ;  /* 0x004f500001087983 */ /* 0x000ee40000300a00 */
[C---:B---3--:R-:W-:Y:S11]  /*5fef0*/  HMMA.16816.F32 R8, R16.reuse, R26, R8 ;  /* 0x0000001a1008723c */ /* 0x048ff60000001808 */
[----:B------:R-:W-:Y:S11]  /*5ff00*/  @!UPT UIADD3 URZ, URZ, URZ, URZ ;  /* 0x0000003f3f3ff290 */ /* 0x000ff6000fffe03f */
[----:B------:R-:W-:Y:S01]  /*5ff10*/  @!UPT UIADD3 URZ, URZ, URZ, URZ ;  /* 0x0000003f3f3ff290 */ /* 0x000fe2000fffe03f */
[----:B------:R-:W-:Y:S01]  /*5ff20*/  STL.64 [R1+0x440], R8 ;  /* 0x0004400801007387 */ /* 0x000fe20000100a00 */
[----:B------:R0:W-:Y:S03]  /*5ff30*/  STL.64 [R1+0x448], R10 ;  /* 0x0004480a01007387 */ /* 0x0001e60000100a00 */
[----:B0-----:R-:W2:Y:S01]  /*5ff40*/  LDL.LU.64 R10, [R1+0x4f48] ;  /* 0x004f4800010a7983 */ /* 0x001ea20000300a00 */
[----:B------:R-:W3:Y:S01]  /*5ff50*/  LDL.LU.64 R8, [R1+0x4f40] ;  /* 0x004f400001087983 */ /* 0x000ee20000300a00 */
[----:B--2---:R-:W-:Y:S11]  /*5ff60*/  HMMA.16816.F32 R4, R16, R10, R4 ;  /* 0x0000000a1004723c */ /* 0x004ff60000001804 */
[----:B------:R-:W-:Y:S11]  /*5ff70*/  @!UPT UIADD3 URZ, URZ, URZ, URZ ;  /* 0x0000003f3f3ff290 */ /* 0x000ff6000fffe03f */
[----:B------:R-:W-:Y:S01]  /*5ff80*/  @!UPT UIADD3 URZ, URZ, URZ, URZ ;  /* 0x0000003f3f3ff290 */ /* 0x000fe2000fffe03f */
[----:B------:R-:W-:Y:S01]  /*5ff90*/  STL.64 [R1+0x420], R4 ;  /* 0x0004200401007387 */ /* 0x000fe20000100a00 */
[----:B------:R0:W-:Y:S03]  /*5ffa0*/  STL.64 [R1+0x428], R6 ;  /* 0x0004280601007387 */ /* 0x0001e60000100a00 */
[----:B0-----:R-:W2:Y:S01]  /*5ffb0*/  LDL.LU.64 R6, [R1+0x4f38] ;  /* 0x004f380001067983 */ /* 0x001ea20000300a00 */
[----:B----4-:R-:W-:Y:S02]  /*5ffc0*/  IMAD.MOV.U32 R23, RZ, RZ, R25 ;  /* 0x000000ffff177224 */ /* 0x010fe400078e0019 */
[----:B------:R-:W0:Y:S02]  /*5ffd0*/  S2R R25, SR_TID.X ;  /* 0x0000000000197919 */ /* 0x000e240000002100 */
[----:B------:R-:W4:Y:S01]  /*5ffe0*/  LDL.LU.64 R4, [R1+0x4f30] ;  /* 0x004f300001047983 */ /* 0x000f220000300a00 */
[C---:B0-----:R-:W-:Y:S01]  /*5fff0*/  LOP3.LUT R28, R25.reuse, 0x7, RZ, 0xc0, !PT ;  /* 0x00000007191c7812 */ /* 0x041fe200078ec0ff */
[----:B------:R-:W-:-:S04]  /*60000*/  IMAD.SHL.U32 R29, R25, 0x2, RZ ;  /* 0x00000002191d7824 */ /* 0x000fc800078e00ff */
[----:B------:R-:W-:Y:S02]  /*60010*/  IMAD R28, R28, 0x110, RZ ;  /* 0x000001101c1c7824 */ /* 0x000fe400078e02ff */
[----:B------:R-:W-:-:S03]  /*60020*/  IMAD.SHL.U32 R25, R25, 0x40, RZ ;  /* 0x0000004019197824 */ /* 0x000fc600078e00ff */
[----:B------:R-:W-:-:S04]  /*60030*/  LOP3.LUT R12, R28, 0x30, R29, 0x78, !PT ;  /* 0x000000301c0c7812 */ /* 0x000fc800078e781d */
[----:B------:R-:W-:-:S04]  /*60040*/  LOP3.LUT R12, R12, 0x800, R25, 0xf8, !PT ;  /* 0x000008000c0c7812 */ /* 0x000fc800078ef819 */
[----:B------:R-:W-:Y:S01]  /*60050*/  LOP3.LUT R12, R12, 0x40, RZ, 0x3c, !PT ;  /* 0x000000400c0c7812 */ /* 0x000fe200078e3cff */
[----:B--2---:R-:W-:Y:S11]  /*60060*/  HMMA.16816.F32 R20, R16, R6, R20 ;  /* 0x000000061014723c */ /* 0x004ff60000001814 */
[----:B------:R-:W-:Y:S11]  /*60070*/  @!UPT UIADD3 URZ, URZ, URZ, URZ ;  /* 0x0000003f3f3ff290 */ /* 0x000ff6000fffe03f */
[----:B------:R-:W-:Y:S01]  /*60080*/  @!UPT UIADD3 URZ, URZ, URZ, URZ ;  /* 0x0000003f3f3ff290 */ /* 0x000fe2000fffe03f */
[----:B------:R-:W-:Y:S01]  /*60090*/  STL.64 [R1+0x400], R20 ;  /* 0x0004001401007387 */ /* 0x000fe20000100a00 */
[----:B------:R-:W-:Y:S02]  /*600a0*/  STL.64 [R1+0x408], R22 ;  /* 0x0004081601007387 */ /* 0x000fe40000100a00 */
[----:B------:R-:W0:Y:S02]  /*600b0*/  LDSM.16.MT88.4 R20, [R0+0x12000] ;  /* 0x012000000014783b */ /* 0x000e240000004200 */
[----:B0-----:R-:W-:Y:S02]  /*600c0*/  STL.64 [R1+0x4e88], R22 ;  /* 0x004e881601007387 */ /* 0x001fe40000100a00 */
[----:B------:R-:W-:Y:S02]  /*600d0*/  STL.64 [R1+0x4e80], R20 ;  /* 0x004e801401007387 */ /* 0x000fe40000100a00 */
[----:B------:R-:W0:Y:S02]  /*600e0*/  LDSM.16.M88.4 R20, [R12] ;  /* 0x000000000c14783b */ /* 0x000e240000000200 */
[----:B0-----:R-:W-:Y:S02]  /*600f0*/  STL.64 [R1+0x20], R20 ;  /* 0x0000201401007387 */ /* 0x001fe40000100a00 */
[----:B------:R-:W-:Y:S02]  /*60100*/  STL.64 [R1+0x28], R22 ;  /* 0x0000281601007387 */ /* 0x000fe40000100a00 */
[----:B------:R-:W0:Y:S02]  /*60110*/  LDSM.16.M88.4 R20, [R12+0x1000] ;  /* 0x001000000c14783b */ /* 0x000e240000000200 */
[----:B0-----:R-:W-:Y:S02]  /*60120*/  STL.64 [R1+0x10], R20 ;  /* 0x0000101401007387 */ /* 0x001fe40000100a00 */
[----:B------:R-:W-:Y:S02]  /*60130*/  STL.64 [R1+0x18], R22 ;  /* 0x0000181601007387 */ /* 0x000fe40000100a00 */
[----:B------:R-:W0:Y:S02]  /*60140*/  LDSM.16.M88.4 R20, [R12+0x2000] ;  /* 0x002000000c14783b */ /* 0x000e240000000200 */
[----:B0-----:R-:W-:Y:S02]  /*60150*/  STL.64 [R1], R20 ;  /* 0x0000001401007387 */ /* 0x001fe40000100a00 */
[----:B------:R0:W-:Y:S02]  /*60160*/  STL.64 [R1+0x8], R22 ;  /* 0x0000081601007387 */ /* 0x0001e40000100a00 */
[----:B0-----:R-:W-:-:S02]  /*60170*/  IMAD.MOV.U32 R22, RZ, RZ, R24 ;  /* 0x000000ffff167224 */ /* 0x001fc400078e0018 */
[----:B------:R-:W0:Y:S01]  /*60180*/  LDSM.16.M88.4 R24, [R12+0x3000] ;  /* 0x003000000c18783b */ /* 0x000e220000000200 */
[----:B------:R-:W-:-:S05]  /*60190*/  IMAD.MOV.U32 R23, RZ, RZ, R15 ;  /* 0x000000ffff177224 */ /* 0x000fca00078e000f */
[----:B------:R-:W-:Y:S04]  /*601a0*/  STL.64 [R1+0x4f10], R22 ;  /* 0x004f101601007387 */ /* 0x000fe80000100a00 */
[----:B0-----:R-:W-:Y:S01]  /*601b0*/  STL [R1+0x44b0], R26 ;  /* 0x0044b01a01007387 */ /* 0x001fe20000100800 */
[----:B------:R-:W-:Y:S02]  /*601c0*/  STL [R1+0x44ac], R27 ;  /* 0x0044ac1b01007387 */ /* 0x000fe40000100800 */
[----:B------:R3:W-:Y:S02]  /*601d0*/  STL.64 [R1+0x4e48], R24 ;  /* 0x004e481801007387 */ /* 0x0007e40000100a00 */
[----:B---3--:R-:W-:Y:S02]  /*601e0*/  IMAD.MOV.U32 R24, RZ, RZ, R8 ;  /* 0x000000ffff187224 */ /* 0x008fe400078e0008 */
[----:B------:R-:W-:Y:S01]  /*601f0*/  IMAD.MOV.U32 R25, RZ, RZ, R9 ;  /* 0x000000ffff197224 */ /* 0x000fe200078e0009 */
[----:B------:R-:W2:Y:S01]  /*60200*/  LDL.LU R8, [R1+0x4f2c] ;  /* 0x004f2c0001087983 */ /* 0x000ea20000300800 */
[----:B------:R-:W3:Y:S02]  /*60210*/  LDL.LU R9, [R1+0x4f28] ;  /* 0x004f280001097983 */ /* 0x000ee40000300800 */
[----:B------:R-:W2:Y:S02]  /*60220*/  LDL.LU R26, [R1+0x858] ;  /* 0x00085800011a7983 */ /* 0x000ea40000300800 */
[----:B------:R-:W2:Y:S02]  /*60230*/  LDL.LU R27, [R1+0x85c] ;  /* 0x00085c00011b7983 */ /* 0x000ea40000300800 */
[----:B------:R-:W-:-:S02]  /*60240*/  IMAD.MOV.U32 R22, RZ, RZ, R14 ;  /* 0x000000ffff167224 */ /* 0x000fc400078e000e */
[----:B------:R-:W-:Y:S01]  /*60250*/  IMAD.MOV.U32 R23, RZ, RZ, R13 ;  /* 0x000000ffff177224 */ /* 0x000fe200078e000d */
[----:B--2---:R-:W-:Y:S01]  /*60260*/  STL.64 [R1+0x4f20], R26 ;  /* 0x004f201a01007387 */ /* 0x004fe20000100a00 */
[----:B------:R0:W-:Y:S03]  /*60270*/  STL.64 [R1+0x4f18], R24 ;  /* 0x004f181801007387 */ /* 0x0001e60000100a00 */
[----:B0-----:R-:W2:Y:S01]  /*60280*/  LDL.LU R24, [R1+0x830] ;  /* 0x0008300001187983 */ /* 0x001ea20000300800 */
[----:B------:R-:W2:Y:S02]  /*60290*/  LDL.LU R25, [R1+0x834] ;  /* 0x0008340001197983 */ /* 0x000ea40000300800 */
[----:B---3--:R-:W-:Y:S02]  /*602a0*/  IMAD.MOV.U32 R26, RZ, RZ, R9 ;  /* 0x000000ffff1a7224 */ /* 0x008fe400078e0009 */
[----:B------:R-:W-:-:S02]  /*602b0*/  IMAD.MOV.U32 R27, RZ, RZ, R8 ;  /* 0x000000ffff1b7224 */ /* 0x000fc400078e0008 */
[----:B------:R-:W0:Y:S04]  /*602c0*/  LDSM.16.M88.4 R8, [R12+0x4000] ;  /* 0x004000000c08783b */ /* 0x000e280000000200 */
[----:B0-----:R4:W-:Y:S01]  /*602d0*/  STL [R1+0x45f8], R10 ;  /* 0x0045f80a01007387 */ /* 0x0019e20000100800 */
[----:B------:R0:W-:Y:S02]  /*602e0*/  STL [R1+0x45f4], R11 ;  /* 0x0045f40b01007387 */ /* 0x0001e40000100800 */
[----:B----4-:R-:W-:Y:S02]  /*602f0*/  IMAD.MOV.U32 R10, RZ, RZ, R5 ;  /* 0x000000ffff0a7224 */ /* 0x010fe400078e0005 */
[----:B0-----:R-:W-:Y:S02]  /*60300*/  IMAD.MOV.U32 R11, RZ, RZ, R4 ;  /* 0x000000ffff0b7224 */ /* 0x001fe400078e0004 */
[----:B------:R-:W0:Y:S04]  /*60310*/  LDSM.16.M88.4 R4, [R12+0x5000] ;  /* 0x005000000c04783b */ /* 0x000e280000000200 */
[----:B------:R-:W-:Y:S04]  /*60320*/  STL.64 [R1+0x4e90], R8 ;  /* 0x004e900801007387 */ /* 0x000fe80000100a00 */
[----:B0-----:R-:W-:Y:S01]  /*60330*/  STL [R1+0x44a8], R6 ;  /* 0x0044a80601007387 */ /* 0x001fe20000100800 */
[----:B------:R-:W-:Y:S02]  /*60340*/  STL [R1+0x4490], R7 ;  /* 0x0044900701007387 */ /* 0x000fe40000100800 */
[----:B------:R0:W-:Y:S02]  /*60350*/  STL.64 [R1+0x4e40], R4 ;  /* 0x004e400401007387 */ /* 0x0001e40000100a00 */
[----:B0-----:R-:W3:Y:S01]  /*60360*/  LDL.LU R4, [R1+0x840] ;  /* 0x0008400001047983 */ /* 0x001ee20000300800 */
[----:B------:R-:W3:Y:S02]  /*60370*/  LDL.LU R5, [R1+0x844] ;  /* 0x0008440001057983 */ /* 0x000ee40000300800 */
[----:B------:R-:W3:Y:S02]  /*60380*/  LDL.LU R6, [R1+0x848] ;  /* 0x0008480001067983 */ /* 0x000ee40000300800 */
[----:B------:R-:W3:Y:S01]  /*60390*/  LDL.LU R7, [R1+0x84c] ;  /* 0x00084c0001077983 */ /* 0x000ee20000300800 */
[----:B--2---:R-:W-:Y:S01]  /*603a0*/  HMMA.16816.F32 R20, R16, R22, R24 ;  /* 0x000000161014723c */ /* 0x004fe20000001818 */
[----:B------:R-:W2:Y:S01]  /*603b0*/  LDL.LU.64 R26, [R1+0x4f20] ;  /* 0x004f2000011a7983 */ /* 0x000ea20000300a00 */
[----:B------:R-:W2:Y:S11]  /*603c0*/  LDL.LU.64 R24, [R1+0x4f18] ;  /* 0x004f180001187983 */ /* 0x000eb60000300a00 */
[----:B------:R-:W-:Y:S10]  /*603d0*/  @!UPT UIADD3 URZ, URZ, URZ, URZ ;  /* 0x0000003f3f3ff290 */ /* 0x000ff4000fffe03f */
[----:B------:R-:W-:Y:S01]  /*603e0*/  STL.64 [R1+0x3f0], R20 ;  /* 0x0003f01401007387 */ /* 0x000fe20000100a00 */
[----:B------:R-:W-:Y:S02]  /*603f0*/  STL.64 [R1+0x3f8], R22 ;  /* 0x0003f81601007387 */ /* 0x000fe40000100a00 */
[----:B------:R-:W0:Y:S02]  /*60400*/  LDSM.16.M88.4 R20, [R12+0x6000] ;  /* 0x006000000c14783b */ /* 0x000e240000000200 */
[----:B0-----:R-:W-:Y:S02]  /*60410*/  STL.64 [R1+0x50], R20 ;  /* 0x0000501401007387 */ /* 0x001fe40000100a00 */
        /* <DEDUP_REMOVED lines=23> */
[----:B------:R-:W1:Y:S04]  /*60590*/  LDSM.16.M88.4 R12, [R12+0xf000] ;  /* 0x00f000000c0c783b */ /* 0x000e680000000200 */
[----:B0-----:R-:W-:Y:S01]  /*605a0*/  STL.64 [R1+0xf0], R20 ;  /* 0x0000f01401007387 */ /* 0x001fe20000100a00 */
[----:B------:R0:W-:Y:S03]  /*605b0*/  STL.64 [R1+0xf8], R22 ;  /* 0x0000f81601007387 */ /* 0x0001e60000100a00 */
[----:B0-----:R-:W2:Y:S01]  /*605c0*/  LDL.LU.64 R22, [R1+0x4f10] ;  /* 0x004f100001167983 */ /* 0x001ea20000300a00 */
[----:B-1----:R-:W-:Y:S02]  /*605d0*/  STL.64 [R1+0xe0], R12 ;  /* 0x0000e00c01007387 */ /* 0x002fe40000100a00 */
[----:B------:R-:W-:-:S02]  /*605e0*/  IMAD.MOV.U32 R28, RZ, RZ, R12 ;  /* 0x000000ffff1c7224 */ /* 0x000fc400078e000c */
[----:B------:R-:W-:Y:S02]  /*605f0*/  STL.64 [R1+0xe8], R14 ;  /* 0x0000e80e01007387 */ /* 0x000fe40000100a00 */
[----:B------:R-:W-:Y:S02]  /*60600*/  IMAD.MOV.U32 R29, RZ, RZ, R13 ;  /* 0x000000ffff1d7224 */ /* 0x000fe400078e000d */
[----:B------:R-:W0:Y:S01]  /*60610*/  LDSM.16.MT88.4 R12, [R0+0x12080] ;  /* 0x01208000000c783b */ /* 0x000e220000004200 */
[C---:B---3--:R-:W-:Y:S03]  /*60620*/  HMMA.16816.F32 R8, R16.reuse, R10, R4 ;  /* 0x0000000a1008723c */ /* 0x048fe60000001804 */
[----:B------:R-:W-:Y:S01]  /*60630*/  STL [R1+0x4e0c], R29 ;  /* 0x004e0c1d01007387 */ /* 0x000fe20000100800 */
[----:B------:R-:W-:Y:S03]  /*60640*/  STL [R1+0x4e08], R28 ;  /* 0x004e081c01007387 */ /* 0x000fe60000100800 */
[----:B0-----:R-:W-:Y:S01]  /*60650*/  STL.64 [R1+0x4d88], R14 ;  /* 0x004d880e01007387 */ /* 0x001fe20000100a00 */
[----:B------:R-:W-:Y:S02]  /*60660*/  STL.64 [R1+0x4d80], R12 ;  /* 0x004d800c01007387 */ /* 0x000fe40000100a00 */
[----:B------:R-:W-:Y:S01]  /*60670*/  STL [R1+0x4858], R0 ;  /* 0x0048580001007387 */ /* 0x000fe20000100800 */
[----:B--2---:R-:W-:Y:S01]  /*60680*/  HMMA.16816.F32 R4, R16, R22, R24 ;  /* 0x000000161004723c */ /* 0x004fe20000001818 */
[----:B------:R-:W2:Y:S11]  /*60690*/  LDL.LU R26, [R1+0x88] ;  /* 0x00008800011a7983 */ /* 0x000eb60000300800 */
[----:B------:R-:W-:Y:S02]  /*606a0*/  STL.64 [R1+0x3e0], R8 ;  /* 0x0003e00801007387 */ /* 0x000fe40000100a00 */
[----:B------:R-:W-:Y:S09]  /*606b0*/  STL.64 [R1+0x3e8], R10 ;  /* 0x0003e80a01007387 */ /* 0x000ff20000100a00 */
[----:B------:R0:W-:Y:S01]  /*606c0*/  STL.64 [R1+0x3d0], R4 ;  /* 0x0003d00401007387 */ /* 0x0001e20000100a00 */
[----:B------:R1:W-:Y:S02]  /*606d0*/  STL.64 [R1+0x3d8], R6 ;  /* 0x0003d80601007387 */ /* 0x0003e40000100a00 */
[----:B------:R-:W2:Y:S02]  /*606e0*/  LDL.LU R27, [R1+0x8c] ;  /* 0x00008c00011b7983 */ /* 0x000ea40000300800 */
[----:B--2---:R2:W-:Y:S01]  /*606f0*/  STL.64 [R1+0x4ec8], R26 ;  /* 0x004ec81a01007387 */ /* 0x0045e20000100a00 */
[----:B0-----:R-:W3:Y:S02]  /*60700*/  LDL.LU R4, [R1+0x890] ;  /* 0x0008900001047983 */ /* 0x001ee40000300800 */
[----:B------:R-:W3:Y:S02]  /*60710*/  LDL.LU R5, [R1+0x894] ;  /* 0x0008940001057983 */ /* 0x000ee40000300800 */
[----:B-1----:R-:W4:Y:S01]  /*60720*/  LDL.LU R6, [R1+0x898] ;  /* 0x0008980001067983 */ /* 0x002f220000300800 */
[----:B------:R-:W4:Y:S01]  /*60730*/  LDL.LU R7, [R1+0x89c] ;  /* 0x00089c0001077983 */ /* 0x000f220000300800 */
[----:B------:R-:W2:Y:S02]  /*60740*/  LDL.LU R14, [R1+0xa8] ;  /* 0x0000a800010e7983 */ /* 0x000ea40000300800 */
[----:B------:R-:W2:Y:S02]  /*60750*/  LDL.LU R15, [R1+0xac] ;  /* 0x0000ac00010f7983 */ /* 0x000ea40000300800 */
[----:B--2---:R0:W-:Y:S01]  /*60760*/  STL.64 [R1+0x4ee8], R14 ;  /* 0x004ee80e01007387 */ /* 0x0041e20000100a00 */
[----:B----4-:R-:W-:Y:S02]  /*60770*/  STL.64 [R1+0x4ed8], R6 ;  /* 0x004ed80601007387 */ /* 0x010fe40000100a00 */
[----:B---3--:R-:W-:Y:S02]  /*60780*/  STL.64 [R1+0x4ed0], R4 ;  /* 0x004ed00401007387 */ /* 0x008fe40000100a00 */
[----:B------:R-:W2:Y:S01]  /*60790*/  LDL.LU R26, [R1+0x98] ;  /* 0x00009800011a7983 */ /* 0x000ea20000300800 */
[----:B------:R-:W2:Y:S04]  /*607a0*/  LDL.LU R27, [R1+0x9c] ;  /* 0x00009c00011b7983 */ /* 0x000ea80000300800 */
[----:B0-----:R-:W3:Y:S01]  /*607b0*/  LDL.LU R14, [R1+0xb8] ;  /* 0x0000b800010e7983 */ /* 0x001ee20000300800 */
[----:B------:R-:W3:Y:S03]  /*607c0*/  LDL.LU R15, [R1+0xbc] ;  /* 0x0000bc00010f7983 */ /* 0x000ee60000300800 */
[----:B--2---:R0:W-:Y:S01]  /*607d0*/  STL.64 [R1+0x4ee0], R26 ;  /* 0x004ee01a01007387 */ /* 0x0041e20000100a00 */
[----:B------:R-:W2:Y:S02]  /*607e0*/  LDL.LU R24, [R1+0x870] ;  /* 0x0008700001187983 */ /* 0x000ea40000300800 */
[----:B------:R-:W2:Y:S01]  /*607f0*/  LDL.LU R25, [R1+0x874] ;  /* 0x0008740001197983 */ /* 0x000ea20000300800 */
[----:B0-----:R-:W4:Y:S01]  /*60800*/  LDL.LU R26, [R1+0x878] ;  /* 0x00087800011a7983 */ /* 0x001f220000300800 */
[----:B------:R-:W4:Y:S02]  /*60810*/  LDL.LU R27, [R1+0x87c] ;  /* 0x00087c00011b7983 */ /* 0x000f240000300800 */
[----:B------:R-:W-:-:S02]  /*60820*/  IMAD.MOV.U32 R22, RZ, RZ, R3 ;  /* 0x000000ffff167224 */ /* 0x000fc400078e0003 */
[----:B------:R-:W-:Y:S01]  /*60830*/  IMAD.MOV.U32 R23, RZ, RZ, R2 ;  /* 0x000000ffff177224 */ /* 0x000fe200078e0002 */
[----:B----4-:R-:W-:Y:S01]  /*60840*/  STL.64 [R1+0x4ef8], R26 ;  /* 0x004ef81a01007387 */ /* 0x010fe20000100a00 */
[----:B--2---:R0:W-:Y:S03]  /*60850*/  STL.64 [R1+0x4ef0], R24 ;  /* 0x004ef01801007387 */ /* 0x0041e60000100a00 */
        /* <DEDUP_REMOVED lines=8> */
[----:B------:R-:W4:Y:S01]  /*608e0*/  LDL.LU R3, [R1+0x4f0c] ;  /* 0x004f0c0001037983 */ /* 0x000f220000300800 */
[----:B------:R-:W2:Y:S02]  /*608f0*/  LDL.LU R2, [R1+0x4f08] ;  /* 0x004f080001027983 */ /* 0x000ea40000300800 */
[----:B------:R0:W-:Y:S02]  /*60900*/  STL.64 [R1+0x4e98], R22 ;  /* 0x004e981601007387 */ /* 0x0001e40000100a00 */
[----:B0-----:R-:W2:Y:S01]  /*60910*/  LDL.LU R22, [R1+0x68] ;  /* 0x0000680001167983 */ /* 0x001ea20000300800 */
[----:B------:R-:W2:Y:S03]  /*60920*/  LDL.LU R23, [R1+0x6c] ;  /* 0x00006c0001177983 */ /* 0x000ea60000300800 */
[----:B--2---:R0:W-:Y:S01]  /*60930*/  STL.64 [R1+0x4eb0], R22 ;  /* 0x004eb01601007387 */ /* 0x0041e20000100a00 */
[----:B------:R-:W2:Y:S02]  /*60940*/  LDL.LU R8, [R1+0x9d0] ;  /* 0x0009d00001087983 */ /* 0x000ea40000300800 */
[----:B------:R-:W2:Y:S02]  /*60950*/  LDL.LU R9, [R1+0x9d4] ;  /* 0x0009d40001097983 */ /* 0x000ea40000300800 */
[----:B------:R-:W2:Y:S01]  /*60960*/  LDL.LU R10, [R1+0x9d8] ;  /* 0x0009d800010a7983 */ /* 0x000ea20000300800 */
[----:B------:R-:W2:Y:S01]  /*60970*/  LDL.LU R11, [R1+0x9dc] ;  /* 0x0009dc00010b7983 */ /* 0x000ea20000300800 */
[----:B0-----:R-:W-:-:S02]  /*60980*/  IMAD.MOV.U32 R22, RZ, RZ, R2 ;  /* 0x000000ffff167224 */ /* 0x001fc400078e0002 */
[----:B----4-:R-:W-:Y:S01]  /*60990*/  IMAD.MOV.U32 R23, RZ, RZ, R3 ;  /* 0x000000ffff177224 */ /* 0x010fe200078e0003 */
[----:B------:R-:W4:Y:S01]  /*609a0*/  LDL.LU R2, [R1+0x4f04] ;  /* 0x004f040001027983 */ /* 0x000f220000300800 */
[----:B------:R-:W3:Y:S03]  /*609b0*/  LDL.LU R3, [R1+0x4f00] ;  /* 0x004f000001037983 */ /* 0x000ee60000300800 */
[----:B--2---:R-:W-:Y:S01]  /*609c0*/  STL.64 [R1+0x4ea8], R10 ;  /* 0x004ea80a01007387 */ /* 0x004fe20000100a00 */
[----:B------:R0:W-:Y:S03]  /*609d0*/  STL.64 [R1+0x4ea0], R8 ;  /* 0x004ea00801007387 */ /* 0x0001e60000100a00 */
[----:B0-----:R-:W2:Y:S01]  /*609e0*/  LDL.LU R8, [R1+0x9e0] ;  /* 0x0009e00001087983 */ /* 0x001ea20000300800 */
[----:B------:R-:W2:Y:S02]  /*609f0*/  LDL.LU R9, [R1+0x9e4] ;  /* 0x0009e40001097983 */ /* 0x000ea40000300800 */
[----:B------:R-:W2:Y:S02]  /*60a00*/  LDL.LU R10, [R1+0x9e8] ;  /* 0x0009e800010a7983 */ /* 0x000ea40000300800 */
[----:B------:R-:W2:Y:S01]  /*60a10*/  LDL.LU R11, [R1+0x9ec] ;  /* 0x0009ec00010b7983 */ /* 0x000ea20000300800 */
[C---:B---3--:R-:W-:Y:S01]  /*60a20*/  HMMA.16816.F32 R12, R16.reuse, R14, R24 ;  /* 0x0000000e100c723c */ /* 0x048fe20000001818 */
[----:B--2---:R-:W-:Y:S01]  /*60a30*/  STL.64 [R1+0x4ec0], R10 ;  /* 0x004ec00a01007387 */ /* 0x004fe20000100a00 */
[----:B------:R0:W-:Y:S03]  /*60a40*/  STL.64 [R1+0x4eb8], R8 ;  /* 0x004eb80801007387 */ /* 0x0001e60000100a00 */
[----:B0-----:R-:W2:Y:S01]  /*60a50*/  LDL.LU R8, [R1+0x8a0] ;  /* 0x0008a00001087983 */ /* 0x001ea20000300800 */
[----:B------:R-:W2:Y:S02]  /*60a60*/  LDL.LU R9, [R1+0x8a4] ;  /* 0x0008a40001097983 */ /* 0x000ea40000300800 */
[----:B------:R-:W2:Y:S02]  /*60a70*/  LDL.LU R10, [R1+0x8a8] ;  /* 0x0008a800010a7983 */ /* 0x000ea40000300800 */
[----:B------:R-:W2:Y:S01]  /*60a80*/  LDL.LU R11, [R1+0x8ac] ;  /* 0x0008ac00010b7983 */ /* 0x000ea20000300800 */
[----:B------:R-:W3:Y:S01]  /*60a90*/  LDL.LU.64 R26, [R1+0x4ef8] ;  /* 0x004ef800011a7983 */ /* 0x000ee20000300a00 */
[----:B------:R-:W3:Y:S11]  /*60aa0*/  LDL.LU.64 R24, [R1+0x4ef0] ;  /* 0x004ef00001187983 */ /* 0x000ef60000300a00 */
[----:B------:R-:W-:Y:S02]  /*60ab0*/  STL.64 [R1+0x3c0], R12 ;  /* 0x0003c00c01007387 */ /* 0x000fe40000100a00 */
[----:B------:R0:W-:Y:S02]  /*60ac0*/  STL.64 [R1+0x3c8], R14 ;  /* 0x0003c80e01007387 */ /* 0x0001e40000100a00 */
[----:B0-----:R-:W3:Y:S02]  /*60ad0*/  LDL.LU.64 R14, [R1+0x4ee8] ;  /* 0x004ee800010e7983 */ /* 0x001ee40000300a00 */
[C---:B---3--:R-:W-:Y:S02]  /*60ae0*/  HMMA.16816.F32 R12, R16.reuse, R14, R24 ;  /* 0x0000000e100c723c */ /* 0x048fe40000001818 */
[----:B------:R-:W3:Y:S11]  /*60af0*/  LDL.LU.64 R26, [R1+0x4ee0] ;  /* 0x004ee000011a7983 */ /* 0x000ef60000300a00 */
[----:B------:R-:W-:Y:S10]  /*60b00*/  @!UPT UIADD3 URZ, URZ, URZ, URZ ;  /* 0x0000003f3f3ff290 */ /* 0x000ff4000fffe03f */
[----:B------:R0:W-:Y:S01]  /*60b10*/  STL.64 [R1+0x3a0], R12 ;  /* 0x0003a00c01007387 */ /* 0x0001e20000100a00 */
[----:B------:R1:W-:Y:S03]  /*60b20*/  STL.64 [R1+0x3a8], R14 ;  /* 0x0003a80e01007387 */ /* 0x0003e60000100a00 */
[----:B0-----:R-:W2:Y:S01]  /*60b30*/  LDL.LU R12, [R1+0x9c0] ;  /* 0x0009c000010c7983 */ /* 0x001ea20000300800 */
[----:B------:R-:W2:Y:S02]  /*60b40*/  LDL.LU R13, [R1+0x9c4] ;  /* 0x0009c400010d7983 */ /* 0x000ea40000300800 */
[----:B-1----:R-:W2:Y:S02]  /*60b50*/  LDL.LU R14, [R1+0x9c8] ;  /* 0x0009c800010e7983 */ /* 0x002ea40000300800 */
[----:B------:R-:W2:Y:S01]  /*60b60*/  LDL.LU R15, [R1+0x9cc] ;  /* 0x0009cc00010f7983 */ /* 0x000ea20000300800 */
[C---:B---3--:R-:W-:Y:S01]  /*60b70*/  HMMA.16816.F32 R24, R16.reuse, R26, R4 ;  /* 0x0000001a1018723c */ /* 0x048fe20000001804 */
[----:B------:R-:W3:Y:S01]  /*60b80*/  LDL.LU.64 R6, [R1+0x4ed8] ;  /* 0x004ed80001067983 */ /* 0x000ee20000300a00 */
[----:B------:R-:W3:Y:S11]  /*60b90*/  LDL.LU.64 R4, [R1+0x4ed0] ;  /* 0x004ed00001047983 */ /* 0x000ef60000300a00 */
[----:B------:R-:W-:Y:S10]  /*60ba0*/  @!UPT UIADD3 URZ, URZ, URZ, URZ ;  /* 0x0000003f3f3ff290 */ /* 0x000ff4000fffe03f */
[----:B------:R-:W-:Y:S01]  /*60bb0*/  STL.64 [R1+0x390], R24 ;  /* 0x0003901801007387 */ /* 0x000fe20000100a00 */
[----:B------:R0:W-:Y:S03]  /*60bc0*/  STL.64 [R1+0x398], R26 ;  /* 0x0003981a01007387 */ /* 0x0001e60000100a00 */
[----:B0-----:R-:W3:Y:S01]  /*60bd0*/  LDL.LU.64 R26, [R1+0x4ec8] ;  /* 0x004ec800011a7983 */ /* 0x001ee20000300a00 */
[----:B------:R-:W2:Y:S01]  /*60be0*/  LDL.LU R24, [R1+0x9a0] ;  /* 0x0009a00001187983 */ /* 0x000ea20000300800 */
[C---:B---3--:R-:W-:Y:S11]  /*60bf0*/  HMMA.16816.F32 R4, R16.reuse, R26, R4 ;  /* 0x0000001a1004723c */ /* 0x048ff60000001804 */
[----:B------:R-:W-:Y:S11]  /*60c00*/  @!UPT UIADD3 URZ, URZ, URZ, URZ ;  /* 0x0000003f3f3ff290 */ /* 0x000ff6000fffe03f */
[----:B------:R-:W-:Y:S01]  /*60c10*/  @!UPT UIADD3 URZ, URZ, URZ, URZ ;  /* 0x0000003f3f3ff290 */ /* 0x000fe2000fffe03f */
[----:B------:R-:W-:Y:S01]  /*60c20*/  STL.64 [R1+0x370], R4 ;  /* 0x0003700401007387 */ /* 0x000fe20000100a00 */
[----:B------:R-:W-:Y:S02]  /*60c30*/  STL.64 [R1+0x378], R6 ;  /* 0x0003780601007387 */ /* 0x000fe40000100a00 */
[----:B------:R-:W2:Y:S02]  /*60c40*/  LDL.LU R25, [R1+0x9a4] ;  /* 0x0009a40001197983 */ /* 0x000ea40000300800 */
[----:B------:R-:W3:Y:S01]  /*60c50*/  LDL.LU R26, [R1+0x9a8] ;  /* 0x0009a800011a7983 */ /* 0x000ee20000300800 */
[----:B------:R-:W3:Y:S04]  /*60c60*/  LDL.LU R27, [R1+0x9ac] ;  /* 0x0009ac00011b7983 */ /* 0x000ee80000300800 */
        /* <DEDUP_REMOVED lines=9> */
[----:B0-----:R-:W2:Y:S01]  /*60d00*/  LDL.64 R24, [R1+0x20] ;  /* 0x0000200001187983 */ /* 0x001ea20000100a00 */
[----:B------:R-:W3:Y:S02]  /*60d10*/  LDL.LU R4, [R1+0x990] ;  /* 0x0009900001047983 */ /* 0x000ee40000300800 */
[----:B------:R-:W3:Y:S02]  /*60d20*/  LDL.LU R5, [R1+0x994] ;  /* 0x0009940001057983 */ /* 0x000ee40000300800 */
[----:B------:R-:W2:Y:S01]  /*60d30*/  LDL.LU R6, [R1+0x998] ;  /* 0x0009980001067983 */ /* 0x000ea20000300800 */
[----:B------:R-:W2:Y:S04]  /*60d40*/  LDL.LU R7, [R1+0x99c] ;  /* 0x00099c0001077983 */ /* 0x000ea80000300800 */
[----:B--2---:R-:W-:Y:S01]  /*60d50*/  STL.64 [R1+0x4e58], R6 ;  /* 0x004e580601007387 */ /* 0x004fe20000100a00 */
[----:B---3--:R0:W-:Y:S03]  /*60d60*/  STL.64 [R1+0x4e50], R4 ;  /* 0x004e500401007387 */ /* 0x0081e60000100a00 */
[----:B0-----:R-:W2:Y:S01]  /*60d70*/  LDL.64 R4, [R1] ;  /* 0x0000000001047983 */ /* 0x001ea20000100a00 */
[----:B------:R-:W3:Y:S02]  /*60d80*/  LDL.LU.64 R10, [R1+0x4ec0] ;  /* 0x004ec000010a7983 */ /* 0x000ee40000300a00 */
[----:B------:R-:W3:Y:S02]  /*60d90*/  LDL.LU.64 R8, [R1+0x4eb8] ;  /* 0x004eb80001087983 */ /* 0x000ee40000300a00 */
[----:B------:R-:W-:Y:S01]  /*60da0*/  STL.64 [R1+0x350], R20 ;  /* 0x0003501401007387 */ /* 0x000fe20000100a00 */
[----:B------:R0:W-:Y:S04]  /*60db0*/  STL.64 [R1+0x358], R22 ;  /* 0x0003581601007387 */ /* 0x0001e80000100a00 */
        /* <DEDUP_REMOVED lines=10> */
[----:B------:R-:W2:Y:S02]  /*60e60*/  LDL.LU.64 R22, [R1+0x4e88] ;  /* 0x004e880001167983 */ /* 0x000ea40000300a00 */
[----:B------:R-:W2:Y:S11]  /*60e70*/  LDL.LU.64 R20, [R1+0x4e80] ;  /* 0x004e800001147983 */ /* 0x000eb60000300a00 */
[----:B------:R-:W-:Y:S08]  /*60e80*/  @!UPT UIADD3 URZ, URZ, URZ, URZ ;  /* 0x0000003f3f3ff290 */ /* 0x000ff0000fffe03f */
[----:B------:R-:W-:Y:S02]  /*60e90*/  IMAD.MOV.U32 R11, RZ, RZ, R19 ;  /* 0x000000ffff0b7224 */ /* 0x000fe400078e0013 */
[----:B------:R-:W-:Y:S01]  /*60ea0*/  IMAD.MOV.U32 R10, RZ, RZ, R18 ;  /* 0x000000ffff0a7224 */ /* 0x000fe200078e0012 */
[----:B------:R0:W-:Y:S04]  /*60eb0*/  STL.64 [R1+0x210], R16 ;  /* 0x0002101001007387 */ /* 0x0001e80000100a00 */
[----:B0-----:R-:W3:Y:S01]  /*60ec0*/  LDL.64 R16, [R1+0x10] ;  /* 0x0000100001107983 */ /* 0x001ee20000100a00 */
[----:B------:R-:W-:Y:S02]  /*60ed0*/  STL [R1+0x488c], R11 ;  /* 0x00488c0b01007387 */ /* 0x000fe40000100800 */
[----:B------:R-:W-:Y:S01]  /*60ee0*/  STL [R1+0x4888], R10 ;  /* 0x0048880a01007387 */ /* 0x000fe20000100800 */
[C---:B--2---:R-:W-:Y:S11]  /*60ef0*/  HMMA.16816.F32 R12, R20.reuse, R24, R12 ;  /* 0x00000018140c723c */ /* 0x044ff6000000180c */
[----:B------:R-:W-:Y:S11]  /*60f00*/  @!UPT UIADD3 URZ, URZ, URZ, URZ ;  /* 0x0000003f3f3ff290 */ /* 0x000ff6000fffe03f */
[----:B------:R-:W-:Y:S01]  /*60f10*/  @!UPT UIADD3 URZ, URZ, URZ, URZ ;  /* 0x0000003f3f3ff290 */ /* 0x000fe2000fffe03f */
[----:B------:R0:W-:Y:S01]  /*60f20*/  STL.64 [R1+0x200], R12 ;  /* 0x0002000c01007387 */ /* 0x0001e20000100a00 */
[----:B------:R-:W-:Y:S02]  /*60f30*/  STL.64 [R1+0x208], R14 ;  /* 0x0002080e01007387 */ /* 0x000fe40000100a00 */
[----:B------:R-:W3:Y:S02]  /*60f40*/  LDL.LU.64 R26, [R1+0x4e78] ;  /* 0x004e7800011a7983 */ /* 0x000ee40000300a00 */
[----:B0-----:R-:W-:Y:S02]  /*60f50*/  IMAD.MOV.U32 R13, RZ, RZ, R24 ;  /* 0x000000ffff0d7224 */ /* 0x001fe400078e0018 */
[----:B------:R-:W-:Y:S02]  /*60f60*/  IMAD.MOV.U32 R12, RZ, RZ, R25 ;  /* 0x000000ffff0c7224 */ /* 0x000fe400078e0019 */
[----:B------:R-:W3:Y:S02]  /*60f70*/  LDL.LU.64 R24, [R1+0x4e70] ;  /* 0x004e700001187983 */ /* 0x000ee40000300a00 */
[----:B---3--:R-:W-:Y:S11]  /*60f80*/  HMMA.16816.F32 R24, R20, R16, R24 ;  /* 0x000000101418723c */ /* 0x008ff60000001818 */
[----:B------:R-:W-:Y:S11]  /*60f90*/  @!UPT UIADD3 URZ, URZ, URZ, URZ ;  /* 0x0000003f3f3ff290 */ /* 0x000ff6000fffe03f */
[----:B------:R-:W-:Y:S01]  /*60fa0*/  @!UPT UIADD3 URZ, URZ, URZ, URZ ;  /* 0x0000003f3f3ff290 */ /* 0x000fe2000fffe03f */
[----:B------:R-:W-:Y:S01]  /*60fb0*/  STL.64 [R1+0x1f0], R24 ;  /* 0x0001f01801007387 */ /* 0x000fe20000100a00 */
[----:B------:R0:W-:Y:S03]  /*60fc0*/  STL.64 [R1+0x1f8], R26 ;  /* 0x0001f81a01007387 */ /* 0x0001e60000100a00 */
[----:B0-----:R-:W2:Y:S01]  /*60fd0*/  LDL.LU.64 R26, [R1+0x4e68] ;  /* 0x004e6800011a7983 */ /* 0x001ea20000300a00 */
[----:B------:R-:W2:Y:S02]  /*60fe0*/  LDL.LU.64 R24, [R1+0x4e60] ;  /* 0x004e600001187983 */ /* 0x000ea40000300a00 */
[----:B------:R-:W-:Y:S02]  /*60ff0*/  IMAD.MOV.U32 R15, RZ, RZ, R16 ;  /* 0x000000ffff0f7224 */ /* 0x000fe400078e0010 */
[----:B------:R-:W-:Y:S01]  /*61000*/  IMAD.MOV.U32 R14, RZ, RZ, R17 ;  /* 0x000000ffff0e7224 */ /* 0x000fe200078e0011 */
[----:B------:R-:W3:Y:S01]  /*61010*/  LDL.LU R16, [R1+0x970] ;  /* 0x0009700001107983 */ /* 0x000ee20000300800 */
[----:B------:R-:W3:Y:S02]  /*61020*/  LDL.LU R17, [R1+0x974] ;  /* 0x0009740001117983 */ /* 0x000ee40000300800 */
[----:B------:R-:W3:Y:S02]  /*61030*/  LDL.LU R18, [R1+0x978] ;  /* 0x0009780001127983 */ /* 0x000ee40000300800 */
[----:B------:R-:W3:Y:S01]  /*61040*/  LDL.LU R19, [R1+0x97c] ;  /* 0x00097c0001137983 */ /* 0x000ee20000300800 */
[----:B------:R-:W-:Y:S01]  /*61050*/  STL.64 [R1+0x4e18], R14 ;  /* 0x004e180e01007387 */ /* 0x000fe20000100a00 */
[----:B------:R0:W-:Y:S02]  /*61060*/  STL.64 [R1+0x4e10], R12 ;  /* 0x004e100c01007387 */ /* 0x0001e40000100a00 */
[----:B------:R-:W-:-:S02]  /*61070*/  IMAD.MOV.U32 R29, RZ, RZ, R4 ;  /* 0x000000ffff1d7224 */ /* 0x000fc400078e0004 */
[----:B------:R-:W-:Y:S01]  /*61080*/  IMAD.MOV.U32 R28, RZ, RZ, R5 ;  /* 0x000000ffff1c7224 */ /* 0x000fe200078e0005 */
[----:B0-----:R-:W3:Y:S01]  /*61090*/  LDL.LU R12, [R1+0x980] ;  /* 0x00098000010c7983 */ /* 0x001ee20000300800 */
[----:B------:R-:W3:Y:S02]  /*610a0*/  LDL.LU R13, [R1+0x984] ;  /* 0x00098400010d7983 */ /* 0x000ee40000300800 */
[----:B------:R-:W3:Y:S01]  /*610b0*/  LDL.LU.64 R6, [R1+0x4e58] ;  /* 0x004e580001067983 */ /* 0x000ee20000300a00 */
[----:B--2---:R-:W-:Y:S01]  /*610c0*/  HMMA.16816.F32 R24, R20, R4, R24 ;  /* 0x000000041418723c */ /* 0x004fe20000001818 */
[----:B------:R-:W2:Y:S11]  /*610d0*/  LDL.LU.64 R4, [R1+0x4e50] ;  /* 0x004e500001047983 */ /* 0x000eb60000300a00 */
[----:B------:R-:W-:Y:S11]  /*610e0*/  @!UPT UIADD3 URZ, URZ, URZ, URZ ;  /* 0x0000003f3f3ff290 */ /* 0x000ff6000fffe03f */
[----:B------:R0:W-:Y:S04]  /*610f0*/  STL.64 [R1+0x1e0], R24 ;  /* 0x0001e01801007387 */ /* 0x0001e80000100a00 */
[----:B0-----:R-:W2:Y:S01]  /*61100*/  LDL.LU.64 R24, [R1+0x4e48] ;  /* 0x004e480001187983 */ /* 0x001ea20000300a00 */
[----:B------:R-:W-:Y:S02]  /*61110*/  IMAD.MOV.U32 R14, RZ, RZ, R3 ;  /* 0x000000ffff0e7224 */ /* 0x000fe400078e0003 */
[----:B----4-:R-:W-:-:S07]  /*61120*/  IMAD.MOV.U32 R15, RZ, RZ, R2 ;  /* 0x000000ffff0f7224 */ /* 0x010fce00078e0002 */
[----:B---3--:R-:W-:Y:S01]  /*61130*/  HMMA.16816.F32 R12, R20, R8, R12 ;  /* 0x00000008140c723c */ /* 0x008fe2000000180c */
[----:B------:R-:W-:Y:S02]  /*61140*/  IMAD.MOV.U32 R3, RZ, RZ, R26 ;  /* 0x000000ffff037224 */ /* 0x000fe400078e001a */
[----:B------:R-:W-:-:S03]  /*61150*/  IMAD.MOV.U32 R2, RZ, RZ, R27 ;  /* 0x000000ffff027224 */ /* 0x000fc600078e001b */
[----:B------:R-:W-:Y:S02]  /*61160*/  STL [R1+0x44f4], R3 ;  /* 0x0044f40301007387 */ /* 0x000fe40000100800 */
[----:B------:R0:W-:Y:S11]  /*61170*/  STL [R1+0x44f0], R2 ;  /* 0x0044f00201007387 */ /* 0x0001f60000100800 */
[----:B------:R-:W-:Y:S05]  /*61180*/  @!UPT UIADD3 URZ, URZ, URZ, URZ ;  /* 0x0000003f3f3ff290 */ /* 0x000fea000fffe03f */
[----:B0-----:R-:W-:Y:S02]  /*61190*/  IMAD.MOV.U32 R2, RZ, RZ, R13 ;  /* 0x000000ffff027224 */ /* 0x001fe400078e000d */
[----:B------:R-:W-:Y:S01]  /*611a0*/  IMAD.MOV.U32 R3, RZ, RZ, R12 ;  /* 0x000000ffff037224 */ /* 0x000fe200078e000c */
[C---:B--2---:R-:W-:Y:S11]  /*611b0*/  HMMA.16816.F32 R4, R20.reuse, R24, R4 ;  /* 0x000000181404723c */ /* 0x044ff60000001804 */
[----:B------:R-:W-:Y:S11]  /*611c0*/  @!UPT UIADD3 URZ, URZ, URZ, URZ ;  /* 0x0000003f3f3ff290 */ /* 0x000ff6000fffe03f */
[----:B------:R-:W-:Y:S01]  /*611d0*/  @!UPT UIADD3 URZ, URZ, URZ, URZ ;  /* 0x0000003f3f3ff290 */ /* 0x000fe2000fffe03f */
[----:B------:R0:W-:Y:S01]  /*611e0*/  STL.64 [R1+0x1d0], R4 ;  /* 0x0001d00401007387 */ /* 0x0001e20000100a00 */
[----:B------:R-:W-:Y:S03]  /*611f0*/  STL.64 [R1+0x1d8], R6 ;  /* 0x0001d80601007387 */ /* 0x000fe60000100a00 */
[----:B0-----:R-:W2:Y:S01]  /*61200*/  LDL.LU.64 R4, [R1+0x4e40] ;  /* 0x004e400001047983 */ /* 0x001ea20000300a00 */
[----:B------:R-:W-:Y:S02]  /*61210*/  STL.64 [R1+0x1c8], R14 ;  /* 0x0001c80e01007387 */ /* 0x000fe40000100a00 */
[----:B------:R-:W-:Y:S02]  /*61220*/  STL [R1+0x45bc], R2 ;  /* 0x0045bc0201007387 */ /* 0x000fe40000100800 */
[----:B------:R-:W-:Y:S01]  /*61230*/  STL [R1+0x45b8], R3 ;  /* 0x0045b80301007387 */ /* 0x000fe20000100800 */
[----:B------:R-:W3:Y:S04]  /*61240*/  LDL.64 R12, [R1+0x150] ;  /* 0x00015000010c7983 */ /* 0x000ee80000100a00 */
[----:B------:R-:W0:Y:S04]  /*61250*/  S2R R26, SR_TID.X ;  /* 0x00000000001a7919 */ /* 0x000e280000002100 */
[----:B---3--:R1:W-:Y:S04]  /*61260*/  STL.64 [R1+0x4e20], R12 ;  /* 0x004e200c01007387 */ /* 0x0083e80000100a00 */
[----:B-1----:R-:W3:Y:S01]  /*61270*/  LDL.LU R12, [R1+0xda0] ;  /* 0x000da000010c7983 */ /* 0x002ee20000300800 */
[----:B------:R-:W3:Y:S02]  /*61280*/  LDL.LU R13, [R1+0xda4] ;  /* 0x000da400010d7983 */ /* 0x000ee40000300800 */
[----:B------:R-:W4:Y:S02]  /*61290*/  LDL.LU R14, [R1+0xda8] ;  /* 0x000da800010e7983 */ /* 0x000f240000300800 */
[----:B------:R-:W4:Y:S01]  /*612a0*/  LDL.LU R15, [R1+0xdac] ;  /* 0x000dac00010f7983 */ /* 0x000f220000300800 */
[----:B--2---:R-:W-:Y:S01]  /*612b0*/  HMMA.16816.F32 R16, R20, R4, R16 ;  /* 0x000000041410723c */ /* 0x004fe20000001810 */
[C---:B0-----:R-:W-:Y:S01]  /*612c0*/  LOP3.LUT R27, R26.reuse, 0x7, RZ, 0xc0, !PT ;  /* 0x000000071a1b7812 */ /* 0x041fe200078ec0ff */
[----:B------:R-:W-:-:S04]  /*612d0*/  IMAD.SHL.U32 R6, R26, 0x2, RZ ;  /* 0x000000021a067824 */ /* 0x000fc800078e00ff */
[----:B------:R-:W-:Y:S02]  /*612e0*/  IMAD R27, R27, 0x110, RZ ;  /* 0x000001101b1b7824 */ /* 0x000fe400078e02ff */
[----:B------:R-:W-:-:S03]  /*612f0*/  IMAD.SHL.U32 R26, R26, 0x80, RZ ;  /* 0x000000801a1a7824 */ /* 0x000fc600078e00ff */
[----:B------:R-:W-:-:S04]  /*61300*/  LOP3.LUT R0, R27, 0x10, R6, 0x78, !PT ;  /* 0x000000101b007812 */ /* 0x000fc800078e7806 */
[----:B------:R-:W-:-:S04]  /*61310*/  LOP3.LUT R0, R0, 0x800, R26, 0xf8, !PT ;  /* 0x0000080000007812 */ /* 0x000fc800078ef81a */
[----:B------:R-:W-:-:S05]  /*61320*/  LOP3.LUT R0, R0, 0x20, RZ, 0x3c, !PT ;  /* 0x0000002000007812 */ /* 0x000fca00078e3cff */
[----:B------:R-:W-:Y:S01]  /*61330*/  IMAD.MOV.U32 R6, RZ, RZ, R19 ;  /* 0x000000ffff067224 */ /* 0x000fe200078e0013 */
[----:B----4-:R-:W-:Y:S01]  /*61340*/  STL.64 [R1+0x4e38], R14 ;  /* 0x004e380e01007387 */ /* 0x010fe20000100a00 */
[----:B---3--:R0:W-:Y:S03]  /*61350*/  STL.64 [R1+0x4e30], R12 ;  /* 0x004e300c01007387 */ /* 0x0081e60000100a00 */
[----:B0-----:R-:W2:Y:S01]  /*61360*/  LDL.LU R12, [R1+0xdb0] ;  /* 0x000db000010c7983 */ /* 0x001ea20000300800 */
[----:B------:R-:W2:Y:S02]  /*61370*/  LDL.LU R13, [R1+0xdb4] ;  /* 0x000db400010d7983 */ /* 0x000ea40000300800 */
[----:B------:R-:W2:Y:S02]  /*61380*/  LDL.LU R14, [R1+0xdb8] ;  /* 0x000db800010e7983 */ /* 0x000ea40000300800 */
[----:B------:R-:W2:Y:S01]  /*61390*/  LDL.LU R15, [R1+0xdbc] ;  /* 0x000dbc00010f7983 */ /* 0x000ea20000300800 */
[----:B------:R-:W-:Y:S01]  /*613a0*/  STL.64 [R1+0x1b0], R16 ;  /* 0x0001b01001007387 */ /* 0x000fe20000100a00 */
[----:B------:R-:W-:Y:S02]  /*613b0*/  STL [R1+0x1b8], R18 ;  /* 0x0001b81201007387 */ /* 0x000fe40000100800 */
[----:B------:R-:W0:Y:S04]  /*613c0*/  LDSM.16.MT88.4 R16, [R0+0x12000] ;  /* 0x012000000010783b */ /* 0x000e280000004200 */
[----:B------:R-:W-:Y:S01]  /*613d0*/  STL [R1+0x4d04], R4 ;  /* 0x004d040401007387 */ /* 0x000fe20000100800 */
[----:B------:R1:W-:Y:S01]  /*613e0*/  STL [R1+0x4d00], R5 ;  /* 0x004d000501007387 */ /* 0x0003e20000100800 */
[----:B------:R-:W-:Y:S03]  /*613f0*/  STL [R1+0x45f0], R6 ;  /* 0x0045f00601007387 */ /* 0x000fe60000100800 */
[----:B-1----:R-:W2:Y:S01]  /*61400*/  LDL.64 R4, [R1+0x50] ;  /* 0x0000500001047983 */ /* 0x002ea20000100a00 */
[----:B------:R-:W-:Y:S03]  /*61410*/  STL [R1+0x4d08], R0 ;  /* 0x004d080001007387 */ /* 0x000fe60000100800 */
[----:B0-----:R-:W-:Y:S01]  /*61420*/  STL.64 [R1+0x4c28], R18 ;  /* 0x004c281201007387 */ /* 0x001fe20000100a00 */
[----:B------:R0:W-:Y:S03]  /*61430*/  STL.64 [R1+0x4c20], R16 ;  /* 0x004c201001007387 */ /* 0x0001e60000100a00 */
[----:B0-----:R-:W3:Y:S01]  /*61440*/  LDL.64 R16, [R1+0x140] ;  /* 0x0001400001107983 */ /* 0x001ee20000100a00 */
[----:B--2---:R-:W-:Y:S11]  /*61450*/  HMMA.16816.F32 R12, R20, R4, R12 ;  /* 0x00000004140c723c */ /* 0x004ff6000000180c */
[----:B------:R-:W-:Y:S11]  /*61460*/  @!UPT UIADD3 URZ, URZ, URZ, URZ ;  /* 0x0000003f3f3ff290 */ /* 0x000ff6000fffe03f */
[----:B------:R-:W-:Y:S02]  /*61470*/  @!UPT UIADD3 URZ, URZ, URZ, URZ ;  /* 0x0000003f3f3ff290 */ /* 0x000fe4000fffe03f */
[----:B------:R-:W-:Y:S02]  /*61480*/  IMAD.MOV.U32 R26, RZ, RZ, R14 ;  /* 0x000000ffff1a7224 */ /* 0x000fe400078e000e */
[----:B------:R-:W-:Y:S01]  /*61490*/  IMAD.MOV.U32 R27, RZ, RZ, R15 ;  /* 0x000000ffff1b7224 */ /* 0x000fe200078e000f */
[----:B---3--:R0:W-:Y:S04]  /*614a0*/  STL.64 [R1+0x4e28], R16 ;  /* 0x004e281001007387 */ /* 0x0081e80000100a00 */
[----:B0-----:R-:W2:Y:S01]  /*614b0*/  LDL.64 R16, [R1+0x160] ;  /* 0x0001600001107983 */ /* 0x001ea20000100a00 */
[----:B------:R0:W-:Y:S02]  /*614c0*/  STL.64 [R1+0x330], R12 ;  /* 0x0003300c01007387 */ /* 0x0001e40000100a00 */
[----:B------:R-:W2:Y:S01]  /*614d0*/  LDL.LU.64 R14, [R1+0x4e38] ;  /* 0x004e3800010e7983 */ /* 0x000ea20000300a00 */
[----:B0-----:R-:W2:Y:S01]  /*614e0*/  LDL.LU.64 R12, [R1+0x4e30] ;  /* 0x004e3000010c7983 */ /* 0x001ea20000300a00 */
[----:B------:R-:W-:Y:S02]  /*614f0*/  STL.64 [R1+0x4d38], R26 ;  /* 0x004d381a01007387 */ /* 0x000fe40000100a00 */
[----:B------:R-:W-:-:S02]  /*61500*/  IMAD.MOV.U32 R6, RZ, RZ, R5 ;  /* 0x000000ffff067224 */ /* 0x000fc400078e0005 */
[----:B------:R0:W-:Y:S02]  /*61510*/  STL.64 [R1+0x4d30], R24 ;  /* 0x004d301801007387 */ /* 0x0001e40000100a00 */
[----:B------:R-:W-:Y:S01]  /*61520*/  IMAD.MOV.U32 R10, RZ, RZ, R4 ;  /* 0x000000ffff0a7224 */ /* 0x000fe200078e0004 */
[----:B0-----:R-:W3:Y:S01]  /*61530*/  LDL.LU R24, [R1+0xd80] ;  /* 0x000d800001187983 */ /* 0x001ee20000300800 */
[----:B------:R-:W3:Y:S02]  /*61540*/  LDL.LU R25, [R1+0xd84] ;  /* 0x000d840001197983 */ /* 0x000ee40000300800 */
[----:B------:R-:W3:Y:S02]  /*61550*/  LDL.LU R26, [R1+0xd88] ;  /* 0x000d8800011a7983 */ /* 0x000ee40000300800 */
[----:B------:R-:W3:Y:S01]  /*61560*/  LDL.LU R27, [R1+0xd8c] ;  /* 0x000d8c00011b7983 */ /* 0x000ee20000300800 */
[----:B------:R-:W-:Y:S01]  /*61570*/  STL [R1+0x4d10], R6 ;  /* 0x004d100601007387 */ /* 0x000fe20000100800 */
[----:B------:R-:W-:Y:S01]  /*61580*/  STL [R1+0x4d0c], R10 ;  /* 0x004d0c0a01007387 */ /* 0x000fe20000100800 */
[----:B--2---:R-:W-:Y:S01]  /*61590*/  HMMA.16816.F32 R12, R20, R16, R12 ;  /* 0x00000010140c723c */ /* 0x004fe2000000180c */
[----:B------:R-:W-:-:S02]  /*615a0*/  IMAD.MOV.U32 R5, RZ, RZ, R16 ;  /* 0x000000ffff057224 */ /* 0x000fc400078e0010 */
[----:B------:R-:W-:Y:S02]  /*615b0*/  IMAD.MOV.U32 R11, RZ, RZ, R17 ;  /* 0x000000ffff0b7224 */ /* 0x000fe400078e0011 */
[----:B------:R-:W3:Y:S11]  /*615c0*/  LDL.LU.64 R16, [R1+0x4e28] ;  /* 0x004e280001107983 */ /* 0x000ef60000300a00 */
[----:B------:R-:W-:Y:S07]  /*615d0*/  @!UPT UIADD3 URZ, URZ, URZ, URZ ;  /* 0x0000003f3f3ff290 */ /* 0x000fee000fffe03f */
[----:B------:R0:W-:Y:S01]  /*615e0*/  STL [R1+0x324], R13 ;  /* 0x0003240d01007387 */ /* 0x0001e20000100800 */
[----:B------:R-:W-:Y:S02]  /*615f0*/  IMAD.MOV.U32 R7, RZ, RZ, R12 ;  /* 0x000000ffff077224 */ /* 0x000fe400078e000c */
[----:B------:R-:W-:Y:S01]  /*61600*/  STL.64 [R1+0x328], R14 ;  /* 0x0003280e01007387 */ /* 0x000fe20000100a00 */
[----:B0-----:R-:W2:Y:S01]  /*61610*/  LDL.LU.64 R12, [R1+0x4e20] ;  /* 0x004e2000010c7983 */ /* 0x001ea20000300a00 */
[----:B------:R-:W-:Y:S02]  /*61620*/  STL [R1+0x4d18], R11 ;  /* 0x004d180b01007387 */ /* 0x000fe40000100800 */
[----:B------:R0:W-:Y:S02]  /*61630*/  STL [R1+0x4d14], R5 ;  /* 0x004d140501007387 */ /* 0x0001e40000100800 */
[----:B------:R1:W-:Y:S01]  /*61640*/  STL [R1+0x485c], R7 ;  /* 0x00485c0701007387 */ /* 0x0003e20000100800 */
[----:B------:R-:W2:Y:S04]  /*61650*/  LDL.LU R4, [R1+0xd90] ;  /* 0x000d900001047983 */ /* 0x000ea80000300800 */
[----:B0-----:R-:W2:Y:S01]  /*61660*/  LDL.LU R5, [R1+0xd94] ;  /* 0x000d940001057983 */ /* 0x001ea20000300800 */
[----:B------:R-:W2:Y:S02]  /*61670*/  LDL.LU R6, [R1+0xd98] ;  /* 0x000d980001067983 */ /* 0x000ea40000300800 */
[----:B-1----:R-:W2:Y:S02]  /*61680*/  LDL.LU R7, [R1+0xd9c] ;  /* 0x000d9c0001077983 */ /* 0x002ea40000300800 */
[C---:B--2---:R-:W-:Y:S11]  /*61690*/  HMMA.16816.F32 R4, R20.reuse, R12, R4 ;  /* 0x0000000c1404723c */ /* 0x044ff60000001804 */
[----:B------:R-:W-:Y:S11]  /*616a0*/  @!UPT UIADD3 URZ, URZ, URZ, URZ ;  /* 0x0000003f3f3ff290 */ /* 0x000ff6000fffe03f */
[----:B------:R-:W-:Y:S01]  /*616b0*/  @!UPT UIADD3 URZ, URZ, URZ, URZ ;  /* 0x0000003f3f3ff290 */ /* 0x000fe2000fffe03f */
[----:B------:R0:W-:Y:S01]  /*616c0*/  STL.64 [R1+0x310], R4 ;  /* 0x0003100401007387 */ /* 0x0001e20000100a00 */
[----:B------:R1:W-:Y:S02]  /*616d0*/  STL.64 [R1+0x318], R6 ;  /* 0x0003180601007387 */ /* 0x0003e40000100a00 */
[----:B------:R-:W2:Y:S02]  /*616e0*/  LDL.LU.64 R14, [R1+0x4e18] ;  /* 0x004e1800010e7983 */ /* 0x000ea40000300a00 */
[----:B0-----:R-:W-:Y:S02]  /*616f0*/  IMAD.MOV.U32 R4, RZ, RZ, R12 ;  /* 0x000000ffff047224 */ /* 0x001fe400078e000c */
[----:B-1----:R-:W-:Y:S02]  /*61700*/  IMAD.MOV.U32 R7, RZ, RZ, R13 ;  /* 0x000000ffff077224 */ /* 0x002fe400078e000d */
[----:B------:R-:W4:Y:S03]  /*61710*/  LDL.LU.64 R12, [R1+0x4e10] ;  /* 0x004e1000010c7983 */ /* 0x000f260000300a00 */
[----:B------:R-:W-:Y:S02]  /*61720*/  STL [R1+0x4d20], R7 ;  /* 0x004d200701007387 */ /* 0x000fe40000100800 */
[----:B------:R3:W-:Y:S02]  /*61730*/  STL [R1+0x4d1c], R4 ;  /* 0x004d1c0401007387 */ /* 0x0007e40000100800 */
[----:B---3--:R-:W-:Y:S01]  /*61740*/  HMMA.16816.F32 R4, R20, R16, R24 ;  /* 0x000000101404723c */ /* 0x008fe20000001818 */
[----:B------:R-:W-:-:S06]  /*61750*/  IMAD.MOV.U32 R10, RZ, RZ, R16 ;  /* 0x000000ffff0a7224 */ /* 0x000fcc00078e0010 */
[----:B------:R-:W-:Y:S02]  /*61760*/  IMAD.MOV.U32 R24, RZ, RZ, R29 ;  /* 0x000000ffff187224 */ /* 0x000fe400078e001d */
[----:B------:R-:W-:Y:S02]  /*61770*/  IMAD.MOV.U32 R25, RZ, RZ, R28 ;  /* 0x000000ffff197224 */ /* 0x000fe400078e001c */
[----:B------:R-:W-:Y:S11]  /*61780*/  IMAD.MOV.U32 R0, RZ, RZ, R17 ;  /* 0x000000ffff007224 */ /* 0x000ff600078e0011 */
[----:B------:R-:W-:Y:S01]  /*61790*/  @!UPT UIADD3 URZ, URZ, URZ, URZ ;  /* 0x0000003f3f3ff290 */ /* 0x000fe2000fffe03f */
[----:B------:R-:W-:Y:S01]  /*617a0*/  STL.64 [R1+0x300], R4 ;  /* 0x0003000401007387 */ /* 0x000fe20000100a00 */
[----:B------:R-:W-:Y:S02]  /*617b0*/  STL.64 [R1+0x308], R6 ;  /* 0x0003080601007387 */ /* 0x000fe40000100a00 */
[----:B------:R-:W3:Y:S02]  /*617c0*/  LDL.LU R29, [R1+0x4e0c] ;  /* 0x004e0c00011d7983 */ /* 0x000ee40000300800 */
[----:B------:R-:W3:Y:S01]  /*617d0*/  LDL.LU R28, [R1+0x4e08] ;  /* 0x004e0800011c7983 */ /* 0x000ee20000300800 */
[----:B------:R2:W-:Y:S01]  /*617e0*/  STL.64 [R1+0x4d50], R24 ;  /* 0x004d501801007387 */ /* 0x0005e20000100a00 */
[----:B------:R-:W3:Y:S02]  /*617f0*/  LDL.LU R16, [R1+0x380] ;  /* 0x0003800001107983 */ /* 0x000ee40000300800 */
[----:B------:R-:W3:Y:S02]  /*61800*/  LDL.LU R17, [R1+0x384] ;  /* 0x0003840001117983 */ /* 0x000ee40000300800 */
[----:B------:R-:W3:Y:S01]  /*61810*/  LDL.LU R18, [R1+0x388] ;  /* 0x0003880001127983 */ /* 0x000ee20000300800 */
[----:B------:R-:W3:Y:S01]  /*61820*/  LDL.LU R19, [R1+0x38c] ;  /* 0x00038c0001137983 */ /* 0x000ee20000300800 */
[----:B--2---:R-:W-:-:S02]  /*61830*/  IMAD.MOV.U32 R24, RZ, RZ, R15 ;  /* 0x000000ffff187224 */ /* 0x004fc400078e000f */
[----:B------:R-:W-:-:S05]  /*61840*/  IMAD.MOV.U32 R25, RZ, RZ, R14 ;  /* 0x000000ffff197224 */ /* 0x000fca00078e000e */
[----:B------:R4:W-:Y:S02]  /*61850*/  STL.64 [R1+0x4d68], R24 ;  /* 0x004d681801007387 */ /* 0x0009e40000100a00 */
[----:B----4-:R-:W-:Y:S02]  /*61860*/  IMAD.MOV.U32 R24, RZ, RZ, R13 ;  /* 0x000000ffff187224 */ /* 0x010fe400078e000d */
[----:B------:R-:W-:-:S05]  /*61870*/  IMAD.MOV.U32 R25, RZ, RZ, R12 ;  /* 0x000000ffff197224 */ /* 0x000fca00078e000c */
[----:B------:R-:W-:Y:S01]  /*61880*/  STL.64 [R1+0x4d90], R24 ;  /* 0x004d901801007387 */ /* 0x000fe20000100a00 */
[----:B---3--:R-:W-:Y:S02]  /*61890*/  IMAD.MOV.U32 R13, RZ, RZ, R29 ;  /* 0x000000ffff0d7224 */ /* 0x008fe400078e001d */
[----:B------:R-:W-:Y:S01]  /*618a0*/  IMAD.MOV.U32 R12, RZ, RZ, R28 ;  /* 0x000000ffff0c7224 */ /* 0x000fe200078e001c */
[----:B------:R-:W-:Y:S01]  /*618b0*/  STL.64 [R1+0x4d48], R18 ;  /* 0x004d481201007387 */ /* 0x000fe20000100a00 */
        /* <DEDUP_REMOVED lines=8> */
[----:B0-----:R-:W2:Y:S04]  /*61940*/  LDL.64 R12, [R1+0xf0] ;  /* 0x0000f000010c7983 */ /* 0x001ea80000100a00 */
[----:B--2---:R0:W-:Y:S01]  /*61950*/  STL.64 [R1+0x4db0], R12 ;  /* 0x004db00c01007387 */ /* 0x0041e20000100a00 */
[----:B------:R-:W2:Y:S02]  /*61960*/  LDL.LU R24, [R1+0x960] ;  /* 0x0009600001187983 */ /* 0x000ea40000300800 */
[----:B------:R-:W2:Y:S02]  /*61970*/  LDL.LU R25, [R1+0x964] ;  /* 0x0009640001197983 */ /* 0x000ea40000300800 */
[----:B------:R-:W2:Y:S01]  /*61980*/  LDL.LU R26, [R1+0x968] ;  /* 0x00096800011a7983 */ /* 0x000ea20000300800 */
[----:B------:R-:W2:Y:S04]  /*61990*/  LDL.LU R27, [R1+0x96c] ;  /* 0x00096c00011b7983 */ /* 0x000ea80000300800 */
[----:B0-----:R-:W2:Y:S04]  /*619a0*/  LDL.64 R12, [R1+0x100] ;  /* 0x00010000010c7983 */ /* 0x001ea80000100a00 */
[----:B--2---:R0:W-:Y:S04]  /*619b0*/  STL.64 [R1+0x4dc8], R12 ;  /* 0x004dc80c01007387 */ /* 0x0041e80000100a00 */
[----:B0-----:R-:W2:Y:S04]  /*619c0*/  LDL.64 R12, [R1+0x110] ;  /* 0x00011000010c7983 */ /* 0x001ea80000100a00 */
[----:B--2---:R-:W-:Y:S01]  /*619d0*/  STL.64 [R1+0x4de0], R12 ;  /* 0x004de00c01007387 */ /* 0x004fe20000100a00 */
[----:B------:R-:W-:Y:S02]  /*619e0*/  STL.64 [R1+0x4da8], R26 ;  /* 0x004da81a01007387 */ /* 0x000fe40000100a00 */
[----:B------:R0:W-:Y:S02]  /*619f0*/  STL.64 [R1+0x4da0], R24 ;  /* 0x004da01801007387 */ /* 0x0001e40000100a00 */
[----:B0-----:R-:W2:Y:S01]  /*61a00*/  LDL.LU R24, [R1+0xd30] ;  /* 0x000d300001187983 */ /* 0x001ea20000300800 */
[----:B------:R-:W2:Y:S02]  /*61a10*/  LDL.LU R25, [R1+0xd34] ;  /* 0x000d340001197983 */ /* 0x000ea40000300800 */
[----:B------:R-:W2:Y:S02]  /*61a20*/  LDL.LU R26, [R1+0xd38] ;  /* 0x000d3800011a7983 */ /* 0x000ea40000300800 */
[----:B------:R-:W2:Y:S01]  /*61a30*/  LDL.LU R27, [R1+0xd3c] ;  /* 0x000d3c00011b7983 */ /* 0x000ea20000300800 */
[----:B------:R-:W2:Y:S01]  /*61a40*/  LDL.LU R4, [R1+0xd60] ;  /* 0x000d600001047983 */ /* 0x000ea20000300800 */
[----:B------:R-:W2:Y:S02]  /*61a50*/  LDL.LU R5, [R1+0xd64] ;  /* 0x000d640001057983 */ /* 0x000ea40000300800 */
[----:B------:R-:W2:Y:S02]  /*61a60*/  LDL.LU R6, [R1+0xd68] ;  /* 0x000d680001067983 */ /* 0x000ea40000300800 */
[----:B------:R-:W2:Y:S02]  /*61a70*/  LDL.LU R7, [R1+0xd6c] ;  /* 0x000d6c0001077983 */ /* 0x000ea40000300800 */
[----:B--2---:R-:W-:Y:S01]  /*61a80*/  STL.64 [R1+0x4df0], R6 ;  /* 0x004df00601007387 */ /* 0x004fe20000100a00 */
[----:B------:R0:W-:Y:S02]  /*61a90*/  STL.64 [R1+0x4de8], R4 ;  /* 0x004de80401007387 */ /* 0x0001e40000100a00 */
[----:B------:R-:W2:Y:S01]  /*61aa0*/  LDL.64 R12, [R1+0x120] ;  /* 0x00012000010c7983 */ /* 0x000ea20000100a00 */
[----:B0-----:R-:W3:Y:S04]  /*61ab0*/  LDL.64 R4, [R1+0x130] ;  /* 0x0001300001047983 */ /* 0x001ee80000100a00 */
[----:B--2---:R0:W-:Y:S04]  /*61ac0*/  STL.64 [R1+0x4df8], R12 ;  /* 0x004df80c01007387 */ /* 0x0041e80000100a00 */
[----:B0-----:R-:W2:Y:S01]  /*61ad0*/  LDL.LU R12, [R1+0xd70] ;  /* 0x000d7000010c7983 */ /* 0x001ea20000300800 */
[----:B------:R-:W2:Y:S02]  /*61ae0*/  LDL.LU R13, [R1+0xd74] ;  /* 0x000d7400010d7983 */ /* 0x000ea40000300800 */
[----:B------:R-:W2:Y:S02]  /*61af0*/  LDL.LU R14, [R1+0xd78] ;  /* 0x000d7800010e7983 */ /* 0x000ea40000300800 */
[----:B------:R-:W2:Y:S01]  /*61b00*/  LDL.LU R15, [R1+0xd7c] ;  /* 0x000d7c00010f7983 */ /* 0x000ea20000300800 */
[----:B------:R-:W-:Y:S01]  /*61b10*/  STL.64 [R1+0x4dc0], R26 ;  /* 0x004dc01a01007387 */ /* 0x000fe20000100a00 */
        /* <DEDUP_REMOVED lines=10> */
[----:B------:R-:W2:Y:S01]  /*61bc0*/  LDL.LU R27, [R1+0xd5c] ;  /* 0x000d5c00011b7983 */ /* 0x000ea20000300800 */
[----:B---3--:R-:W-:Y:S01]  /*61bd0*/  STL.64 [R1+0x4d60], R18 ;  /* 0x004d601201007387 */ /* 0x008fe20000100a00 */
[----:B------:R0:W-:Y:S03]  /*61be0*/  STL.64 [R1+0x4d58], R16 ;  /* 0x004d581001007387 */ /* 0x0001e60000100a00 */
[----:B0-----:R-:W3:Y:S01]  /*61bf0*/  LDL.LU R16, [R1+0x660] ;  /* 0x0006600001107983 */ /* 0x001ee20000300800 */
[----:B------:R-:W3:Y:S02]  /*61c00*/  LDL.LU R17, [R1+0x664] ;  /* 0x0006640001117983 */ /* 0x000ee40000300800 */
[----:B------:R-:W2:Y:S02]  /*61c10*/  LDL.LU R18, [R1+0x668] ;  /* 0x0006680001127983 */ /* 0x000ea40000300800 */
[----:B------:R-:W2:Y:S01]  /*61c20*/  LDL.LU R19, [R1+0x66c] ;  /* 0x00066c0001137983 */ /* 0x000ea20000300800 */
[----:B------:R-:W-:Y:S01]  /*61c30*/  HMMA.16816.F32 R12, R20, R4, R12 ;  /* 0x00000004140c723c */ /* 0x000fe2000000180c */
[----:B------:R-:W-:-:S02]  /*61c40*/  IMAD.MOV.U32 R3, RZ, RZ, R4 ;  /* 0x000000ffff037224 */ /* 0x000fc400078e0004 */
[----:B------:R-:W-:Y:S01]  /*61c50*/  IMAD.MOV.U32 R2, RZ, RZ, R5 ;  /* 0x000000ffff027224 */ /* 0x000fe200078e0005 */
[----:B--2---:R-:W-:Y:S01]  /*61c60*/  STL.64 [R1+0x4d78], R18 ;  /* 0x004d781201007387 */ /* 0x004fe20000100a00 */
[----:B---3--:R0:W-:Y:S03]  /*61c70*/  STL.64 [R1+0x4d70], R16 ;  /* 0x004d701001007387 */ /* 0x0081e60000100a00 */
[----:B0-----:R-:W2:Y:S01]  /*61c80*/  LDL.LU R16, [R1+0x670] ;  /* 0x0006700001107983 */ /* 0x001ea20000300800 */
[----:B------:R-:W2:Y:S02]  /*61c90*/  LDL.LU R17, [R1+0x674] ;  /* 0x0006740001117983 */ /* 0x000ea40000300800 */
[----:B------:R-:W2:Y:S02]  /*61ca0*/  LDL.LU R18, [R1+0x678] ;  /* 0x0006780001127983 */ /* 0x000ea40000300800 */
[----:B------:R-:W2:Y:S01]  /*61cb0*/  LDL.LU R19, [R1+0x67c] ;  /* 0x00067c0001137983 */ /* 0x000ea20000300800 */
[----:B------:R-:W-:Y:S01]  /*61cc0*/  STL [R1+0x4d28], R0 ;  /* 0x004d280001007387 */ /* 0x000fe20000100800 */
[----:B------:R-:W-:Y:S08]  /*61cd0*/  STL [R1+0x4d24], R10 ;  /* 0x004d240a01007387 */ /* 0x000ff00000100800 */
[----:B------:R0:W-:Y:S02]  /*61ce0*/  STL.64 [R1+0x2f0], R12 ;  /* 0x0002f00c01007387 */ /* 0x0001e40000100a00 */
[----:B------:R-:W-:Y:S01]  /*61cf0*/  STL.64 [R1+0x2f8], R14 ;  /* 0x0002f80e01007387 */ /* 0x000fe20000100a00 */
[----:B0-----:R-:W3:Y:S01]  /*61d00*/  LDL.LU.64 R12, [R1+0x4df8] ;  /* 0x004df800010c7983 */ /* 0x001ee20000300a00 */
[----:B------:R-:W3:Y:S02]  /*61d10*/  LDL.LU.64 R6, [R1+0x4df0] ;  /* 0x004df00001067983 */ /* 0x000ee40000300a00 */
[----:B------:R-:W3:Y:S02]  /*61d20*/  LDL.LU.64 R4, [R1+0x4de8] ;  /* 0x004de80001047983 */ /* 0x000ee40000300a00 */
[----:B------:R-:W-:Y:S01]  /*61d30*/  STL [R1+0x4d2c], R3 ;  /* 0x004d2c0301007387 */ /* 0x000fe20000100800 */
[C---:B---3--:R-:W-:Y:S11]  /*61d40*/  HMMA.16816.F32 R4, R20.reuse, R12, R4 ;  /* 0x0000000c1404723c */ /* 0x048ff60000001804 */
[----:B------:R-:W-:Y:S11]  /*61d50*/  @!UPT UIADD3 URZ, URZ, URZ, URZ ;  /* 0x0000003f3f3ff290 */ /* 0x000ff6000fffe03f */
[----:B------:R-:W-:Y:S01]  /*61d60*/  @!UPT UIADD3 URZ, URZ, URZ, URZ ;  /* 0x0000003f3f3ff290 */ /* 0x000fe2000fffe03f */
[----:B------:R0:W-:Y:S01]  /*61d70*/  STL.64 [R1+0x2e0], R4 ;  /* 0x0002e00401007387 */ /* 0x0001e20000100a00 */
[----:B------:R1:W-:Y:S02]  /*61d80*/  STL.64 [R1+0x2e8], R6 ;  /* 0x0002e80601007387 */ /* 0x0003e40000100a00 */
[----:B0-----:R-:W-:Y:S02]  /*61d90*/  IMAD.MOV.U32 R5, RZ, RZ, R12 ;  /* 0x000000ffff057224 */ /* 0x001fe400078e000c */
[----:B-1----:R-:W-:Y:S02]  /*61da0*/  IMAD.MOV.U32 R6, RZ, RZ, R13 ;  /* 0x000000ffff067224 */ /* 0x002fe400078e000d */
        /* <DEDUP_REMOVED lines=29> */
[----:B------:R-:W2:Y:S01]  /*61f80*/  LDL.LU.64 R24, [R1+0x4d90] ;  /* 0x004d900001187983 */ /* 0x000ea20000300a00 */
[----:B------:R-:W2:Y:S02]  /*61f90*/  LDL.LU.64 R14, [R1+0x4d88] ;  /* 0x004d8800010e7983 */ /* 0x000ea40000300a00 */
[----:B------:R-:W2:Y:S11]  /*61fa0*/  LDL.LU.64 R12, [R1+0x4d80] ;  /* 0x004d8000010c7983 */ /* 0x000eb60000300a00 */
[----:B------:R-:W-:Y:S08]  /*61fb0*/  @!UPT UIADD3 URZ, URZ, URZ, URZ ;  /* 0x0000003f3f3ff290 */ /* 0x000ff0000fffe03f */
[----:B------:R0:W-:Y:S01]  /*61fc0*/  STL.64 [R1+0x1a0], R20 ;  /* 0x0001a01401007387 */ /* 0x0001e20000100a00 */
[----:B------:R-:W-:Y:S03]  /*61fd0*/  STL.64 [R1+0x1a8], R22 ;  /* 0x0001a81601007387 */ /* 0x000fe60000100a00 */
[----:B0-----:R-:W3:Y:S01]  /*61fe0*/  LDL.LU R20, [R1+0x230] ;  /* 0x0002300001147983 */ /* 0x001ee20000300800 */
[----:B------:R-:W3:Y:S01]  /*61ff0*/  LDL.LU R21, [R1+0x234] ;  /* 0x0002340001157983 */ /* 0x000ee20000300800 */
[----:B--2---:R-:W-:Y:S02]  /*62000*/  HMMA.16816.F32 R24, R12, R24, R16 ;  /* 0x000000180c18723c */ /* 0x004fe40000001810 */
[----:B------:R-:W2:Y:S01]  /*62010*/  LDL.LU.64 R18, [R1+0x4d78] ;  /* 0x004d780001127983 */ /* 0x000ea20000300a00 */
[----:B------:R-:W2:Y:S11]  /*62020*/  LDL.LU.64 R16, [R1+0x4d70] ;  /* 0x004d700001107983 */ /* 0x000eb60000300a00 */
[----:B------:R-:W-:Y:S09]  /*62030*/  @!UPT UIADD3 URZ, URZ, URZ, URZ ;  /* 0x0000003f3f3ff290 */ /* 0x000ff2000fffe03f */
[----:B------:R0:W-:Y:S04]  /*62040*/  STL.64 [R1+0xa0], R24 ;  /* 0x0000a01801007387 */ /* 0x0001e80000100a00 */
[----:B0-----:R-:W2:Y:S01]  /*62050*/  LDL.LU.64 R24, [R1+0x4d68] ;  /* 0x004d680001187983 */ /* 0x001ea20000300a00 */
[----:B------:R-:W-:Y:S02]  /*62060*/  IMAD.MOV.U32 R22, RZ, RZ, R29 ;  /* 0x000000ffff167224 */ /* 0x000fe400078e001d */
[----:B----4-:R-:W-:Y:S02]  /*62070*/  IMAD.MOV.U32 R23, RZ, RZ, R28 ;  /* 0x000000ffff177224 */ /* 0x010fe400078e001c */
[----:B------:R-:W-:Y:S02]  /*62080*/  IMAD.MOV.U32 R29, RZ, RZ, R26 ;  /* 0x000000ffff1d7224 */ /* 0x000fe400078e001a */
[----:B------:R-:W-:-:S05]  /*62090*/  IMAD.MOV.U32 R28, RZ, RZ, R27 ;  /* 0x000000ffff1c7224 */ /* 0x000fca00078e001b */
[----:B------:R-:W-:Y:S01]  /*620a0*/  STL [R1+0x4474], R28 ;  /* 0x0044741c01007387 */ /* 0x000fe20000100800 */
[----:B------:R-:W-:Y:S01]  /*620b0*/  STL [R1+0x4470], R29 ;  /* 0x0044701d01007387 */ /* 0x000fe20000100800 */
        /* <DEDUP_REMOVED lines=12> */
[----:B------:R-:W-:Y:S02]  /*62180*/  IMAD.MOV.U32 R28, RZ, RZ, R26 ;  /* 0x000000ffff1c7224 */ /* 0x000fe400078e001a */
[----:B------:R-:W-:Y:S02]  /*62190*/  IMAD.MOV.U32 R29, RZ, RZ, R27 ;  /* 0x000000ffff1d7224 */ /* 0x000fe400078e001b */
[----:B------:R-:W4:Y:S04]  /*621a0*/  LDL.LU.64 R26, [R1+0x4d38] ;  /* 0x004d3800011a7983 */ /* 0x000f280000300a00 */
[----:B0-----:R-:W2:Y:S01]  /*621b0*/  LDL.LU.64 R24, [R1+0x4d30] ;  /* 0x004d300001187983 */ /* 0x001ea20000300a00 */
[----:B------:R-:W-:Y:S02]  /*621c0*/  STL [R1+0x45c4], R29 ;  /* 0x0045c41d01007387 */ /* 0x000fe40000100800 */
[----:B------:R-:W-:Y:S01]  /*621d0*/  STL [R1+0x45c0], R28 ;  /* 0x0045c01c01007387 */ /* 0x000fe20000100800 */
[C---:B--2---:R-:W-:Y:S11]  /*621e0*/  HMMA.16816.F32 R16, R12.reuse, R24, R16 ;  /* 0x000000180c10723c */ /* 0x044ff60000001810 */
[----:B------:R-:W-:Y:S11]  /*621f0*/  @!UPT UIADD3 URZ, URZ, URZ, URZ ;  /* 0x0000003f3f3ff290 */ /* 0x000ff6000fffe03f */
[----:B------:R-:W-:Y:S01]  /*62200*/  @!UPT UIADD3 URZ, URZ, URZ, URZ ;  /* 0x0000003f3f3ff290 */ /* 0x000fe2000fffe03f */
[----:B------:R0:W-:Y:S01]  /*62210*/  STL.64 [R1+0x70], R16 ;  /* 0x0000701001007387 */ /* 0x0001e20000100a00 */
[----:B------:R1:W-:Y:S03]  /*62220*/  STL.64 [R1+0x78], R18 ;  /* 0x0000781201007387 */ /* 0x0003e60000100a00 */
[----:B0-----:R-:W2:Y:S01]  /*62230*/  LDL.LU R16, [R1+0x360] ;  /* 0x0003600001107983 */ /* 0x001ea20000300800 */
[----:B------:R-:W2:Y:S02]  /*62240*/  LDL.LU R17, [R1+0x364] ;  /* 0x0003640001117983 */ /* 0x000ea40000300800 */
[----:B-1----:R-:W2:Y:S02]  /*62250*/  LDL.LU R18, [R1+0x368] ;  /* 0x0003680001127983 */ /* 0x002ea40000300800 */
[----:B------:R-:W2:Y:S01]  /*62260*/  LDL.LU R19, [R1+0x36c] ;  /* 0x00036c0001137983 */ /* 0x000ea20000300800 */
[----:B---3--:R-:W-:Y:S01]  /*62270*/  HMMA.16816.F32 R20, R12, R8, R20 ;  /* 0x000000080c14723c */ /* 0x008fe20000001814 */
[----:B--2---:R-:W-:Y:S01]  /*62280*/  STL.64 [R1+0x4c38], R18 ;  /* 0x004c381201007387 */ /* 0x004fe20000100a00 */
[----:B------:R0:W-:Y:S02]  /*62290*/  STL.64 [R1+0x4c30], R16 ;  /* 0x004c301001007387 */ /* 0x0001e40000100a00 */
[----:B0-----:R-:W-:-:S02]  /*622a0*/  IMAD.MOV.U32 R16, RZ, RZ, R3 ;  /* 0x000000ffff107224 */ /* 0x001fc400078e0003 */
[----:B------:R-:W-:Y:S01]  /*622b0*/  IMAD.MOV.U32 R17, RZ, RZ, R0 ;  /* 0x000000ffff117224 */ /* 0x000fe200078e0000 */
[----:B------:R-:W2:Y:S01]  /*622c0*/  LDL.LU R3, [R1+0x4d2c] ;  /* 0x004d2c0001037983 */ /* 0x000ea20000300800 */
[----:B------:R-:W3:Y:S03]  /*622d0*/  LDL.LU R0, [R1+0x4d28] ;  /* 0x004d280001007983 */ /* 0x000ee60000300800 */
[----:B------:R0:W-:Y:S01]  /*622e0*/  STL.64 [R1+0x4c48], R16 ;  /* 0x004c481001007387 */ /* 0x0001e20000100a00 */
[----:B----4-:R-:W-:Y:S02]  /*622f0*/  STL.64 [R1+0x4c08], R26 ;  /* 0x004c081a01007387 */ /* 0x010fe40000100a00 */
[----:B------:R-:W-:Y:S02]  /*62300*/  STL.64 [R1+0x4c00], R24 ;  /* 0x004c001801007387 */ /* 0x000fe40000100a00 */
[----:B0-----:R-:W-:-:S02]  /*62310*/  IMAD.MOV.U32 R16, RZ, RZ, R10 ;  /* 0x000000ffff107224 */ /* 0x001fc400078e000a */
[----:B------:R-:W-:Y:S01]  /*62320*/  IMAD.MOV.U32 R17, RZ, RZ, R7 ;  /* 0x000000ffff117224 */ /* 0x000fe200078e0007 */
[----:B------:R-:W4:Y:S04]  /*62330*/  LDL.LU R10, [R1+0x4d24] ;  /* 0x004d2400010a7983 */ /* 0x000f280000300800 */
[----:B------:R-:W-:Y:S02]  /*62340*/  STL.64 [R1+0x60], R20 ;  /* 0x0000601401007387 */ /* 0x000fe40000100a00 */
[----:B------:R-:W-:Y:S02]  /*62350*/  STL.64 [R1+0x68], R22 ;  /* 0x0000681601007387 */ /* 0x000fe40000100a00 */
[----:B------:R-:W2:Y:S01]  /*62360*/  LDL.LU R7, [R1+0x4d20] ;  /* 0x004d200001077983 */ /* 0x000ea20000300800 */
[----:B------:R0:W-:Y:S02]  /*62370*/  STL.64 [R1+0x4c60], R16 ;  /* 0x004c601001007387 */ /* 0x0001e40000100a00 */
[----:B0-----:R-:W-:-:S02]  /*62380*/  IMAD.MOV.U32 R16, RZ, RZ, R4 ;  /* 0x000000ffff107224 */ /* 0x001fc400078e0004 */
[----:B------:R-:W-:Y:S01]  /*62390*/  IMAD.MOV.U32 R17, RZ, RZ, R11 ;  /* 0x000000ffff117224 */ /* 0x000fe200078e000b */
[----:B------:R-:W2:Y:S01]  /*623a0*/  LDL.LU R4, [R1+0x4d1c] ;  /* 0x004d1c0001047983 */ /* 0x000ea20000300800 */
[----:B------:R-:W2:Y:S03]  /*623b0*/  LDL.LU R11, [R1+0x4d18] ;  /* 0x004d1800010b7983 */ /* 0x000ea60000300800 */
[----:B------:R-:W-:Y:S01]  /*623c0*/  STL.64 [R1+0x4c78], R16 ;  /* 0x004c781001007387 */ /* 0x000fe20000100a00 */
[----:B------:R-:W2:Y:S03]  /*623d0*/  LDL.64 R24, [R1+0x10] ;  /* 0x0000100001187983 */ /* 0x000ea60000100a00 */
[----:B--2---:R0:W-:Y:S04]  /*623e0*/  STL.64 [R1+0x4c10], R24 ;  /* 0x004c101801007387 */ /* 0x0041e80000100a00 */
[----:B0-----:R-:W2:Y:S01]  /*623f0*/  LDL.64 R24, [R1+0x20] ;  /* 0x0000200001187983 */ /* 0x001ea20000100a00 */
[----:B------:R-:W-:-:S02]  /*62400*/  IMAD.MOV.U32 R16, RZ, RZ, R5 ;  /* 0x000000ffff107224 */ /* 0x000fc400078e0005 */
[----:B------:R-:W-:Y:S01]  /*62410*/  IMAD.MOV.U32 R17, RZ, RZ, R6 ;  /* 0x000000ffff117224 */ /* 0x000fe200078e0006 */
[----:B--2---:R0:W-:Y:S04]  /*62420*/  STL.64 [R1+0x4c40], R24 ;  /* 0x004c401801007387 */ /* 0x0041e80000100a00 */
[----:B0-----:R-:W2:Y:S01]  /*62430*/  LDL.LU R24, [R1+0xb00] ;  /* 0x000b000001187983 */ /* 0x001ea20000300800 */
[----:B------:R-:W2:Y:S02]  /*62440*/  LDL.LU R25, [R1+0xb04] ;  /* 0x000b040001197983 */ /* 0x000ea40000300800 */
[----:B------:R-:W2:Y:S02]  /*62450*/  LDL.LU R26, [R1+0xb08] ;  /* 0x000b0800011a7983 */ /* 0x000ea40000300800 */
[----:B------:R-:W2:Y:S01]  /*62460*/  LDL.LU R27, [R1+0xb0c] ;  /* 0x000b0c00011b7983 */ /* 0x000ea20000300800 */
[----:B------:R-:W3:Y:S01]  /*62470*/  LDL.LU R5, [R1+0x4d14] ;  /* 0x004d140001057983 */ /* 0x000ee20000300800 */
[----:B------:R-:W3:Y:S02]  /*62480*/  LDL.LU R6, [R1+0x4d10] ;  /* 0x004d100001067983 */ /* 0x000ee40000300800 */
[----:B------:R-:W-:Y:S01]  /*62490*/  STL.64 [R1+0x4c90], R16 ;  /* 0x004c901001007387 */ /* 0x000fe20000100a00 */
[----:B--2---:R-:W-:Y:S01]  /*624a0*/  STL.64 [R1+0x4c58], R26 ;  /* 0x004c581a01007387 */ /* 0x004fe20000100a00 */
[----:B------:R0:W-:Y:S03]  /*624b0*/  STL.64 [R1+0x4c50], R24 ;  /* 0x004c501801007387 */ /* 0x0001e60000100a00 */
        /* <DEDUP_REMOVED lines=10> */
[----:B----4-:R-:W-:-:S02]  /*62560*/  IMAD.MOV.U32 R16, RZ, RZ, R10 ;  /* 0x000000ffff107224 */ /* 0x010fc400078e000a */
[----:B---3--:R-:W-:Y:S01]  /*62570*/  IMAD.MOV.U32 R17, RZ, RZ, R0 ;  /* 0x000000ffff117224 */ /* 0x008fe200078e0000 */
[----:B------:R-:W2:Y:S01]  /*62580*/  LDL.LU R10, [R1+0x4d0c] ;  /* 0x004d0c00010a7983 */ /* 0x000ea20000300800 */
[----:B------:R-:W3:Y:S03]  /*62590*/  LDL.LU R0, [R1+0x4d08] ;  /* 0x004d080001007983 */ /* 0x000ee60000300800 */
[----:B------:R0:W-:Y:S02]  /*625a0*/  STL.64 [R1+0x4cb8], R16 ;  /* 0x004cb81001007387 */ /* 0x0001e40000100a00 */
[----:B0-----:R-:W-:Y:S02]  /*625b0*/  IMAD.MOV.U32 R16, RZ, RZ, R4 ;  /* 0x000000ffff107224 */ /* 0x001fe400078e0004 */
[----:B------:R-:W-:Y:S01]  /*625c0*/  IMAD.MOV.U32 R17, RZ, RZ, R7 ;  /* 0x000000ffff117224 */ /* 0x000fe200078e0007 */
[----:B------:R-:W4:Y:S04]  /*625d0*/  LDL.LU R4, [R1+0x4d04] ;  /* 0x004d040001047983 */ /* 0x000f280000300800 */
[----:B------:R-:W-:Y:S01]  /*625e0*/  STL.64 [R1+0x4cd0], R16 ;  /* 0x004cd01001007387 */ /* 0x000fe20000100a00 */
[----:B------:R-:W-:Y:S02]  /*625f0*/  STL.64 [R1+0x4c70], R26 ;  /* 0x004c701a01007387 */ /* 0x000fe40000100a00 */
[----:B------:R0:W-:Y:S02]  /*62600*/  STL.64 [R1+0x4c68], R24 ;  /* 0x004c681801007387 */ /* 0x0001e40000100a00 */
[----:B0-----:R-:W2:Y:S01]  /*62610*/  LDL.LU R24, [R1+0xb20] ;  /* 0x000b200001187983 */ /* 0x001ea20000300800 */
[----:B------:R-:W2:Y:S02]  /*62620*/  LDL.LU R25, [R1+0xb24] ;  /* 0x000b240001197983 */ /* 0x000ea40000300800 */
[----:B------:R-:W2:Y:S02]  /*62630*/  LDL.LU R26, [R1+0xb28] ;  /* 0x000b2800011a7983 */ /* 0x000ea40000300800 */
[----:B------:R-:W2:Y:S02]  /*62640*/  LDL.LU R27, [R1+0xb2c] ;  /* 0x000b2c00011b7983 */ /* 0x000ea40000300800 */
[----:B------:R-:W-:-:S02]  /*62650*/  IMAD.MOV.U32 R16, RZ, RZ, R5 ;  /* 0x000000ffff107224 */ /* 0x000fc400078e0005 */
[----:B------:R-:W-:Y:S01]  /*62660*/  IMAD.MOV.U32 R17, RZ, RZ, R11 ;  /* 0x000000ffff117224 */ /* 0x000fe200078e000b */
[----:B------:R-:W4:Y:S01]  /*62670*/  LDL.LU R5, [R1+0x4d00] ;  /* 0x004d000001057983 */ /* 0x000f220000300800 */
[----:B------:R-:W4:Y:S02]  /*62680*/  LDL.LU R20, [R1+0x220] ;  /* 0x0002200001147983 */ /* 0x000f240000300800 */
[----:B------:R-:W4:Y:S02]  /*62690*/  LDL.LU R21, [R1+0x224] ;  /* 0x0002240001157983 */ /* 0x000f240000300800 */
[----:B------:R-:W4:Y:S01]  /*626a0*/  LDL.LU R22, [R1+0x228] ;  /* 0x0002280001167983 */ /* 0x000f220000300800 */
[----:B------:R-:W4:Y:S01]  /*626b0*/  LDL.LU R23, [R1+0x22c] ;  /* 0x00022c0001177983 */ /* 0x000f220000300800 */
[----:B------:R-:W-:Y:S03]  /*626c0*/  STL.64 [R1+0x4ce8], R16 ;  /* 0x004ce81001007387 */ /* 0x000fe60000100a00 */
        /* <DEDUP_REMOVED lines=24> */
[----:B----4-:R-:W-:Y:S01]  /*62850*/  HMMA.16816.F32 R20, R12, R4, R20 ;  /* 0x000000040c14723c */ /* 0x010fe20000001814 */
[----:B------:R-:W-:Y:S01]  /*62860*/  IMAD.MOV.U32 R16, RZ, RZ, R10 ;  /* 0x000000ffff107224 */ /* 0x000fe200078e000a */
[----:B--2---:R-:W-:Y:S01]  /*62870*/  STL.64 [R1+0x4cf8], R26 ;  /* 0x004cf81a01007387 */ /* 0x004fe20000100a00 */
[----:B------:R0:W-:Y:S03]  /*62880*/  STL.64 [R1+0x4cf0], R24 ;  /* 0x004cf01801007387 */ /* 0x0001e60000100a00 */
[----:B0-----:R-:W2:Y:S01]  /*62890*/  LDL.LU R24, [R1+0xb80] ;  /* 0x000b800001187983 */ /* 0x001ea20000300800 */
[----:B------:R-:W2:Y:S02]  /*628a0*/  LDL.LU R25, [R1+0xb84] ;  /* 0x000b840001197983 */ /* 0x000ea40000300800 */
[----:B------:R-:W2:Y:S02]  /*628b0*/  LDL.LU R26, [R1+0xb88] ;  /* 0x000b8800011a7983 */ /* 0x000ea40000300800 */
[----:B------:R-:W2:Y:S01]  /*628c0*/  LDL.LU R27, [R1+0xb8c] ;  /* 0x000b8c00011b7983 */ /* 0x000ea20000300800 */
[----:B------:R-:W-:Y:S01]  /*628d0*/  STL.64 [R1+0x4bf8], R8 ;  /* 0x004bf80801007387 */ /* 0x000fe20000100a00 */
[----:B------:R0:W-:Y:S03]  /*628e0*/  STL.64 [R1+0x4bf0], R4 ;  /* 0x004bf00401007387 */ /* 0x0001e60000100a00 */
[----:B0-----:R-:W4:Y:S07]  /*628f0*/  LDL.64 R4, [R1] ;  /* 0x0000000001047983 */ /* 0x001f2e0000100a00 */
[----:B------:R-:W-:Y:S02]  /*62900*/  STL.64 [R1+0x40], R20 ;  /* 0x0000401401007387 */ /* 0x000fe40000100a00 */
[----:B------:R-:W-:Y:S02]  /*62910*/  STL.64 [R1+0x48], R22 ;  /* 0x0000481601007387 */ /* 0x000fe40000100a00 */
[----:B---3--:R-:W0:Y:S01]  /*62920*/  LDSM.16.MT88.4 R20, [R0+0x12080] ;  /* 0x012080000014783b */ /* 0x008e220000004200 */
[----:B------:R-:W-:-:S07]  /*62930*/  IMAD.MOV.U32 R17, RZ, RZ, R6 ;  /* 0x000000ffff117224 */ /* 0x000fce00078e0006 */
[C---:B--2---:R-:W-:Y:S01]  /*62940*/  HMMA.16816.F32 R16, R12.reuse, R16, R24 ;  /* 0x000000100c10723c */ /* 0x044fe20000001818 */
[----:B----4-:R1:W-:Y:S04]  /*62950*/  STL.64 [R1+0x4c18], R4 ;  /* 0x004c180401007387 */ /* 0x0103e80000100a00 */
[----:B-1----:R-:W2:Y:S01]  /*62960*/  LDL.LU R4, [R1+0x950] ;  /* 0x0009500001047983 */ /* 0x002ea20000300800 */
[----:B------:R-:W2:Y:S02]  /*62970*/  LDL.LU R5, [R1+0x954] ;  /* 0x0009540001057983 */ /* 0x000ea40000300800 */
[----:B------:R-:W2:Y:S02]  /*62980*/  LDL.LU R6, [R1+0x958] ;  /* 0x0009580001067983 */ /* 0x000ea40000300800 */
[----:B------:R-:W2:Y:S01]  /*62990*/  LDL.LU R7, [R1+0x95c] ;  /* 0x00095c0001077983 */ /* 0x000ea20000300800 */
[----:B0-----:R-:W-:Y:S01]  /*629a0*/  STL.64 [R1+0x4b28], R22 ;  /* 0x004b281601007387 */ /* 0x001fe20000100a00 */
[----:B------:R0:W-:Y:S03]  /*629b0*/  STL.64 [R1+0x4b20], R20 ;  /* 0x004b201401007387 */ /* 0x0001e60000100a00 */
[----:B0-----:R-:W3:Y:S01]  /*629c0*/  LDL.64 R20, [R1+0xe0] ;  /* 0x0000e00001147983 */ /* 0x001ee20000100a00 */
[----:B------:R-:W4:Y:S02]  /*629d0*/  LDL.LU.64 R26, [R1+0x4cf8] ;  /* 0x004cf800011a7983 */ /* 0x000f240000300a00 */
[----:B------:R-:W4:Y:S05]  /*629e0*/  LDL.LU.64 R24, [R1+0x4cf0] ;  /* 0x004cf00001187983 */ /* 0x000f2a0000300a00 */
[----:B------:R0:W-:Y:S01]  /*629f0*/  STL.64 [R1+0x2a0], R16 ;  /* 0x0002a01001007387 */ /* 0x0001e20000100a00 */
[----:B------:R4:W-:Y:S04]  /*62a00*/  STL.64 [R1+0x2a8], R18 ;  /* 0x0002a81201007387 */ /* 0x0009e80000100a00 */
        /* <DEDUP_REMOVED lines=15> */
[----:B----4-:R-:W-:Y:S02]  /*62b00*/  HMMA.16816.F32 R16, R12, R16, R24 ;  /* 0x000000100c10723c */ /* 0x010fe40000001818 */
[----:B------:R-:W4:Y:S01]  /*62b10*/  LDL.LU.64 R26, [R1+0x4cb0] ;  /* 0x004cb000011a7983 */ /* 0x000f220000300a00 */
[----:B------:R-:W4:Y:S11]  /*62b20*/  LDL.LU.64 R24, [R1+0x4ca8] ;  /* 0x004ca80001187983 */ /* 0x000f360000300a00 */
        /* <DEDUP_REMOVED lines=8> */
[----:B------:R-:W4:Y:S11]  /*62bb0*/  LDL.LU.64 R16, [R1+0x4c90] ;  /* 0x004c900001107983 */ /* 0x000f360000300a00 */
[----:B------:R-:W-:Y:S11]  /*62bc0*/  @!UPT UIADD3 URZ, URZ, URZ, URZ ;  /* 0x0000003f3f3ff290 */ /* 0x000ff6000fffe03f */
[----:B------:R0:W-:Y:S01]  /*62bd0*/  STL.64 [R1+0x260], R8 ;  /* 0x0002600801007387 */ /* 0x0001e20000100a00 */
[----:B------:R1:W-:Y:S03]  /*62be0*/  STL.64 [R1+0x268], R10 ;  /* 0x0002680a01007387 */ /* 0x0003e60000100a00 */
[----:B0-----:R-:W2:Y:S01]  /*62bf0*/  LDL.LU R8, [R1+0x920] ;  /* 0x0009200001087983 */ /* 0x001ea20000300800 */
[----:B------:R-:W2:Y:S02]  /*62c00*/  LDL.LU R9, [R1+0x924] ;  /* 0x0009240001097983 */ /* 0x000ea40000300800 */
[----:B-1----:R-:W2:Y:S02]  /*62c10*/  LDL.LU R10, [R1+0x928] ;  /* 0x00092800010a7983 */ /* 0x002ea40000300800 */
[----:B------:R-:W2:Y:S01]  /*62c20*/  LDL.LU R11, [R1+0x92c] ;  /* 0x00092c00010b7983 */ /* 0x000ea20000300800 */
[C---:B----4-:R-:W-:Y:S01]  /*62c30*/  HMMA.16816.F32 R16, R12.reuse, R16, R24 ;  /* 0x000000100c10723c */ /* 0x050fe20000001818 */
[----:B------:R-:W4:Y:S01]  /*62c40*/  LDL.LU.64 R26, [R1+0x4c88] ;  /* 0x004c8800011a7983 */ /* 0x000f220000300a00 */
[----:B------:R-:W4:Y:S11]  /*62c50*/  LDL.LU.64 R24, [R1+0x4c80] ;  /* 0x004c800001187983 */ /* 0x000f360000300a00 */
[----:B------:R-:W-:Y:S10]  /*62c60*/  @!UPT UIADD3 URZ, URZ, URZ, URZ ;  /* 0x0000003f3f3ff290 */ /* 0x000ff4000fffe03f */
        /* <DEDUP_REMOVED lines=22> */
[----:B0-----:R-:W3:Y:S01]  /*62dd0*/  LDL.LU.64 R18, [R1+0x4c38] ;  /* 0x004c380001127983 */ /* 0x001ee20000300a00 */
[----:B------:R-:W3:Y:S02]  /*62de0*/  LDL.LU.64 R16, [R1+0x4c30] ;  /* 0x004c300001107983 */ /* 0x000ee40000300a00 */
[----:B---3--:R-:W-:Y:S01]  /*62df0*/  HMMA.16816.F32 R12, R12, R20, R16 ;  /* 0x000000140c0c723c */ /* 0x008fe20000001810 */
[----:B------:R-:W3:Y:S01]  /*62e00*/  LDL.LU.64 R18, [R1+0x4c28] ;  /* 0x004c280001127983 */ /* 0x000ee20000300a00 */
[----:B------:R-:W3:Y:S02]  /*62e10*/  LDL.LU.64 R16, [R1+0x4c20] ;  /* 0x004c200001107983 */ /* 0x000ee40000300a00 */
[----:B----4-:R-:W-:-:S02]  /*62e20*/  IMAD.MOV.U32 R2, RZ, RZ, R24 ;  /* 0x000000ffff027224 */ /* 0x010fc400078e0018 */
[----:B------:R-:W-:Y:S11]  /*62e30*/  IMAD.MOV.U32 R0, RZ, RZ, R25 ;  /* 0x000000ffff007224 */ /* 0x000ff600078e0019 */
[----:B------:R-:W-:Y:S06]  /*62e40*/  @!UPT UIADD3 URZ, URZ, URZ, URZ ;  /* 0x0000003f3f3ff290 */ /* 0x000fec000fffe03f */
[----:B------:R0:W-:Y:S01]  /*62e50*/  STL.64 [R1+0x30], R12 ;  /* 0x0000300c01007387 */ /* 0x0001e20000100a00 */
[----:B------:R1:W-:Y:S03]  /*62e60*/  STL.64 [R1+0x38], R14 ;  /* 0x0000380e01007387 */ /* 0x0003e60000100a00 */
[----:B0-----:R-:W4:Y:S01]  /*62e70*/  LDL.LU R12, [R1+0x930] ;  /* 0x00093000010c7983 */ /* 0x001f220000300800 */
[----:B------:R-:W4:Y:S02]  /*62e80*/  LDL.LU R13, [R1+0x934] ;  /* 0x00093400010d7983 */ /* 0x000f240000300800 */
[----:B-1----:R-:W4:Y:S02]  /*62e90*/  LDL.LU R14, [R1+0x938] ;  /* 0x00093800010e7983 */ /* 0x002f240000300800 */
[----:B------:R-:W4:Y:S01]  /*62ea0*/  LDL.LU R15, [R1+0x93c] ;  /* 0x00093c00010f7983 */ /* 0x000f220000300800 */
[----:B------:R0:W-:Y:S04]  /*62eb0*/  STL.64 [R1+0x4b38], R20 ;  /* 0x004b381401007387 */ /* 0x0001e80000100a00 */
[----:B0-----:R-:W2:Y:S01]  /*62ec0*/  LDL.LU R20, [R1+0x940] ;  /* 0x0009400001147983 */ /* 0x001ea20000300800 */
[----:B------:R-:W2:Y:S02]  /*62ed0*/  LDL.LU R21, [R1+0x944] ;  /* 0x0009440001157983 */ /* 0x000ea40000300800 */
[----:B------:R-:W2:Y:S02]  /*62ee0*/  LDL.LU R22, [R1+0x948] ;  /* 0x0009480001167983 */ /* 0x000ea40000300800 */
[----:B------:R-:W2:Y:S01]  /*62ef0*/  LDL.LU R23, [R1+0x94c] ;  /* 0x00094c0001177983 */ /* 0x000ea20000300800 */
[C---:B---3--:R-:W-:Y:S11]  /*62f00*/  HMMA.16816.F32 R4, R16.reuse, R24, R4 ;  /* 0x000000181004723c */ /* 0x048ff60000001804 */
[----:B------:R-:W-:Y:S11]  /*62f10*/  @!UPT UIADD3 URZ, URZ, URZ, URZ ;  /* 0x0000003f3f3ff290 */ /* 0x000ff6000fffe03f */
[----:B------:R-:W-:Y:S01]  /*62f20*/  @!UPT UIADD3 URZ, URZ, URZ, URZ ;  /* 0x0000003f3f3ff290 */ /* 0x000fe2000fffe03f */
[----:B------:R0:W-:Y:S01]  /*62f30*/  STL.64 [R1+0x190], R4 ;  /* 0x0001900401007387 */ /* 0x0001e20000100a00 */
[----:B------:R-:W-:Y:S03]  /*62f40*/  STL.64 [R1+0x198], R6 ;  /* 0x0001980601007387 */ /* 0x000fe60000100a00 */
[----:B0-----:R-:W4:Y:S01]  /*62f50*/  LDL.LU.64 R4, [R1+0x4c18] ;  /* 0x004c180001047983 */ /* 0x001f220000300a00 */
[----:B------:R-:W2:Y:S02]  /*62f60*/  LDL.LU.64 R24, [R1+0x4c10] ;  /* 0x004c100001187983 */ /* 0x000ea40000300a00 */
[C---:B--2---:R-:W-:Y:S08]  /*62f70*/  HMMA.16816.F32 R20, R16.reuse, R24, R20 ;  /* 0x000000181014723c */ /* 0x044ff00000001814 */
[----:B----4-:R-:W-:Y:S11]  /*62f80*/  HMMA.16816.F32 R12, R16, R4, R12 ;  /* 0x00000004100c723c */ /* 0x010ff6000000180c */
[----:B------:R-:W-:Y:S04]  /*62f90*/  @!UPT UIADD3 URZ, URZ, URZ, URZ ;  /* 0x0000003f3f3ff290 */ /* 0x000fe8000fffe03f */
[----:B------:R0:W-:Y:S01]  /*62fa0*/  STL.64 [R1+0x180], R20 ;  /* 0x0001801401007387 */ /* 0x0001e20000100a00 */
[----:B------:R1:W-:Y:S02]  /*62fb0*/  STL.64 [R1+0x188], R22 ;  /* 0x0001881601007387 */ /* 0x0003e40000100a00 */
[----:B------:R-:W2:Y:S02]  /*62fc0*/  LDL.LU.64 R26, [R1+0x4c08] ;  /* 0x004c0800011a7983 */ /* 0x000ea40000300a00 */
[----:B0-----:R-:W-:Y:S02]  /*62fd0*/  IMAD.MOV.U32 R21, RZ, RZ, R24 ;  /* 0x000000ffff157224 */ /* 0x001fe400078e0018 */
[----:B------:R-:W-:Y:S02]  /*62fe0*/  IMAD.MOV.U32 R20, RZ, RZ, R25 ;  /* 0x000000ffff147224 */ /* 0x000fe400078e0019 */
[----:B------:R-:W3:Y:S01]  /*62ff0*/  LDL.LU.64 R24, [R1+0x4c00] ;  /* 0x004c000001187983 */ /* 0x000ee20000300a00 */
[----:B------:R0:W-:Y:S02]  /*63000*/  STL.64 [R1+0x170], R12 ;  /* 0x0001700c01007387 */ /* 0x0001e40000100a00 */
[----:B------:R4:W-:Y:S02]  /*63010*/  STL.64 [R1+0x178], R14 ;  /* 0x0001780e01007387 */ /* 0x0009e40000100a00 */
[----:B-1----:R-:W-:-:S02]  /*63020*/  IMAD.MOV.U32 R23, RZ, RZ, R4 ;  /* 0x000000ffff177224 */ /* 0x002fc400078e0004 */
[----:B------:R-:W-:Y:S01]  /*63030*/  IMAD.MOV.U32 R22, RZ, RZ, R5 ;  /* 0x000000ffff167224 */ /* 0x000fe200078e0005 */
[----:B0-----:R-:W2:Y:S01]  /*63040*/  LDL.LU R12, [R1+0x4c0] ;  /* 0x0004c000010c7983 */ /* 0x001ea20000300800 */
[----:B------:R-:W2:Y:S02]  /*63050*/  LDL.LU R13, [R1+0x4c4] ;  /* 0x0004c400010d7983 */ /* 0x000ea40000300800 */
[----:B----4-:R-:W4:Y:S02]  /*63060*/  LDL.LU R14, [R1+0x4c8] ;  /* 0x0004c800010e7983 */ /* 0x010f240000300800 */
[----:B------:R-:W4:Y:S01]  /*63070*/  LDL.LU R15, [R1+0x4cc] ;  /* 0x0004cc00010f7983 */ /* 0x000f220000300800 */
[----:B------:R-:W2:Y:S01]  /*63080*/  LDL.LU R4, [R1+0x6e0] ;  /* 0x0006e00001047983 */ /* 0x000ea20000300800 */
[----:B------:R-:W2:Y:S02]  /*63090*/  LDL.LU R5, [R1+0x6e4] ;  /* 0x0006e40001057983 */ /* 0x000ea40000300800 */
[----:B------:R-:W2:Y:S02]  /*630a0*/  LDL.LU R6, [R1+0x6e8] ;  /* 0x0006e80001067983 */ /* 0x000ea40000300800 */
[----:B------:R-:W2:Y:S01]  /*630b0*/  LDL.LU R7, [R1+0x6ec] ;  /* 0x0006ec0001077983 */ /* 0x000ea20000300800 */
[----:B------:R-:W-:Y:S01]  /*630c0*/  STL.64 [R1+0x4bb0], R22 ;  /* 0x004bb01601007387 */ /* 0x000fe20000100a00 */
[----:B------:R0:W-:Y:S03]  /*630d0*/  STL.64 [R1+0x4ba8], R20 ;  /* 0x004ba81401007387 */ /* 0x0001e60000100a00 */
[----:B0-----:R-:W2:Y:S04]  /*630e0*/  LDL.64 R20, [R1+0x150] ;  /* 0x0001500001147983 */ /* 0x001ea80000100a00 */
[----:B--2---:R0:W-:Y:S04]  /*630f0*/  STL.64 [R1+0x4bc0], R20 ;  /* 0x004bc01401007387 */ /* 0x0041e80000100a00 */
[----:B0-----:R-:W2:Y:S01]  /*63100*/  LDL.64 R20, [R1+0x160] ;  /* 0x0001600001147983 */ /* 0x001ea20000100a00 */
[C---:B---3--:R-:W-:Y:S03]  /*63110*/  HMMA.16816.F32 R8, R16.reuse, R24, R8 ;  /* 0x000000181008723c */ /* 0x048fe60000001808 */
[----:B--2---:R0:W-:Y:S04]  /*63120*/  STL.64 [R1+0x4bd8], R20 ;  /* 0x004bd81401007387 */ /* 0x0041e80000100a00 */
[----:B0-----:R-:W2:Y:S11]  /*63130*/  LDL.64 R20, [R1+0x50] ;  /* 0x0000500001147983 */ /* 0x001eb60000100a00 */
[----:B------:R-:W-:Y:S05]  /*63140*/  @!UPT UIADD3 URZ, URZ, URZ, URZ ;  /* 0x0000003f3f3ff290 */ /* 0x000fea000fffe03f */
[----:B------:R0:W-:Y:S02]  /*63150*/  STL.64 [R1+0xd0], R8 ;  /* 0x0000d00801007387 */ /* 0x0001e40000100a00 */
[----:B------:R-:W-:Y:S01]  /*63160*/  STL.64 [R1+0xd8], R10 ;  /* 0x0000d80a01007387 */ /* 0x000fe20000100a00 */
[----:B0-----:R-:W3:Y:S01]  /*63170*/  LDL.LU.64 R8, [R1+0x4bf8] ;  /* 0x004bf80001087983 */ /* 0x001ee20000300a00 */
[----:B------:R-:W-:Y:S02]  /*63180*/  STL.64 [R1+0x4ad8], R26 ;  /* 0x004ad81a01007387 */ /* 0x000fe40000100a00 */
[----:B------:R0:W-:Y:S02]  /*63190*/  STL.64 [R1+0x4ad0], R24 ;  /* 0x004ad01801007387 */ /* 0x0001e40000100a00 */
[----:B0-----:R-:W2:Y:S04]  /*631a0*/  LDL.64 R24, [R1+0x140] ;  /* 0x0001400001187983 */ /* 0x001ea80000100a00 */
[----:B--2---:R0:W-:Y:S04]  /*631b0*/  STL.64 [R1+0x4bb8], R24 ;  /* 0x004bb81801007387 */ /* 0x0041e80000100a00 */
[----:B0-----:R-:W2:Y:S01]  /*631c0*/  LDL.LU R24, [R1+0xd00] ;  /* 0x000d000001187983 */ /* 0x001ea20000300800 */
[----:B------:R-:W2:Y:S02]  /*631d0*/  LDL.LU R25, [R1+0xd04] ;  /* 0x000d040001197983 */ /* 0x000ea40000300800 */
[----:B------:R-:W2:Y:S02]  /*631e0*/  LDL.LU R26, [R1+0xd08] ;  /* 0x000d0800011a7983 */ /* 0x000ea40000300800 */
[----:B------:R-:W2:Y:S01]  /*631f0*/  LDL.LU R27, [R1+0xd0c] ;  /* 0x000d0c00011b7983 */ /* 0x000ea20000300800 */
[----:B---3--:R-:W-:Y:S01]  /*63200*/  HMMA.16816.F32 R4, R16, R8, R4 ;  /* 0x000000081004723c */ /* 0x008fe20000001804 */
[----:B--2---:R-:W-:Y:S01]  /*63210*/  STL.64 [R1+0x4bd0], R26 ;  /* 0x004bd01a01007387 */ /* 0x004fe20000100a00 */
[----:B------:R0:W-:Y:S03]  /*63220*/  STL.64 [R1+0x4bc8], R24 ;  /* 0x004bc81801007387 */ /* 0x0001e60000100a00 */
[----:B0-----:R-:W2:Y:S01]  /*63230*/  LDL.LU R24, [R1+0xd10] ;  /* 0x000d100001187983 */ /* 0x001ea20000300800 */
[----:B------:R-:W2:Y:S02]  /*63240*/  LDL.LU R25, [R1+0xd14] ;  /* 0x000d140001197983 */ /* 0x000ea40000300800 */
[----:B------:R-:W3:Y:S02]  /*63250*/  LDL.LU R26, [R1+0xd18] ;  /* 0x000d1800011a7983 */ /* 0x000ee40000300800 */
[----:B------:R-:W3:Y:S01]  /*63260*/  LDL.LU R27, [R1+0xd1c] ;  /* 0x000d1c00011b7983 */ /* 0x000ee20000300800 */
[----:B------:R-:W0:Y:S04]  /*63270*/  S2R R10, SR_TID.X ;  /* 0x00000000000a7919 */ /* 0x000e280000002100 */
[----:B---3--:R-:W-:Y:S01]  /*63280*/  STL.64 [R1+0x4be8], R26 ;  /* 0x004be81a01007387 */ /* 0x008fe20000100a00 */
[----:B--2---:R1:W-:Y:S03]  /*63290*/  STL.64 [R1+0x4be0], R24 ;  /* 0x004be01801007387 */ /* 0x0043e60000100a00 */
[----:B-1----:R-:W2:Y:S01]  /*632a0*/  LDL.LU R24, [R1+0xd20] ;  /* 0x000d200001187983 */ /* 0x002ea20000300800 */
[----:B------:R-:W2:Y:S02]  /*632b0*/  LDL.LU R25, [R1+0xd24] ;  /* 0x000d240001197983 */ /* 0x000ea40000300800 */
[----:B------:R-:W2:Y:S02]  /*632c0*/  LDL.LU R26, [R1+0xd28] ;  /* 0x000d2800011a7983 */ /* 0x000ea40000300800 */
[----:B------:R-:W2:Y:S01]  /*632d0*/  LDL.LU R27, [R1+0xd2c] ;  /* 0x000d2c00011b7983 */ /* 0x000ea20000300800 */
[----:B------:R1:W-:Y:S01]  /*632e0*/  STL.64 [R1+0xc0], R4 ;  /* 0x0000c00401007387 */ /* 0x0003e20000100a00 */
[----:B------:R3:W-:Y:S03]  /*632f0*/  STL.64 [R1+0xc8], R6 ;  /* 0x0000c80601007387 */ /* 0x0007e60000100a00 */
[----:B-1----:R-:W4:Y:S01]  /*63300*/  LDL.LU.64 R4, [R1+0x4bf0] ;  /* 0x004bf00001047983 */ /* 0x002f220000300a00 */
[C---:B0-----:R-:W-:Y:S01]  /*63310*/  LOP3.LUT R11, R10.reuse, 0x7, RZ, 0xc0, !PT ;  /* 0x000000070a0b7812 */ /* 0x041fe200078ec0ff */
[----:B------:R-:W-:-:S04]  /*63320*/  IMAD.SHL.U32 R3, R10, 0x2, RZ ;  /* 0x000000020a037824 */ /* 0x000fc800078e00ff */
[----:B------:R-:W-:Y:S02]  /*63330*/  IMAD R11, R11, 0x110, RZ ;  /* 0x000001100b0b7824 */ /* 0x000fe400078e02ff */
[----:B------:R-:W-:-:S03]  /*63340*/  IMAD.SHL.U32 R10, R10, 0x80, RZ ;  /* 0x000000800a0a7824 */ /* 0x000fc600078e00ff */
[----:B------:R-:W-:-:S04]  /*63350*/  LOP3.LUT R11, R11, 0x10, R3, 0x78, !PT ;  /* 0x000000100b0b7812 */ /* 0x000fc800078e7803 */
[----:B------:R-:W-:-:S04]  /*63360*/  LOP3.LUT R11, R11, 0x800, R10, 0xf8, !PT ;  /* 0x000008000b0b7812 */ /* 0x000fc800078ef80a */
[----:B------:R-:W-:Y:S01]  /*63370*/  LOP3.LUT R11, R11, 0x40, RZ, 0x3c, !PT ;  /* 0x000000400b0b7812 */ /* 0x000fe200078e3cff */
[----:B---3--:R-:W-:Y:S02]  /*63380*/  IMAD.MOV.U32 R6, RZ, RZ, R20 ;  /* 0x000000ffff067224 */ /* 0x008fe400078e0014 */
[----:B------:R-:W-:Y:S01]  /*63390*/  IMAD.MOV.U32 R3, RZ, RZ, R21 ;  /* 0x000000ffff037224 */ /* 0x000fe200078e0015 */
[C---:B----4-:R-:W-:Y:S01]  /*633a0*/  HMMA.16816.F32 R12, R16.reuse, R4, R12 ;  /* 0x00000004100c723c */ /* 0x050fe2000000180c */
[----:B------:R-:W-:Y:S11]  /*633b0*/  STL [R1+0x4ac8], R5 ;  /* 0x004ac80501007387 */ /* 0x000ff60000100800 */
[----:B------:R-:W-:Y:S11]  /*633c0*/  @!UPT UIADD3 URZ, URZ, URZ, URZ ;  /* 0x0000003f3f3ff290 */ /* 0x000ff6000fffe03f */
[----:B------:R-:W-:Y:S01]  /*633d0*/  STL.64 [R1+0xb0], R12 ;  /* 0x0000b00c01007387 */ /* 0x000fe20000100a00 */
[----:B------:R-:W-:Y:S02]  /*633e0*/  STL.64 [R1+0xb8], R14 ;  /* 0x0000b80e01007387 */ /* 0x000fe40000100a00 */
[----:B------:R-:W0:Y:S01]  /*633f0*/  LDSM.16.MT88.4 R12, [R11+0x12000] ;  /* 0x012000000b0c783b */ /* 0x000e220000004200 */
[C---:B--2---:R-:W-:Y:S01]  /*63400*/  HMMA.16816.F32 R24, R16.reuse, R20, R24 ;  /* 0x000000141018723c */ /* 0x044fe20000001818 */
[----:B0-----:R-:W-:Y:S02]  /*63410*/  STL.64 [R1+0x49e8], R14 ;  /* 0x0049e80e01007387 */ /* 0x001fe40000100a00 */
[----:B------:R0:W-:Y:S02]  /*63420*/  STL.64 [R1+0x49e0], R12 ;  /* 0x0049e00c01007387 */ /* 0x0001e40000100a00 */
[----:B0-----:R-:W2:Y:S01]  /*63430*/  LDL.LU R12, [R1+0xcf0] ;  /* 0x000cf000010c7983 */ /* 0x001ea20000300800 */
[----:B------:R-:W2:Y:S02]  /*63440*/  LDL.LU R13, [R1+0xcf4] ;  /* 0x000cf400010d7983 */ /* 0x000ea40000300800 */
[----:B------:R-:W2:Y:S02]  /*63450*/  LDL.LU R14, [R1+0xcf8] ;  /* 0x000cf800010e7983 */ /* 0x000ea40000300800 */
[----:B------:R-:W2:Y:S11]  /*63460*/  LDL.LU R15, [R1+0xcfc] ;  /* 0x000cfc00010f7983 */ /* 0x000eb60000300800 */
[----:B------:R-:W-:Y:S02]  /*63470*/  @!UPT UIADD3 URZ, URZ, URZ, URZ ;  /* 0x0000003f3f3ff290 */ /* 0x000fe4000fffe03f */
[----:B------:R-:W-:Y:S01]  /*63480*/  STL.64 [R1+0x360], R24 ;  /* 0x0003601801007387 */ /* 0x000fe20000100a00 */
[----:B------:R0:W-:Y:S03]  /*63490*/  STL.64 [R1+0x368], R26 ;  /* 0x0003681a01007387 */ /* 0x0001e60000100a00 */
[----:B0-----:R-:W3:Y:S01]  /*634a0*/  LDL.LU.64 R26, [R1+0x4be8] ;  /* 0x004be800011a7983 */ /* 0x001ee20000300a00 */
[----:B------:R-:W3:Y:S02]  /*634b0*/  LDL.LU.64 R24, [R1+0x4be0] ;  /* 0x004be00001187983 */ /* 0x000ee40000300a00 */
[----:B------:R-:W3:Y:S02]  /*634c0*/  LDL.LU.64 R20, [R1+0x4bd8] ;  /* 0x004bd80001147983 */ /* 0x000ee40000300a00 */
[----:B------:R-:W-:Y:S01]  /*634d0*/  STL [R1+0x4aa4], R3 ;  /* 0x004aa40301007387 */ /* 0x000fe20000100800 */
[----:B------:R-:W-:Y:S01]  /*634e0*/  STL [R1+0x4aa0], R6 ;  /* 0x004aa00601007387 */ /* 0x000fe20000100800 */
        /* <DEDUP_REMOVED lines=9> */
[----:B------:R-:W-:Y:S01]  /*63580*/  STL [R1+0x4aac], R7 ;  /* 0x004aac0701007387 */ /* 0x000fe20000100800 */
[----:B------:R-:W-:Y:S01]  /*63590*/  STL [R1+0x4aa8], R10 ;  /* 0x004aa80a01007387 */ /* 0x000fe20000100800 */
[C---:B---3--:R-:W-:Y:S11]  /*635a0*/  HMMA.16816.F32 R24, R16.reuse, R20, R24 ;  /* 0x000000141018723c */ /* 0x048ff60000001818 */
[----:B------:R-:W-:Y:S11]  /*635b0*/  @!UPT UIADD3 URZ, URZ, URZ, URZ ;  /* 0x0000003f3f3ff290 */ /* 0x000ff6000fffe03f */
[----:B------:R-:W-:Y:S01]  /*635c0*/  @!UPT UIADD3 URZ, URZ, URZ, URZ ;  /* 0x0000003f3f3ff290 */ /* 0x000fe2000fffe03f */
[----:B------:R0:W-:Y:S01]  /*635d0*/  STL.64 [R1+0x3b0], R24 ;  /* 0x0003b01801007387 */ /* 0x0001e20000100a00 */
[----:B------:R-:W-:Y:S03]  /*635e0*/  STL.64 [R1+0x3b8], R26 ;  /* 0x0003b81a01007387 */ /* 0x000fe60000100a00 */
[----:B0-----:R-:W2:Y:S01]  /*635f0*/  LDL.LU.64 R24, [R1+0x4bb8] ;  /* 0x004bb80001187983 */ /* 0x001ea20000300a00 */
[----:B------:R-:W3:Y:S02]  /*63600*/  LDL.LU.64 R22, [R1+0x4bb0] ;  /* 0x004bb00001167983 */ /* 0x000ee40000300a00 */
[----:B------:R-:W-:Y:S02]  /*63610*/  IMAD.MOV.U32 R11, RZ, RZ, R21 ;  /* 0x000000ffff0b7224 */ /* 0x000fe400078e0015 */
[----:B------:R-:W-:Y:S02]  /*63620*/  IMAD.MOV.U32 R28, RZ, RZ, R20 ;  /* 0x000000ffff1c7224 */ /* 0x000fe400078e0014 */
[----:B------:R-:W4:Y:S01]  /*63630*/  LDL.LU.64 R20, [R1+0x4ba8] ;  /* 0x004ba80001147983 */ /* 0x000f220000300a00 */
[----:B------:R-:W-:Y:S02]  /*63640*/  STL [R1+0x4ab4], R11 ;  /* 0x004ab40b01007387 */ /* 0x000fe40000100800 */
[----:B------:R2:W-:Y:S02]  /*63650*/  STL.64 [R1+0x4b88], R8 ;  /* 0x004b880801007387 */ /* 0x0005e40000100a00 */
[----:B------:R-:W-:Y:S01]  /*63660*/  STL [R1+0x4ab0], R28 ;  /* 0x004ab01c01007387 */ /* 0x000fe20000100800 */
[----:B--2---:R-:W-:Y:S01]  /*63670*/  HMMA.16816.F32 R8, R16, R24, R12 ;  /* 0x000000181008723c */ /* 0x004fe2000000180c */
[----:B------:R-:W-:-:S02]  /*63680*/  IMAD.MOV.U32 R6, RZ, RZ, R24 ;  /* 0x000000ffff067224 */ /* 0x000fc400078e0018 */
[----:B------:R-:W-:-:S04]  /*63690*/  IMAD.MOV.U32 R29, RZ, RZ, R25 ;  /* 0x000000ffff1d7224 */ /* 0x000fc800078e0019 */
[----:B---3--:R-:W-:Y:S02]  /*636a0*/  IMAD.MOV.U32 R24, RZ, RZ, R23 ;  /* 0x000000ffff187224 */ /* 0x008fe400078e0017 */
[----:B------:R-:W-:Y:S11]  /*636b0*/  IMAD.MOV.U32 R25, RZ, RZ, R22 ;  /* 0x000000ffff197224 */ /* 0x000ff600078e0016 */
[----:B------:R-:W-:Y:S03]  /*636c0*/  @!UPT UIADD3 URZ, URZ, URZ, URZ ;  /* 0x0000003f3f3ff290 */ /* 0x000fe6000fffe03f */
[----:B------:R-:W-:Y:S01]  /*636d0*/  STL.64 [R1+0x410], R8 ;  /* 0x0004100801007387 */ /* 0x000fe20000100a00 */
[----:B------:R-:W-:Y:S02]  /*636e0*/  STL.64 [R1+0x418], R10 ;  /* 0x0004180a01007387 */ /* 0x000fe40000100a00 */
[----:B------:R4:W-:Y:S02]  /*636f0*/  STL.64 [R1+0x4af0], R24 ;  /* 0x004af01801007387 */ /* 0x0009e40000100a00 */
[----:B------:R-:W2:Y:S01]  /*63700*/  LDL.LU R12, [R1+0x5e0] ;  /* 0x0005e000010c7983 */ /* 0x000ea20000300800 */
[----:B------:R-:W2:Y:S01]  /*63710*/  LDL.LU R13, [R1+0x5e4] ;  /* 0x0005e400010d7983 */ /* 0x000ea20000300800 */
[----:B------:R-:W3:Y:S02]  /*63720*/  LDL.LU R14, [R1+0x5e8] ;  /* 0x0005e800010e7983 */ /* 0x000ee40000300800 */
[----:B------:R-:W3:Y:S02]  /*63730*/  LDL.LU R15, [R1+0x5ec] ;  /* 0x0005ec00010f7983 */ /* 0x000ee40000300800 */
[----:B----4-:R-:W-:-:S02]  /*63740*/  IMAD.MOV.U32 R24, RZ, RZ, R21 ;  /* 0x000000ffff187224 */ /* 0x010fc400078e0015 */
[----:B------:R-:W-:-:S05]  /*63750*/  IMAD.MOV.U32 R25, RZ, RZ, R20 ;  /* 0x000000ffff197224 */ /* 0x000fca00078e0014 */
[----:B------:R-:W-:Y:S04]  /*63760*/  STL.64 [R1+0x4b08], R24 ;  /* 0x004b081801007387 */ /* 0x000fe80000100a00 */
[----:B---3--:R-:W-:Y:S01]  /*63770*/  STL.64 [R1+0x4ae8], R14 ;  /* 0x004ae80e01007387 */ /* 0x008fe20000100a00 */
[----:B--2---:R0:W-:Y:S03]  /*63780*/  STL.64 [R1+0x4ae0], R12 ;  /* 0x004ae00c01007387 */ /* 0x0041e60000100a00 */
[----:B0-----:R-:W2:Y:S01]  /*63790*/  LDL.LU R12, [R1+0x600] ;  /* 0x00060000010c7983 */ /* 0x001ea20000300800 */
[----:B------:R-:W2:Y:S02]  /*637a0*/  LDL.LU R13, [R1+0x604] ;  /* 0x00060400010d7983 */ /* 0x000ea40000300800 */
[----:B------:R-:W3:Y:S02]  /*637b0*/  LDL.LU R14, [R1+0x608] ;  /* 0x00060800010e7983 */ /* 0x000ee40000300800 */
[----:B------:R-:W3:Y:S01]  /*637c0*/  LDL.LU R15, [R1+0x60c] ;  /* 0x00060c00010f7983 */ /* 0x000ee20000300800 */
[----:B------:R-:W4:Y:S01]  /*637d0*/  LDL.64 R20, [R1+0xf0] ;  /* 0x0000f00001147983 */ /* 0x000f220000100a00 */
[----:B------:R-:W-:-:S02]  /*637e0*/  IMAD.MOV.U32 R24, RZ, RZ, R2 ;  /* 0x000000ffff187224 */ /* 0x000fc400078e0002 */
[----:B------:R-:W-:Y:S01]  /*637f0*/  IMAD.MOV.U32 R25, RZ, RZ, R0 ;  /* 0x000000ffff197224 */ /* 0x000fe200078e0000 */
[----:B----4-:R-:W-:Y:S04]  /*63800*/  STL.64 [R1+0x4b50], R20 ;  /* 0x004b501401007387 */ /* 0x010fe80000100a00 */
[----:B------:R0:W-:Y:S02]  /*63810*/  STL.64 [R1+0x4b30], R24 ;  /* 0x004b301801007387 */ /* 0x0001e40000100a00 */
[----:B0-----:R-:W4:Y:S01]  /*63820*/  LDL.LU R24, [R1+0x620] ;  /* 0x0006200001187983 */ /* 0x001f220000300800 */
[----:B------:R-:W4:Y:S02]  /*63830*/  LDL.LU R25, [R1+0x624] ;  /* 0x0006240001197983 */ /* 0x000f240000300800 */
[----:B------:R-:W2:Y:S02]  /*63840*/  LDL.LU R26, [R1+0x628] ;  /* 0x00062800011a7983 */ /* 0x000ea40000300800 */
[----:B------:R-:W2:Y:S01]  /*63850*/  LDL.LU R27, [R1+0x62c] ;  /* 0x00062c00011b7983 */ /* 0x000ea20000300800 */
[----:B------:R-:W2:Y:S04]  /*63860*/  LDL.64 R20, [R1+0x100] ;  /* 0x0001000001147983 */ /* 0x000ea80000100a00 */
[----:B--2---:R0:W-:Y:S04]  /*63870*/  STL.64 [R1+0x4b68], R20 ;  /* 0x004b681401007387 */ /* 0x0041e80000100a00 */
[----:B0-----:R-:W2:Y:S04]  /*63880*/  LDL.64 R20, [R1+0x110] ;  /* 0x0001100001147983 */ /* 0x001ea80000100a00 */
        /* <DEDUP_REMOVED lines=20> */
[----:B----4-:R-:W-:Y:S01]  /*639d0*/  STL.64 [R1+0x4b60], R26 ;  /* 0x004b601a01007387 */ /* 0x010fe20000100a00 */
[----:B------:R0:W-:Y:S03]  /*639e0*/  STL.64 [R1+0x4b58], R24 ;  /* 0x004b581801007387 */ /* 0x0001e60000100a00 */
[----:B0-----:R-:W4:Y:S01]  /*639f0*/  LDL.LU R24, [R1+0xcb0] ;  /* 0x000cb00001187983 */ /* 0x001f220000300800 */
[----:B------:R-:W4:Y:S02]  /*63a00*/  LDL.LU R25, [R1+0xcb4] ;  /* 0x000cb40001197983 */ /* 0x000f240000300800 */
[----:B------:R-:W2:Y:S02]  /*63a10*/  LDL.LU R26, [R1+0xcb8] ;  /* 0x000cb800011a7983 */ /* 0x000ea40000300800 */
[----:B------:R-:W2:Y:S02]  /*63a20*/  LDL.LU R27, [R1+0xcbc] ;  /* 0x000cbc00011b7983 */ /* 0x000ea40000300800 */
[----:B--2---:R-:W-:Y:S01]  /*63a30*/  STL.64 [R1+0x4b78], R26 ;  /* 0x004b781a01007387 */ /* 0x004fe20000100a00 */
[----:B----4-:R0:W-:Y:S03]  /*63a40*/  STL.64 [R1+0x4b70], R24 ;  /* 0x004b701801007387 */ /* 0x0101e60000100a00 */
        /* <DEDUP_REMOVED lines=17> */
[----:B------:R-:W3:Y:S02]  /*63b60*/  LDL.LU R14, [R1+0x548] ;  /* 0x00054800010e7983 */ /* 0x000ee40000300800 */
[----:B------:R-:W3:Y:S01]  /*63b70*/  LDL.LU R15, [R1+0x54c] ;  /* 0x00054c00010f7983 */ /* 0x000ee20000300800 */
[----:B------:R-:W-:Y:S01]  /*63b80*/  STL [R1+0x4abc], R29 ;  /* 0x004abc1d01007387 */ /* 0x000fe20000100800 */
[----:B------:R-:W-:Y:S08]  /*63b90*/  STL [R1+0x4ab8], R6 ;  /* 0x004ab80601007387 */ /* 0x000ff00000100800 */
[----:B------:R0:W-:Y:S02]  /*63ba0*/  STL.64 [R1+0x430], R20 ;  /* 0x0004301401007387 */ /* 0x0001e40000100a00 */
[----:B------:R-:W-:Y:S01]  /*63bb0*/  STL.64 [R1+0x438], R22 ;  /* 0x0004381601007387 */ /* 0x000fe20000100a00 */
[----:B0-----:R-:W4:Y:S01]  /*63bc0*/  LDL.LU.64 R20, [R1+0x4ba0] ;  /* 0x004ba00001147983 */ /* 0x001f220000300a00 */
[----:B------:R-:W4:Y:S02]  /*63bd0*/  LDL.LU.64 R10, [R1+0x4b98] ;  /* 0x004b9800010a7983 */ /* 0x000f240000300a00 */
[----:B------:R-:W4:Y:S02]  /*63be0*/  LDL.LU.64 R8, [R1+0x4b90] ;  /* 0x004b900001087983 */ /* 0x000f240000300a00 */
[----:B------:R-:W-:Y:S01]  /*63bf0*/  STL [R1+0x4ac4], R0 ;  /* 0x004ac40001007387 */ /* 0x000fe20000100800 */
[----:B------:R-:W-:Y:S01]  /*63c00*/  STL [R1+0x4ac0], R2 ;  /* 0x004ac00201007387 */ /* 0x000fe20000100800 */
[C---:B----4-:R-:W-:Y:S01]  /*63c10*/  HMMA.16816.F32 R8, R16.reuse, R20, R8 ;  /* 0x000000141008723c */ /* 0x050fe20000001808 */
[----:B------:R-:W-:Y:S11]  /*63c20*/  IMAD.MOV.U32 R3, RZ, RZ, R21 ;  /* 0x000000ffff037224 */ /* 0x000ff600078e0015 */
[----:B------:R-:W-:Y:S11]  /*63c30*/  @!UPT UIADD3 URZ, URZ, URZ, URZ ;  /* 0x0000003f3f3ff290 */ /* 0x000ff6000fffe03f */
[----:B------:R0:W-:Y:S01]  /*63c40*/  STL.64 [R1+0x450], R8 ;  /* 0x0004500801007387 */ /* 0x0001e20000100a00 */
[----:B------:R1:W-:Y:S03]  /*63c50*/  STL.64 [R1+0x458], R10 ;  /* 0x0004580a01007387 */ /* 0x0003e60000100a00 */
[----:B0-----:R-:W4:Y:S01]  /*63c60*/  LDL.LU.64 R8, [R1+0x4b88] ;  /* 0x004b880001087983 */ /* 0x001f220000300a00 */
[----:B-1----:R-:W-:Y:S02]  /*63c70*/  IMAD.MOV.U32 R10, RZ, RZ, R20 ;  /* 0x000000ffff0a7224 */ /* 0x002fe400078e0014 */
[----:B------:R-:W2:Y:S02]  /*63c80*/  LDL.LU.64 R20, [R1+0x4b80] ;  /* 0x004b800001147983 */ /* 0x000ea40000300a00 */
        /* <DEDUP_REMOVED lines=28> */
[----:B------:R-:W3:Y:S01]  /*63e50*/  LDL.LU.64 R24, [R1+0x4b30] ;  /* 0x004b300001187983 */ /* 0x000ee20000300a00 */
[----:B------:R-:W-:-:S02]  /*63e60*/  IMAD.MOV.U32 R6, RZ, RZ, R20 ;  /* 0x000000ffff067224 */ /* 0x000fc400078e0014 */
[----:B------:R-:W-:Y:S11]  /*63e70*/  IMAD.MOV.U32 R11, RZ, RZ, R21 ;  /* 0x000000ffff0b7224 */ /* 0x000ff600078e0015 */
[----:B------:R-:W-:Y:S08]  /*63e80*/  @!UPT UIADD3 URZ, URZ, URZ, URZ ;  /* 0x0000003f3f3ff290 */ /* 0x000ff0000fffe03f */
[----:B------:R0:W-:Y:S01]  /*63e90*/  STL.64 [R1+0x4b0], R16 ;  /* 0x0004b01001007387 */ /* 0x0001e20000100a00 */
[----:B------:R1:W-:Y:S02]  /*63ea0*/  STL.64 [R1+0x4b8], R18 ;  /* 0x0004b81201007387 */ /* 0x0003e40000100a00 */
[----:B------:R-:W3:Y:S02]  /*63eb0*/  LDL.LU.64 R22, [R1+0x4b28] ;  /* 0x004b280001167983 */ /* 0x000ee40000300a00 */
[----:B------:R-:W3:Y:S01]  /*63ec0*/  LDL.LU.64 R20, [R1+0x4b20] ;  /* 0x004b200001147983 */ /* 0x000ee20000300a00 */
        /* <DEDUP_REMOVED lines=19> */
[----:B------:R-:W4:Y:S01]  /*64000*/  LDL.LU.64 R14, [R1+0x4ae8] ;  /* 0x004ae800010e7983 */ /* 0x000f220000300a00 */
[----:B------:R-:W4:Y:S11]  /*64010*/  LDL.LU.64 R12, [R1+0x4ae0] ;  /* 0x004ae000010c7983 */ /* 0x000f360000300a00 */
[----:B------:R-:W-:Y:S09]  /*64020*/  @!UPT UIADD3 URZ, URZ, URZ, URZ ;  /* 0x0000003f3f3ff290 */ /* 0x000ff2000fffe03f */
[----:B------:R-:W-:Y:S01]  /*64030*/  STL.64 [R1+0x570], R24 ;  /* 0x0005701801007387 */ /* 0x000fe20000100a00 */
[----:B------:R0:W-:Y:S03]  /*64040*/  STL.64 [R1+0x578], R26 ;  /* 0x0005781a01007387 */ /* 0x0001e60000100a00 */
[----:B0-----:R-:W3:Y:S01]  /*64050*/  LDL.LU.64 R26, [R1+0x4ad8] ;  /* 0x004ad800011a7983 */ /* 0x001ee20000300a00 */
[----:B------:R-:W2:Y:S02]  /*64060*/  LDL.LU.64 R24, [R1+0x4ad0] ;  /* 0x004ad00001187983 */ /* 0x000ea40000300a00 */
[C---:B--2---:R-:W-:Y:S01]  /*64070*/  HMMA.16816.F32 R16, R20.reuse, R24, R16 ;  /* 0x000000181410723c */ /* 0x044fe20000001810 */
[----:B---3--:R-:W-:Y:S01]  /*64080*/  STL.64 [R1+0x49b0], R26 ;  /* 0x0049b01a01007387 */ /* 0x008fe20000100a00 */
[----:B------:R0:W-:Y:S11]  /*64090*/  STL.64 [R1+0x49a8], R24 ;  /* 0x0049a81801007387 */ /* 0x0001f60000100a00 */
[----:B------:R-:W-:Y:S10]  /*640a0*/  @!UPT UIADD3 URZ, URZ, URZ, URZ ;  /* 0x0000003f3f3ff290 */ /* 0x000ff4000fffe03f */
[----:B------:R-:W-:Y:S01]  /*640b0*/  STL.64 [R1+0x580], R16 ;  /* 0x0005801001007387 */ /* 0x000fe20000100a00 */
[----:B------:R4:W-:Y:S02]  /*640c0*/  STL.64 [R1+0x588], R18 ;  /* 0x0005881201007387 */ /* 0x0009e40000100a00 */
[----:B0-----:R-:W2:Y:S02]  /*640d0*/  LDL.LU R24, [R1+0x5d0] ;  /* 0x0005d00001187983 */ /* 0x001ea40000300800 */
[----:B------:R-:W2:Y:S01]  /*640e0*/  LDL.LU R25, [R1+0x5d4] ;  /* 0x0005d40001197983 */ /* 0x000ea20000300800 */
[----:B------:R-:W2:Y:S01]  /*640f0*/  LDL.LU R26, [R1+0x5d8] ;  /* 0x0005d800011a7983 */ /* 0x000ea20000300800 */
[----:B------:R-:W2:Y:S01]  /*64100*/  LDL.LU R27, [R1+0x5dc] ;  /* 0x0005dc00011b7983 */ /* 0x000ea20000300800 */
[----:B----4-:R-:W-:Y:S02]  /*64110*/  HMMA.16816.F32 R16, R20, R8, R12 ;  /* 0x000000081410723c */ /* 0x010fe4000000180c */
[----:B------:R-:W3:Y:S11]  /*64120*/  LDL.LU R12, [R1+0x630] ;  /* 0x00063000010c7983 */ /* 0x000ef60000300800 */
[----:B------:R-:W-:Y:S10]  /*64130*/  @!UPT UIADD3 URZ, URZ, URZ, URZ ;  /* 0x0000003f3f3ff290 */ /* 0x000ff4000fffe03f */
[----:B------:R-:W-:Y:S01]  /*64140*/  STL.64 [R1+0x590], R16 ;  /* 0x0005901001007387 */ /* 0x000fe20000100a00 */
[----:B------:R0:W-:Y:S02]  /*64150*/  STL.64 [R1+0x598], R18 ;  /* 0x0005981201007387 */ /* 0x0001e40000100a00 */
[----:B------:R-:W3:Y:S02]  /*64160*/  LDL.LU R13, [R1+0x634] ;  /* 0x00063400010d7983 */ /* 0x000ee40000300800 */
[----:B------:R-:W4:Y:S01]  /*64170*/  LDL.LU R14, [R1+0x638] ;  /* 0x00063800010e7983 */ /* 0x000f220000300800 */
[----:B------:R-:W4:Y:S04]  /*64180*/  LDL.LU R15, [R1+0x63c] ;  /* 0x00063c00010f7983 */ /* 0x000f280000300800 */
[----:B0-----:R-:W0:Y:S04]  /*64190*/  S2R R18, SR_TID.X ;  /* 0x0000000000127919 */ /* 0x001e280000002100 */
[----:B----4-:R-:W-:Y:S01]  /*641a0*/  STL.64 [R1+0x49f8], R14 ;  /* 0x0049f80e01007387 */ /* 0x010fe20000100a00 */
[----:B---3--:R1:W-:Y:S02]  /*641b0*/  STL.64 [R1+0x49f0], R12 ;  /* 0x0049f00c01007387 */ /* 0x0083e40000100a00 */
[----:B-1----:R-:W-:-:S02]  /*641c0*/  IMAD.MOV.U32 R12, RZ, RZ, R5 ;  /* 0x000000ffff0c7224 */ /* 0x002fc400078e0005 */
[----:B------:R-:W2:Y:S01]  /*641d0*/  LDL.LU R5, [R1+0x4ac8] ;  /* 0x004ac80001057983 */ /* 0x000ea20000300800 */
[C---:B0-----:R-:W-:Y:S01]  /*641e0*/  LOP3.LUT R19, R18.reuse, 0x7, RZ, 0xc0, !PT ;  /* 0x0000000712137812 */ /* 0x041fe200078ec0ff */
[----:B------:R-:W-:-:S04]  /*641f0*/  IMAD.SHL.U32 R17, R18, 0x2, RZ ;  /* 0x0000000212117824 */ /* 0x000fc800078e00ff */
[----:B------:R-:W-:Y:S02]  /*64200*/  IMAD R19, R19, 0x110, RZ ;  /* 0x0000011013137824 */ /* 0x000fe400078e02ff */
[----:B------:R-:W-:-:S03]  /*64210*/  IMAD.SHL.U32 R18, R18, 0x80, RZ ;  /* 0x0000008012127824 */ /* 0x000fc600078e00ff */
[----:B------:R-:W-:-:S04]  /*64220*/  LOP3.LUT R19, R19, 0x10, R17, 0x78, !PT ;  /* 0x0000001013137812 */ /* 0x000fc800078e7811 */
[----:B------:R-:W-:-:S04]  /*64230*/  LOP3.LUT R19, R19, 0x800, R18, 0xf8, !PT ;  /* 0x0000080013137812 */ /* 0x000fc800078ef812 */
[----:B------:R-:W-:Y:S01]  /*64240*/  LOP3.LUT R19, R19, 0x40, RZ, 0x3c, !PT ;  /* 0x0000004013137812 */ /* 0x000fe200078e3cff */
[----:B------:R-:W-:Y:S02]  /*64250*/  IMAD.MOV.U32 R13, RZ, RZ, R0 ;  /* 0x000000ffff0d7224 */ /* 0x000fe400078e0000 */
[----:B------:R-:W3:Y:S04]  /*64260*/  LDL.LU R0, [R1+0x4ac4] ;  /* 0x004ac40001007983 */ /* 0x000ee80000300800 */
[----:B------:R-:W0:Y:S01]  /*64270*/  LDSM.16.MT88.4 R16, [R19+0x12080] ;  /* 0x012080001310783b */ /* 0x000e220000004200 */
[----:B------:R2:W-:Y:S02]  /*64280*/  STL.64 [R1+0x4a08], R12 ;  /* 0x004a080c01007387 */ /* 0x0005e40000100a00 */
[----:B------:R-:W-:Y:S01]  /*64290*/  STL.64 [R1+0x49c0], R8 ;  /* 0x0049c00801007387 */ /* 0x000fe20000100a00 */
[----:B--2---:R-:W-:Y:S01]  /*642a0*/  HMMA.16816.F32 R12, R20, R4, R24 ;  /* 0x00000004140c723c */ /* 0x004fe20000001818 */
[----:B------:R-:W-:Y:S11]  /*642b0*/  STL.64 [R1+0x49d8], R4 ;  /* 0x0049d80401007387 */ /* 0x000ff60000100a00 */
[----:B------:R-:W-:Y:S11]  /*642c0*/  @!UPT UIADD3 URZ, URZ, URZ, URZ ;  /* 0x0000003f3f3ff290 */ /* 0x000ff6000fffe03f */
[----:B------:R1:W-:Y:S01]  /*642d0*/  STL.64 [R1+0x5a0], R12 ;  /* 0x0005a00c01007387 */ /* 0x0003e20000100a00 */
[----:B------:R-:W-:Y:S02]  /*642e0*/  STL.64 [R1+0x5a8], R14 ;  /* 0x0005a80e01007387 */ /* 0x000fe40000100a00 */
[----:B-1----:R-:W-:Y:S02]  /*642f0*/  IMAD.MOV.U32 R12, RZ, RZ, R2 ;  /* 0x000000ffff0c7224 */ /* 0x002fe400078e0002 */
[----:B------:R-:W-:Y:S01]  /*64300*/  IMAD.MOV.U32 R13, RZ, RZ, R29 ;  /* 0x000000ffff0d7224 */ /* 0x000fe200078e001d */
[----:B------:R-:W2:Y:S01]  /*64310*/  LDL.LU R2, [R1+0x4ac0] ;  /* 0x004ac00001027983 */ /* 0x000ea20000300800 */
[----:B------:R-:W4:Y:S03]  /*64320*/  LDL.LU R29, [R1+0x4abc] ;  /* 0x004abc00011d7983 */ /* 0x000f260000300800 */
[----:B------:R1:W-:Y:S01]  /*64330*/  STL.64 [R1+0x4a20], R12 ;  /* 0x004a200c01007387 */ /* 0x0003e20000100a00 */
[----:B0-----:R-:W-:Y:S02]  /*64340*/  STL.64 [R1+0x48e8], R18 ;  /* 0x0048e81201007387 */ /* 0x001fe40000100a00 */
[----:B------:R0:W-:Y:S02]  /*64350*/  STL.64 [R1+0x48e0], R16 ;  /* 0x0048e01001007387 */ /* 0x0001e40000100a00 */
[----:B-1----:R-:W-:-:S02]  /*64360*/  IMAD.MOV.U32 R12, RZ, RZ, R28 ;  /* 0x000000ffff0c7224 */ /* 0x002fc400078e001c */
[----:B0-----:R-:W-:Y:S02]  /*64370*/  IMAD.MOV.U32 R16, RZ, RZ, R6 ;  /* 0x000000ffff107224 */ /* 0x001fe400078e0006 */
[----:B------:R-:W-:Y:S01]  /*64380*/  IMAD.MOV.U32 R17, RZ, RZ, R11 ;  /* 0x000000ffff117224 */ /* 0x000fe200078e000b */
[----:B------:R-:W2:Y:S01]  /*64390*/  LDL.LU R6, [R1+0x4ab8] ;  /* 0x004ab80001067983 */ /* 0x000ea20000300800 */
[----:B------:R-:W3:Y:S02]  /*643a0*/  LDL.LU R11, [R1+0x4ab4] ;  /* 0x004ab400010b7983 */ /* 0x000ee40000300800 */
[----:B------:R-:W3:Y:S02]  /*643b0*/  LDL.LU R28, [R1+0x4ab0] ;  /* 0x004ab000011c7983 */ /* 0x000ee40000300800 */
[----:B------:R-:W-:Y:S02]  /*643c0*/  IMAD.MOV.U32 R13, RZ, RZ, R7 ;  /* 0x000000ffff0d7224 */ /* 0x000fe400078e0007 */
[----:B------:R-:W3:Y:S03]  /*643d0*/  LDL.LU R7, [R1+0x4aac] ;  /* 0x004aac0001077983 */ /* 0x000ee60000300800 */
[----:B------:R-:W-:Y:S02]  /*643e0*/  STL.64 [R1+0x4a38], R12 ;  /* 0x004a380c01007387 */ /* 0x000fe40000100a00 */
[----:B------:R0:W-:Y:S02]  /*643f0*/  STL.64 [R1+0x4a00], R16 ;  /* 0x004a001001007387 */ /* 0x0001e40000100a00 */
[----:B0-----:R-:W3:Y:S01]  /*64400*/  LDL.LU R16, [R1+0x640] ;  /* 0x0006400001107983 */ /* 0x001ee20000300800 */
[----:B------:R-:W3:Y:S02]  /*64410*/  LDL.LU R17, [R1+0x644] ;  /* 0x0006440001117983 */ /* 0x000ee40000300800 */
[----:B------:R-:W3:Y:S02]  /*64420*/  LDL.LU R18, [R1+0x648] ;  /* 0x0006480001127983 */ /* 0x000ee40000300800 */
[----:B------:R-:W3:Y:S02]  /*64430*/  LDL.LU R19, [R1+0x64c] ;  /* 0x00064c0001137983 */ /* 0x000ee40000300800 */
[----:B------:R-:W-:-:S02]  /*64440*/  IMAD.MOV.U32 R12, RZ, RZ, R10 ;  /* 0x000000ffff0c7224 */ /* 0x000fc400078e000a */
[----:B------:R-:W-:Y:S01]  /*64450*/  IMAD.MOV.U32 R13, RZ, RZ, R3 ;  /* 0x000000ffff0d7224 */ /* 0x000fe200078e0003 */
[----:B------:R-:W3:Y:S01]  /*64460*/  LDL.LU R10, [R1+0x4aa8] ;  /* 0x004aa800010a7983 */ /* 0x000ee20000300800 */
[----:B------:R-:W3:Y:S02]  /*64470*/  LDL.LU R3, [R1+0x4aa4] ;  /* 0x004aa40001037983 */ /* 0x000ee40000300800 */
[----:B----4-:R-:W-:Y:S02]  /*64480*/  IMAD.MOV.U32 R25, RZ, RZ, R29 ;  /* 0x000000ffff197224 */ /* 0x010fe400078e001d */
[----:B--2---:R-:W-:Y:S02]  /*64490*/  IMAD.MOV.U32 R24, RZ, RZ, R6 ;  /* 0x000000ffff187224 */ /* 0x004fe400078e0006 */
[----:B---3--:R-:W-:Y:S02]  /*644a0*/  IMAD.MOV.U32 R5, RZ, RZ, R11 ;  /* 0x000000ffff057224 */ /* 0x008fe400078e000b */
[----:B------:R-:W-:Y:S01]  /*644b0*/  IMAD.MOV.U32 R4, RZ, RZ, R28 ;  /* 0x000000ffff047224 */ /* 0x000fe200078e001c */
[----:B------:R-:W2:Y:S01]  /*644c0*/  LDL.LU R6, [R1+0x4aa0] ;  /* 0x004aa00001067983 */ /* 0x000ea20000300800 */
[----:B------:R0:W-:Y:S03]  /*644d0*/  STL.64 [R1+0x4a68], R24 ;  /* 0x004a681801007387 */ /* 0x0001e60000100a00 */
[----:B------:R1:W-:Y:S04]  /*644e0*/  STL.64 [R1+0x4a70], R4 ;  /* 0x004a700401007387 */ /* 0x0003e80000100a00 */
[----:B0-----:R-:W3:Y:S01]  /*644f0*/  LDL.LU R24, [R1+0xad0] ;  /* 0x000ad00001187983 */ /* 0x001ee20000300800 */
[----:B------:R-:W3:Y:S02]  /*64500*/  LDL.LU R25, [R1+0xad4] ;  /* 0x000ad40001197983 */ /* 0x000ee40000300800 */
[----:B------:R-:W4:Y:S02]  /*64510*/  LDL.LU R26, [R1+0xad8] ;  /* 0x000ad800011a7983 */ /* 0x000f240000300800 */
[----:B------:R-:W4:Y:S02]  /*64520*/  LDL.LU R27, [R1+0xadc] ;  /* 0x000adc00011b7983 */ /* 0x000f240000300800 */
[----:B-1----:R-:W-:-:S02]  /*64530*/  IMAD.MOV.U32 R5, RZ, RZ, R7 ;  /* 0x000000ffff057224 */ /* 0x002fc400078e0007 */
[----:B------:R-:W-:Y:S01]  /*64540*/  IMAD.MOV.U32 R4, RZ, RZ, R10 ;  /* 0x000000ffff047224 */ /* 0x000fe200078e000a */
[----:B----4-:R-:W-:Y:S01]  /*64550*/  STL.64 [R1+0x4a80], R26 ;  /* 0x004a801a01007387 */ /* 0x010fe20000100a00 */
[----:B---3--:R0:W-:Y:S03]  /*64560*/  STL.64 [R1+0x4a78], R24 ;  /* 0x004a781801007387 */ /* 0x0081e60000100a00 */
[----:B------:R-:W-:Y:S01]  /*64570*/  STL.64 [R1+0x4a88], R4 ;  /* 0x004a880401007387 */ /* 0x000fe20000100a00 */
[----:B0-----:R-:W3:Y:S01]  /*64580*/  LDL.LU R24, [R1+0xae0] ;  /* 0x000ae00001187983 */ /* 0x001ee20000300800 */
[----:B------:R-:W3:Y:S02]  /*64590*/  LDL.LU R25, [R1+0xae4] ;  /* 0x000ae40001197983 */ /* 0x000ee40000300800 */
[----:B------:R-:W4:Y:S02]  /*645a0*/  LDL.LU R26, [R1+0xae8] ;  /* 0x000ae800011a7983 */ /* 0x000f240000300800 */
[----:B------:R-:W4:Y:S02]  /*645b0*/  LDL.LU R27, [R1+0xaec] ;  /* 0x000aec00011b7983 */ /* 0x000f240000300800 */
        /* <DEDUP_REMOVED lines=10> */
[----:B------:R-:W-:Y:S01]  /*64660*/  STL.64 [R1+0x4a50], R12 ;  /* 0x004a500c01007387 */ /* 0x000fe20000100a00 */
[----:B------:R-:W-:Y:S02]  /*64670*/  STL.64 [R1+0x4a18], R18 ;  /* 0x004a181201007387 */ /* 0x000fe40000100a00 */
[----:B------:R0:W-:Y:S02]  /*64680*/  STL.64 [R1+0x4a10], R16 ;  /* 0x004a101001007387 */ /* 0x0001e40000100a00 */
        /* <DEDUP_REMOVED lines=12> */
[C---:B---3--:R-:W-:Y:S01]  /*64750*/  HMMA.16816.F32 R4, R20.reuse, R4, R24 ;  /* 0x000000041404723c */ /* 0x048fe20000001818 */
        /* <DEDUP_REMOVED lines=12> */
[----:B------:R-:W3:Y:S01]  /*64820*/  LDL.LU.64 R26, [R1+0x4a98] ;  /* 0x004a9800011a7983 */ /* 0x000ee20000300a00 */
[----:B------:R-:W3:Y:S02]  /*64830*/  LDL.LU.64 R24, [R1+0x4a90] ;  /* 0x004a900001187983 */ /* 0x000ee40000300a00 */
[----:B------:R0:W-:Y:S02]  /*64840*/  STL.64 [R1+0x5b0], R4 ;  /* 0x0005b00401007387 */ /* 0x0001e40000100a00 */
[----:B------:R3:W-:Y:S01]  /*64850*/  STL.64 [R1+0x5b8], R6 ;  /* 0x0005b80601007387 */ /* 0x0007e20000100a00 */
        /* <DEDUP_REMOVED lines=9> */
[----:B------:R-:W4:Y:S11]  /*648f0*/  LDL.LU.64 R24, [R1+0x4a68] ;  /* 0x004a680001187983 */ /* 0x000f360000300a00 */
[----:B------:R-:W-:Y:S10]  /*64900*/  @!UPT UIADD3 URZ, URZ, URZ, URZ ;  /* 0x0000003f3f3ff290 */ /* 0x000ff4000fffe03f */
[----:B------:R-:W-:Y:S01]  /*64910*/  STL.64 [R1+0x5d0], R4 ;  /* 0x0005d00401007387 */ /* 0x000fe20000100a00 */
[----:B------:R4:W-:Y:S02]  /*64920*/  STL.64 [R1+0x5d8], R6 ;  /* 0x0005d80601007387 */ /* 0x0009e40000100a00 */
[----:B----4-:R-:W-:Y:S01]  /*64930*/  HMMA.16816.F32 R4, R20, R24, R8 ;  /* 0x000000181404723c */ /* 0x010fe20000001808 */
[----:B------:R-:W3:Y:S11]  /*64940*/  LDL.LU R8, [R1+0x6d0] ;  /* 0x0006d00001087983 */ /* 0x000ef60000300800 */
[----:B------:R-:W-:Y:S11]  /*64950*/  @!UPT UIADD3 URZ, URZ, URZ, URZ ;  /* 0x0000003f3f3ff290 */ /* 0x000ff6000fffe03f */
[----:B------:R0:W-:Y:S01]  /*64960*/  STL.64 [R1+0x5e0], R4 ;  /* 0x0005e00401007387 */ /* 0x0001e20000100a00 */
[----:B------:R1:W-:Y:S02]  /*64970*/  STL.64 [R1+0x5e8], R6 ;  /* 0x0005e80601007387 */ /* 0x0003e40000100a00 */
[----:B------:R-:W3:Y:S02]  /*64980*/  LDL.LU R9, [R1+0x6d4] ;  /* 0x0006d40001097983 */ /* 0x000ee40000300800 */
[----:B------:R-:W4:Y:S01]  /*64990*/  LDL.LU R10, [R1+0x6d8] ;  /* 0x0006d800010a7983 */ /* 0x000f220000300800 */
[----:B------:R-:W4:Y:S04]  /*649a0*/  LDL.LU R11, [R1+0x6dc] ;  /* 0x0006dc00010b7983 */ /* 0x000f280000300800 */
[----:B0-----:R-:W2:Y:S01]  /*649b0*/  LDL.LU R4, [R1+0x650] ;  /* 0x0006500001047983 */ /* 0x001ea20000300800 */
[----:B------:R-:W2:Y:S02]  /*649c0*/  LDL.LU R5, [R1+0x654] ;  /* 0x0006540001057983 */ /* 0x000ea40000300800 */
[----:B-1----:R-:W2:Y:S02]  /*649d0*/  LDL.LU R6, [R1+0x658] ;  /* 0x0006580001067983 */ /* 0x002ea40000300800 */
[----:B------:R-:W2:Y:S02]  /*649e0*/  LDL.LU R7, [R1+0x65c] ;  /* 0x00065c0001077983 */ /* 0x000ea40000300800 */
[----:B------:R-:W-:-:S02]  /*649f0*/  IMAD.MOV.U32 R12, RZ, RZ, R2 ;  /* 0x000000ffff0c7224 */ /* 0x000fc400078e0002 */
[----:B------:R-:W-:Y:S01]  /*64a00*/  IMAD.MOV.U32 R13, RZ, RZ, R0 ;  /* 0x000000ffff0d7224 */ /* 0x000fe200078e0000 */
[----:B----4-:R-:W-:Y:S01]  /*64a10*/  STL.64 [R1+0x49d0], R10 ;  /* 0x0049d00a01007387 */ /* 0x010fe20000100a00 */
[----:B---3--:R0:W-:Y:S02]  /*64a20*/  STL.64 [R1+0x49c8], R8 ;  /* 0x0049c80801007387 */ /* 0x0081e40000100a00 */
[----:B------:R-:W3:Y:S03]  /*64a30*/  LDL.64 R24, [R1] ;  /* 0x0000000001187983 */ /* 0x000ee60000100a00 */
[C---:B--2---:R-:W-:Y:S01]  /*64a40*/  HMMA.16816.F32 R12, R20.reuse, R12, R16 ;  /* 0x0000000c140c723c */ /* 0x044fe20000001810 */
[----:B0-----:R-:W2:Y:S04]  /*64a50*/  LDL.64 R8, [R1+0x20] ;  /* 0x0000200001087983 */ /* 0x001ea80000100a00 */
[----:B---3--:R0:W-:Y:S04]  /*64a60*/  STL.64 [R1+0x49b8], R24 ;  /* 0x0049b81801007387 */ /* 0x0081e80000100a00 */
[----:B0-----:R-:W3:Y:S01]  /*64a70*/  LDL.64 R24, [R1+0x10] ;  /* 0x0000100001187983 */ /* 0x001ee20000100a00 */
[----:B------:R-:W4:Y:S02]  /*64a80*/  LDL.LU.64 R18, [R1+0x4a60] ;  /* 0x004a600001127983 */ /* 0x000f240000300a00 */
[----:B------:R-:W4:Y:S11]  /*64a90*/  LDL.LU.64 R16, [R1+0x4a58] ;  /* 0x004a580001107983 */ /* 0x000f360000300a00 */
        /* <DEDUP_REMOVED lines=31> */
[----:B----4-:R-:W-:Y:S01]  /*64c90*/  HMMA.16816.F32 R20, R20, R16, R12 ;  /* 0x000000101414723c */ /* 0x010fe2000000180c */
[----:B------:R-:W2:Y:S01]  /*64ca0*/  LDL.LU.64 R14, [R1+0x49e8] ;  /* 0x0049e800010e7983 */ /* 0x000ea20000300a00 */
[----:B------:R-:W2:Y:S11]  /*64cb0*/  LDL.LU.64 R12, [R1+0x49e0] ;  /* 0x0049e000010c7983 */ /* 0x000eb60000300a00 */
[----:B------:R-:W-:Y:S10]  /*64cc0*/  @!UPT UIADD3 URZ, URZ, URZ, URZ ;  /* 0x0000003f3f3ff290 */ /* 0x000ff4000fffe03f */
[----:B------:R0:W-:Y:S01]  /*64cd0*/  STL.64 [R1+0x630], R20 ;  /* 0x0006301401007387 */ /* 0x0001e20000100a00 */
[----:B------:R1:W-:Y:S03]  /*64ce0*/  STL.64 [R1+0x638], R22 ;  /* 0x0006381601007387 */ /* 0x0003e60000100a00 */
[----:B0-----:R-:W4:Y:S01]  /*64cf0*/  LDL.LU R20, [R1+0x6a0] ;  /* 0x0006a00001147983 */ /* 0x001f220000300800 */
[----:B------:R-:W4:Y:S02]  /*64d00*/  LDL.LU R21, [R1+0x6a4] ;  /* 0x0006a40001157983 */ /* 0x000f240000300800 */
[----:B-1----:R-:W2:Y:S02]  /*64d10*/  LDL.LU R22, [R1+0x6a8] ;  /* 0x0006a80001167983 */ /* 0x002ea40000300800 */
[----:B------:R-:W2:Y:S02]  /*64d20*/  LDL.LU R23, [R1+0x6ac] ;  /* 0x0006ac0001177983 */ /* 0x000ea40000300800 */
[----:B--2---:R-:W-:Y:S01]  /*64d30*/  STL.64 [R1+0x4990], R22 ;  /* 0x0049901601007387 */ /* 0x004fe20000100a00 */
[----:B----4-:R0:W-:Y:S03]  /*64d40*/  STL.64 [R1+0x4988], R20 ;  /* 0x0049881401007387 */ /* 0x0101e60000100a00 */
[----:B0-----:R-:W2:Y:S01]  /*64d50*/  LDL.LU R20, [R1+0x690] ;  /* 0x0006900001147983 */ /* 0x001ea20000300800 */
[----:B------:R-:W2:Y:S02]  /*64d60*/  LDL.LU R21, [R1+0x694] ;  /* 0x0006940001157983 */ /* 0x000ea40000300800 */
[----:B------:R-:W4:Y:S02]  /*64d70*/  LDL.LU R22, [R1+0x698] ;  /* 0x0006980001167983 */ /* 0x000f240000300800 */
[----:B------:R-:W4:Y:S01]  /*64d80*/  LDL.LU R23, [R1+0x69c] ;  /* 0x00069c0001177983 */ /* 0x000f220000300800 */
[----:B------:R-:W-:Y:S01]  /*64d90*/  HMMA.16816.F32 R4, R12, R8, R4 ;  /* 0x000000080c04723c */ /* 0x000fe20000001804 */
[----:B------:R-:W-:Y:S01]  /*64da0*/  IMAD.MOV.U32 R0, RZ, RZ, R9 ;  /* 0x000000ffff007224 */ /* 0x000fe200078e0009 */
[----:B----4-:R-:W-:Y:S01]  /*64db0*/  STL.64 [R1+0x49a0], R22 ;  /* 0x0049a01601007387 */ /* 0x010fe20000100a00 */
[----:B--2---:R0:W-:Y:S03]  /*64dc0*/  STL.64 [R1+0x4998], R20 ;  /* 0x0049981401007387 */ /* 0x0041e60000100a00 */
[----:B0-----:R-:W2:Y:S01]  /*64dd0*/  LDL.LU R20, [R1+0x680] ;  /* 0x0006800001147983 */ /* 0x001ea20000300800 */
[----:B------:R-:W2:Y:S02]  /*64de0*/  LDL.LU R21, [R1+0x684] ;  /* 0x0006840001157983 */ /* 0x000ea40000300800 */
[----:B------:R-:W2:Y:S02]  /*64df0*/  LDL.LU R22, [R1+0x688] ;  /* 0x0006880001167983 */ /* 0x000ea40000300800 */
[----:B------:R-:W2:Y:S01]  /*64e00*/  LDL.LU R23, [R1+0x68c] ;  /* 0x00068c0001177983 */ /* 0x000ea20000300800 */
[----:B------:R0:W-:Y:S04]  /*64e10*/  STL.64 [R1+0x48f8], R16 ;  /* 0x0048f81001007387 */ /* 0x0001e80000100a00 */
[----:B0-----:R-:W4:Y:S01]  /*64e20*/  LDL.LU R16, [R1+0x6c0] ;  /* 0x0006c00001107983 */ /* 0x001f220000300800 */
[----:B------:R-:W4:Y:S02]  /*64e30*/  LDL.LU R17, [R1+0x6c4] ;  /* 0x0006c40001117983 */ /* 0x000f240000300800 */
[----:B------:R-:W4:Y:S02]  /*64e40*/  LDL.LU R18, [R1+0x6c8] ;  /* 0x0006c80001127983 */ /* 0x000f240000300800 */
[----:B------:R-:W4:Y:S02]  /*64e50*/  LDL.LU R19, [R1+0x6cc] ;  /* 0x0006cc0001137983 */ /* 0x000f240000300800 */
[----:B------:R0:W-:Y:S01]  /*64e60*/  STL.64 [R1+0x650], R4 ;  /* 0x0006500401007387 */ /* 0x0001e20000100a00 */
[----:B------:R1:W-:Y:S03]  /*64e70*/  STL.64 [R1+0x658], R6 ;  /* 0x0006580601007387 */ /* 0x0003e60000100a00 */
[----:B0-----:R-:W2:Y:S01]  /*64e80*/  LDL.LU.64 R4, [R1+0x49d8] ;  /* 0x0049d80001047983 */ /* 0x001ea20000300a00 */
[----:B-1----:R-:W-:-:S02]  /*64e90*/  IMAD.MOV.U32 R7, RZ, RZ, R8 ;  /* 0x000000ffff077224 */ /* 0x002fc400078e0008 */
[----:B------:R-:W3:Y:S02]  /*64ea0*/  LDL.LU.64 R10, [R1+0x49d0] ;  /* 0x0049d000010a7983 */ /* 0x000ee40000300a00 */
[----:B------:R-:W3:Y:S02]  /*64eb0*/  LDL.LU.64 R8, [R1+0x49c8] ;  /* 0x0049c80001087983 */ /* 0x000ee40000300a00 */
[C---:B---3--:R-:W-:Y:S11]  /*64ec0*/  HMMA.16816.F32 R8, R12.reuse, R24, R8 ;  /* 0x000000180c08723c */ /* 0x048ff60000001808 */
[----:B------:R-:W-:Y:S11]  /*64ed0*/  @!UPT UIADD3 URZ, URZ, URZ, URZ ;  /* 0x0000003f3f3ff290 */ /* 0x000ff6000fffe03f */
[----:B------:R-:W-:Y:S01]  /*64ee0*/  @!UPT UIADD3 URZ, URZ, URZ, URZ ;  /* 0x0000003f3f3ff290 */ /* 0x000fe2000fffe03f */
[----:B------:R0:W-:Y:S01]  /*64ef0*/  STL.64 [R1+0x660], R8 ;  /* 0x0006600801007387 */ /* 0x0001e20000100a00 */
[----:B------:R1:W-:Y:S03]  /*64f00*/  STL.64 [R1+0x668], R10 ;  /* 0x0006680a01007387 */ /* 0x0003e60000100a00 */
[----:B0-----:R-:W3:Y:S01]  /*64f10*/  LDL.LU.64 R8, [R1+0x49c0] ;  /* 0x0049c00001087983 */ /* 0x001ee20000300a00 */
[----:B-1----:R-:W-:Y:S02]  /*64f20*/  IMAD.MOV.U32 R11, RZ, RZ, R24 ;  /* 0x000000ffff0b7224 */ /* 0x002fe400078e0018 */
[----:B------:R-:W-:Y:S02]  /*64f30*/  IMAD.MOV.U32 R10, RZ, RZ, R25 ;  /* 0x000000ffff0a7224 */ /* 0x000fe400078e0019 */
[----:B------:R-:W4:Y:S02]  /*64f40*/  LDL.LU.64 R24, [R1+0x49b8] ;  /* 0x0049b80001187983 */ /* 0x000f240000300a00 */
[C---:B----4-:R-:W-:Y:S11]  /*64f50*/  HMMA.16816.F32 R16, R12.reuse, R24, R16 ;  /* 0x000000180c10723c */ /* 0x050ff60000001810 */
[----:B------:R-:W-:Y:S11]  /*64f60*/  @!UPT UIADD3 URZ, URZ, URZ, URZ ;  /* 0x0000003f3f3ff290 */ /* 0x000ff6000fffe03f */
[----:B------:R-:W-:Y:S01]  /*64f70*/  @!UPT UIADD3 URZ, URZ, URZ, URZ ;  /* 0x0000003f3f3ff290 */ /* 0x000fe2000fffe03f */
[----:B------:R0:W-:Y:S01]  /*64f80*/  STL.64 [R1+0x670], R16 ;  /* 0x0006701001007387 */ /* 0x0001e20000100a00 */
[----:B------:R-:W-:Y:S02]  /*64f90*/  STL.64 [R1+0x678], R18 ;  /* 0x0006781201007387 */ /* 0x000fe40000100a00 */
[----:B------:R-:W4:Y:S02]  /*64fa0*/  LDL.LU.64 R26, [R1+0x49b0] ;  /* 0x0049b000011a7983 */ /* 0x000f240000300a00 */
[----:B0-----:R-:W-:Y:S02]  /*64fb0*/  IMAD.MOV.U32 R17, RZ, RZ, R24 ;  /* 0x000000ffff117224 */ /* 0x001fe400078e0018 */
[----:B------:R-:W-:Y:S02]  /*64fc0*/  IMAD.MOV.U32 R16, RZ, RZ, R25 ;  /* 0x000000ffff107224 */ /* 0x000fe400078e0019 */
[----:B------:R-:W2:Y:S03]  /*64fd0*/  LDL.LU.64 R24, [R1+0x49a8] ;  /* 0x0049a80001187983 */ /* 0x000ea60000300a00 */
[----:B------:R0:W-:Y:S02]  /*64fe0*/  STL.64 [R1+0x4978], R16 ;  /* 0x0049781001007387 */ /* 0x0001e40000100a00 */
[----:B0-----:R-:W3:Y:S01]  /*64ff0*/  LDL.64 R16, [R1+0x50] ;  /* 0x0000500001107983 */ /* 0x001ee20000100a00 */
[C---:B--2---:R-:W-:Y:S11]  /*65000*/  HMMA.16816.F32 R20, R12.reuse, R24, R20 ;  /* 0x000000180c14723c */ /* 0x044ff60000001814 */
[----:B------:R-:W-:Y:S11]  /*65010*/  @!UPT UIADD3 URZ, URZ, URZ, URZ ;  /* 0x0000003f3f3ff290 */ /* 0x000ff6000fffe03f */
[----:B------:R-:W-:Y:S01]  /*65020*/  @!UPT UIADD3 URZ, URZ, URZ, URZ ;  /* 0x0000003f3f3ff290 */ /* 0x000fe2000fffe03f */
[----:B------:R-:W-:Y:S01]  /*65030*/  STL.64 [R1+0x680], R20 ;  /* 0x0006801401007387 */ /* 0x000fe20000100a00 */
[----:B------:R0:W-:Y:S03]  /*65040*/  STL.64 [R1+0x688], R22 ;  /* 0x0006881601007387 */ /* 0x0001e60000100a00 */
[----:B0-----:R-:W3:Y:S01]  /*65050*/  LDL.LU.64 R22, [R1+0x49a0] ;  /* 0x0049a00001167983 */ /* 0x001ee20000300a00 */
[----:B------:R-:W3:Y:S02]  /*65060*/  LDL.LU.64 R20, [R1+0x4998] ;  /* 0x0049980001147983 */ /* 0x000ee40000300a00 */
[----:B----4-:R-:W-:Y:S02]  /*65070*/  STL.64 [R1+0x4898], R26 ;  /* 0x0048981a01007387 */ /* 0x010fe40000100a00 */
[----:B------:R0:W-:Y:S02]  /*65080*/  STL.64 [R1+0x4890], R24 ;  /* 0x0048901801007387 */ /* 0x0001e40000100a00 */
[----:B0-----:R-:W2:Y:S01]  /*65090*/  LDL.64 R24, [R1+0x160] ;  /* 0x0001600001187983 */ /* 0x001ea20000100a00 */
[----:B---3--:R-:W-:Y:S03]  /*650a0*/  HMMA.16816.F32 R20, R12, R8, R20 ;  /* 0x000000080c14723c */ /* 0x008fe60000001814 */
[----:B--2---:R0:W-:Y:S04]  /*650b0*/  STL.64 [R1+0x4980], R24 ;  /* 0x0049801801007387 */ /* 0x0041e80000100a00 */
[----:B0-----:R-:W2:Y:S01]  /*650c0*/  LDL.LU R24, [R1+0xc90] ;  /* 0x000c900001187983 */ /* 0x001ea20000300800 */
[----:B------:R-:W2:Y:S02]  /*650d0*/  LDL.LU R25, [R1+0xc94] ;  /* 0x000c940001197983 */ /* 0x000ea40000300800 */
[----:B------:R-:W2:Y:S02]  /*650e0*/  LDL.LU R26, [R1+0xc98] ;  /* 0x000c9800011a7983 */ /* 0x000ea40000300800 */
[----:B------:R-:W2:Y:S11]  /*650f0*/  LDL.LU R27, [R1+0xc9c] ;  /* 0x000c9c00011b7983 */ /* 0x000eb60000300800 */
[----:B------:R-:W-:Y:S01]  /*65100*/  STL.64 [R1+0x690], R20 ;  /* 0x0006901401007387 */ /* 0x000fe20000100a00 */
[----:B------:R0:W-:Y:S03]  /*65110*/  STL.64 [R1+0x698], R22 ;  /* 0x0006981601007387 */ /* 0x0001e60000100a00 */
[----:B0-----:R-:W3:Y:S01]  /*65120*/  LDL.LU.64 R22, [R1+0x4990] ;  /* 0x0049900001167983 */ /* 0x001ee20000300a00 */
[----:B------:R-:W3:Y:S03]  /*65130*/  LDL.LU.64 R20, [R1+0x4988] ;  /* 0x0049880001147983 */ /* 0x000ee60000300a00 */
[----:B------:R-:W0:Y:S01]  /*65140*/  S2R R3, SR_TID.X ;  /* 0x0000000000037919 */ /* 0x000e220000002100 */
[----:B------:R-:W-:Y:S02]  /*65150*/  STL.64 [R1+0x4900], R8 ;  /* 0x0049000801007387 */ /* 0x000fe40000100a00 */
        /* <DEDUP_REMOVED lines=9> */
[C---:B---3--:R-:W-:Y:S11]  /*651f0*/  HMMA.16816.F32 R20, R12.reuse, R4, R20 ;  /* 0x000000040c14723c */ /* 0x048ff60000001814 */
[----:B------:R-:W-:Y:S11]  /*65200*/  @!UPT UIADD3 URZ, URZ, URZ, URZ ;  /* 0x0000003f3f3ff290 */ /* 0x000ff6000fffe03f */
[----:B------:R-:W-:Y:S01]  /*65210*/  @!UPT UIADD3 URZ, URZ, URZ, URZ ;  /* 0x0000003f3f3ff290 */ /* 0x000fe2000fffe03f */
[----:B------:R-:W-:Y:S01]  /*65220*/  STL.64 [R1+0x6a0], R20 ;  /* 0x0006a01401007387 */ /* 0x000fe20000100a00 */
[----:B------:R-:W-:Y:S02]  /*65230*/  STL.64 [R1+0x6a8], R22 ;  /* 0x0006a81601007387 */ /* 0x000fe40000100a00 */
[----:B------:R-:W0:Y:S01]  /*65240*/  LDSM.16.MT88.4 R20, [R2+0x12000] ;  /* 0x012000000214783b */ /* 0x000e220000004200 */
[----:B--2---:R-:W-:Y:S01]  /*65250*/  HMMA.16816.F32 R24, R12, R16, R24 ;  /* 0x000000100c18723c */ /* 0x004fe20000001818 */
[----:B------:R-:W-:Y:S04]  /*65260*/  STL [R1+0x4868], R2 ;  /* 0x0048680201007387 */ /* 0x000fe80000100800 */
[----:B0-----:R-:W-:Y:S01]  /*65270*/  STL.64 [R1+0x4778], R22 ;  /* 0x0047781601007387 */ /* 0x001fe20000100a00 */
[----:B------:R0:W-:Y:S03]  /*65280*/  STL.64 [R1+0x4770], R20 ;  /* 0x0047701401007387 */ /* 0x0001e60000100a00 */
[----:B0-----:R-:W2:Y:S01]  /*65290*/  LDL.LU R20, [R1+0xc80] ;  /* 0x000c800001147983 */ /* 0x001ea20000300800 */
[----:B------:R-:W2:Y:S02]  /*652a0*/  LDL.LU R21, [R1+0xc84] ;  /* 0x000c840001157983 */ /* 0x000ea40000300800 */
[----:B------:R-:W2:Y:S02]  /*652b0*/  LDL.LU R22, [R1+0xc88] ;  /* 0x000c880001167983 */ /* 0x000ea40000300800 */
[----:B------:R-:W2:Y:S09]  /*652c0*/  LDL.LU R23, [R1+0xc8c] ;  /* 0x000c8c0001177983 */ /* 0x000eb20000300800 */
[----:B------:R0:W-:Y:S01]  /*652d0*/  STL.64 [R1+0x6c0], R24 ;  /* 0x0006c01801007387 */ /* 0x0001e20000100a00 */
[----:B------:R-:W-:Y:S03]  /*652e0*/  STL.64 [R1+0x6c8], R26 ;  /* 0x0006c81a01007387 */ /* 0x000fe60000100a00 */
[----:B0-----:R-:W2:Y:S01]  /*652f0*/  LDL.LU.64 R24, [R1+0x4980] ;  /* 0x0049800001187983 */ /* 0x001ea20000300a00 */
[----:B------:R-:W-:-:S02]  /*65300*/  IMAD.MOV.U32 R3, RZ, RZ, R17 ;  /* 0x000000ffff037224 */ /* 0x000fc400078e0011 */
[----:B------:R-:W-:Y:S02]  /*65310*/  IMAD.MOV.U32 R6, RZ, RZ, R16 ;  /* 0x000000ffff067224 */ /* 0x000fe400078e0010 */
[----:B------:R-:W3:Y:S01]  /*65320*/  LDL.LU.64 R16, [R1+0x4978] ;  /* 0x0049780001107983 */ /* 0x000ee20000300a00 */
[----:B------:R-:W-:Y:S02]  /*65330*/  STL [R1+0x4870], R3 ;  /* 0x0048700301007387 */ /* 0x000fe40000100800 */
[----:B------:R-:W-:Y:S01]  /*65340*/  STL [R1+0x486c], R6 ;  /* 0x00486c0601007387 */ /* 0x000fe20000100800 */
[----:B--2---:R-:W-:Y:S11]  /*65350*/  HMMA.16816.F32 R20, R12, R24, R20 ;  /* 0x000000180c14723c */ /* 0x004ff60000001814 */
[----:B------:R-:W-:Y:S11]  /*65360*/  @!UPT UIADD3 URZ, URZ, URZ, URZ ;  /* 0x0000003f3f3ff290 */ /* 0x000ff6000fffe03f */
[----:B------:R-:W-:Y:S01]  /*65370*/  @!UPT UIADD3 URZ, URZ, URZ, URZ ;  /* 0x0000003f3f3ff290 */ /* 0x000fe2000fffe03f */
[----:B------:R0:W-:Y:S01]  /*65380*/  STL.64 [R1+0x6d0], R20 ;  /* 0x0006d01401007387 */ /* 0x0001e20000100a00 */
[----:B------:R1:W-:Y:S03]  /*65390*/  STL.64 [R1+0x6d8], R22 ;  /* 0x0006d81601007387 */ /* 0x0003e60000100a00 */
[----:B0-----:R-:W2:Y:S01]  /*653a0*/  LDL.LU R20, [R1+0x8d0] ;  /* 0x0008d00001147983 */ /* 0x001ea20000300800 */
[----:B------:R-:W2:Y:S02]  /*653b0*/  LDL.LU R21, [R1+0x8d4] ;  /* 0x0008d40001157983 */ /* 0x000ea40000300800 */
[----:B-1----:R-:W4:Y:S02]  /*653c0*/  LDL.LU R22, [R1+0x8d8] ;  /* 0x0008d80001167983 */ /* 0x002f240000300800 */
[----:B------:R-:W4:Y:S02]  /*653d0*/  LDL.LU R23, [R1+0x8dc] ;  /* 0x0008dc0001177983 */ /* 0x000f240000300800 */
[----:B------:R-:W-:-:S02]  /*653e0*/  IMAD.MOV.U32 R29, RZ, RZ, R24 ;  /* 0x000000ffff1d7224 */ /* 0x000fc400078e0018 */
[----:B------:R-:W-:Y:S02]  /*653f0*/  IMAD.MOV.U32 R28, RZ, RZ, R25 ;  /* 0x000000ffff1c7224 */ /* 0x000fe400078e0019 */
[----:B---3--:R-:W-:Y:S02]  /*65400*/  IMAD.MOV.U32 R24, RZ, RZ, R17 ;  /* 0x000000ffff187224 */ /* 0x008fe400078e0011 */
[----:B------:R-:W-:Y:S01]  /*65410*/  IMAD.MOV.U32 R25, RZ, RZ, R16 ;  /* 0x000000ffff197224 */ /* 0x000fe200078e0010 */
[----:B----4-:R-:W-:Y:S01]  /*65420*/  STL.64 [R1+0x48a8], R22 ;  /* 0x0048a81601007387 */ /* 0x010fe20000100a00 */
[----:B--2---:R0:W-:Y:S03]  /*65430*/  STL.64 [R1+0x48a0], R20 ;  /* 0x0048a01401007387 */ /* 0x0041e60000100a00 */
[----:B------:R1:W-:Y:S01]  /*65440*/  STL.64 [R1+0x48b0], R24 ;  /* 0x0048b01801007387 */ /* 0x0003e20000100a00 */
        /* <DEDUP_REMOVED lines=13> */
[----:B---3--:R-:W-:Y:S01]  /*65520*/  STL.64 [R1+0x48d8], R22 ;  /* 0x0048d81601007387 */ /* 0x008fe20000100a00 */
[----:B--2---:R-:W-:Y:S02]  /*65530*/  STL.64 [R1+0x48d0], R20 ;  /* 0x0048d01401007387 */ /* 0x004fe40000100a00 */
[----:B------:R-:W2:Y:S02]  /*65540*/  LDL.LU R8, [R1+0xc10] ;  /* 0x000c100001087983 */ /* 0x000ea40000300800 */
[----:B------:R-:W2:Y:S01]  /*65550*/  LDL.LU R9, [R1+0xc14] ;  /* 0x000c140001097983 */ /* 0x000ea20000300800 */
[----:B------:R-:W3:Y:S01]  /*65560*/  LDL.LU R10, [R1+0xc18] ;  /* 0x000c1800010a7983 */ /* 0x000ee20000300800 */
[----:B------:R-:W3:Y:S03]  /*65570*/  LDL.LU R11, [R1+0xc1c] ;  /* 0x000c1c00010b7983 */ /* 0x000ee60000300800 */
[----:B---3--:R-:W-:Y:S01]  /*65580*/  STL.64 [R1+0x4910], R10 ;  /* 0x0049100a01007387 */ /* 0x008fe20000100a00 */
[----:B--2---:R0:W-:Y:S03]  /*65590*/  STL.64 [R1+0x4908], R8 ;  /* 0x0049080801007387 */ /* 0x0041e60000100a00 */
[----:B0-----:R-:W2:Y:S04]  /*655a0*/  LDL.64 R8, [R1+0x100] ;  /* 0x0001000001087983 */ /* 0x001ea80000100a00 */
[----:B--2---:R0:W-:Y:S04]  /*655b0*/  STL.64 [R1+0x4920], R8 ;  /* 0x0049200801007387 */ /* 0x0041e80000100a00 */
[----:B0-----:R-:W2:Y:S04]  /*655c0*/  LDL.64 R8, [R1+0x110] ;  /* 0x0001100001087983 */ /* 0x001ea80000100a00 */
[----:B--2---:R0:W-:Y:S04]  /*655d0*/  STL.64 [R1+0x4938], R8 ;  /* 0x0049380801007387 */ /* 0x0041e80000100a00 */
[----:B0-----:R-:W2:Y:S04]  /*655e0*/  LDL.64 R8, [R1+0x120] ;  /* 0x0001200001087983 */ /* 0x001ea80000100a00 */
[----:B--2---:R-:W-:Y:S01]  /*655f0*/  STL.64 [R1+0x4950], R8 ;  /* 0x0049500801007387 */ /* 0x004fe20000100a00 */
[----:B------:R-:W2:Y:S02]  /*65600*/  LDL.64 R16, [R1+0xf0] ;  /* 0x0000f00001107983 */ /* 0x000ea40000100a00 */
[----:B------:R-:W-:Y:S01]  /*65610*/  IMAD.MOV.U32 R24, RZ, RZ, R7 ;  /* 0x000000ffff187224 */ /* 0x000fe200078e0007 */
[----:B--2---:R0:W-:Y:S04]  /*65620*/  STL.64 [R1+0x4918], R16 ;  /* 0x0049181001007387 */ /* 0x0041e80000100a00 */
[----:B0-----:R-:W2:Y:S01]  /*65630*/  LDL.LU R16, [R1+0xc20] ;  /* 0x000c200001107983 */ /* 0x001ea20000300800 */
[----:B------:R-:W2:Y:S02]  /*65640*/  LDL.LU R17, [R1+0xc24] ;  /* 0x000c240001117983 */ /* 0x000ea40000300800 */
[----:B------:R-:W3:Y:S02]  /*65650*/  LDL.LU R18, [R1+0xc28] ;  /* 0x000c280001127983 */ /* 0x000ee40000300800 */
[----:B------:R-:W3:Y:S01]  /*65660*/  LDL.LU R19, [R1+0xc2c] ;  /* 0x000c2c0001137983 */ /* 0x000ee20000300800 */
[----:B------:R-:W4:Y:S01]  /*65670*/  LDL.LU R4, [R1+0xc70] ;  /* 0x000c700001047983 */ /* 0x000f220000300800 */
[----:B------:R-:W4:Y:S02]  /*65680*/  LDL.LU R5, [R1+0xc74] ;  /* 0x000c740001057983 */ /* 0x000f240000300800 */
[----:B------:R-:W4:Y:S02]  /*65690*/  LDL.LU R6, [R1+0xc78] ;  /* 0x000c780001067983 */ /* 0x000f240000300800 */
[----:B------:R-:W4:Y:S01]  /*656a0*/  LDL.LU R7, [R1+0xc7c] ;  /* 0x000c7c0001077983 */ /* 0x000f220000300800 */
[----:B------:R-:W2:Y:S04]  /*656b0*/  LDL.64 R8, [R1+0x130] ;  /* 0x0001300001087983 */ /* 0x000ea80000100a00 */
[----:B--2---:R0:W-:Y:S04]  /*656c0*/  STL.64 [R1+0x4968], R8 ;  /* 0x0049680801007387 */ /* 0x0041e80000100a00 */
[----:B0-----:R-:W2:Y:S04]  /*656d0*/  LDL.64 R8, [R1+0x140] ;  /* 0x0001400001087983 */ /* 0x001ea80000100a00 */
[----:B--2---:R0:W-:Y:S04]  /*656e0*/  STL.64 [R1+0x4970], R8 ;  /* 0x0049700801007387 */ /* 0x0041e80000100a00 */
[----:B0-----:R-:W4:Y:S01]  /*656f0*/  LDL.64 R8, [R1+0x150] ;  /* 0x0001500001087983 */ /* 0x001f220000100a00 */
[----:B---3--:R-:W-:Y:S02]  /*65700*/  STL.64 [R1+0x4930], R18 ;  /* 0x0049301201007387 */ /* 0x008fe40000100a00 */
[----:B------:R0:W-:Y:S02]  /*65710*/  STL.64 [R1+0x4928], R16 ;  /* 0x0049281001007387 */ /* 0x0001e40000100a00 */
        /* <DEDUP_REMOVED lines=10> */
[----:B----4-:R-:W-:Y:S01]  /*657c0*/  HMMA.16816.F32 R4, R12, R8, R4 ;  /* 0x000000080c04723c */ /* 0x010fe20000001804 */
        /* <DEDUP_REMOVED lines=8> */
[----:B------:R0:W-:Y:S04]  /*65850*/  STL.64 [R1+0x48f0], R24 ;  /* 0x0048f01801007387 */ /* 0x0001e80000100a00 */
        /* <DEDUP_REMOVED lines=9> */
[----:B------:R-:W-:Y:S02]  /*658f0*/  STL [R1+0x4874], R29 ;  /* 0x0048741d01007387 */ /* 0x000fe40000100800 */
[----:B------:R-:W-:Y:S02]  /*65900*/  STL.64 [R1+0x6e0], R4 ;  /* 0x0006e00401007387 */ /* 0x000fe40000100a00 */
[----:B------:R0:W-:Y:S02]  /*65910*/  STL.64 [R1+0x6e8], R6 ;  /* 0x0006e80601007387 */ /* 0x0001e40000100a00 */
[----:B0-----:R-:W-:-:S02]  /*65920*/  IMAD.MOV.U32 R7, RZ, RZ, R8 ;  /* 0x000000ffff077224 */ /* 0x001fc400078e0008 */
[----:B------:R-:W2:Y:S01]  /*65930*/  LDL.LU.64 R8, [R1+0x4970] ;  /* 0x0049700001087983 */ /* 0x000ea20000300a00 */
[----:B------:R-:W-:Y:S02]  /*65940*/  STL [R1+0x4880], R0 ;  /* 0x0048800001007387 */ /* 0x000fe40000100800 */
[----:B------:R0:W-:Y:S02]  /*65950*/  STL [R1+0x487c], R7 ;  /* 0x00487c0701007387 */ /* 0x0001e40000100800 */
[----:B------:R-:W2:Y:S01]  /*65960*/  LDL.LU R4, [R1+0xc60] ;  /* 0x000c600001047983 */ /* 0x000ea20000300800 */
[----:B------:R-:W2:Y:S01]  /*65970*/  LDL.LU R5, [R1+0xc64] ;  /* 0x000c640001057983 */ /* 0x000ea20000300800 */
[----:B------:R-:W2:Y:S03]  /*65980*/  LDL.LU R6, [R1+0xc68] ;  /* 0x000c680001067983 */ /* 0x000ea60000300800 */
[----:B0-----:R-:W2:Y:S02]  /*65990*/  LDL.LU R7, [R1+0xc6c] ;  /* 0x000c6c0001077983 */ /* 0x001ea40000300800 */
[C---:B--2---:R-:W-:Y:S11]  /*659a0*/  HMMA.16816.F32 R4, R12.reuse, R8, R4 ;  /* 0x000000080c04723c */ /* 0x044ff60000001804 */
[----:B------:R-:W-:Y:S11]  /*659b0*/  @!UPT UIADD3 URZ, URZ, URZ, URZ ;  /* 0x0000003f3f3ff290 */ /* 0x000ff6000fffe03f */
[----:B------:R-:W-:Y:S01]  /*659c0*/  @!UPT UIADD3 URZ, URZ, URZ, URZ ;  /* 0x0000003f3f3ff290 */ /* 0x000fe2000fffe03f */
[----:B------:R0:W-:Y:S01]  /*659d0*/  STL.64 [R1+0x6f0], R4 ;  /* 0x0006f00401007387 */ /* 0x0001e20000100a00 */
[----:B------:R1:W-:Y:S02]  /*659e0*/  STL.64 [R1+0x6f8], R6 ;  /* 0x0006f80601007387 */ /* 0x0003e40000100a00 */
[----:B0-----:R-:W-:Y:S02]  /*659f0*/  IMAD.MOV.U32 R4, RZ, RZ, R8 ;  /* 0x000000ffff047224 */ /* 0x001fe400078e0008 */
[----:B------:R-:W-:Y:S02]  /*65a00*/  IMAD.MOV.U32 R5, RZ, RZ, R9 ;  /* 0x000000ffff057224 */ /* 0x000fe400078e0009 */
[----:B------:R-:W2:Y:S01]  /*65a10*/  LDL.LU.64 R8, [R1+0x4968] ;  /* 0x0049680001087983 */ /* 0x000ea20000300a00 */
[----:B------:R-:W-:Y:S01]  /*65a20*/  STL [R1+0x4884], R4 ;  /* 0x0048840401007387 */ /* 0x000fe20000100800 */
[----:B--2---:R-:W-:Y:S01]  /*65a30*/  HMMA.16816.F32 R16, R12, R8, R16 ;  /* 0x000000080c10723c */ /* 0x004fe20000001810 */
[----:B-1----:R-:W-:-:S02]  /*65a40*/  IMAD.MOV.U32 R6, RZ, RZ, R8 ;  /* 0x000000ffff067224 */ /* 0x002fc400078e0008 */
        /* <DEDUP_REMOVED lines=29> */
[----:B------:R0:W-:Y:S01]  /*65c20*/  STL.64 [R1+0x730], R16 ;  /* 0x0007301001007387 */ /* 0x0001e20000100a00 */
[----:B------:R-:W-:Y:S03]  /*65c30*/  STL.64 [R1+0x738], R18 ;  /* 0x0007381201007387 */ /* 0x000fe60000100a00 */
[----:B0-----:R-:W2:Y:S01]  /*65c40*/  LDL.LU.64 R16, [R1+0x4918] ;  /* 0x0049180001107983 */ /* 0x001ea20000300a00 */
[----:B------:R-:W2:Y:S02]  /*65c50*/  LDL.LU.64 R10, [R1+0x4910] ;  /* 0x00491000010a7983 */ /* 0x000ea40000300a00 */
[----:B------:R-:W2:Y:S02]  /*65c60*/  LDL.LU.64 R8, [R1+0x4908] ;  /* 0x0049080001087983 */ /* 0x000ea40000300a00 */
[C---:B--2---:R-:W-:Y:S11]  /*65c70*/  HMMA.16816.F32 R8, R12.reuse, R16, R8 ;  /* 0x000000100c08723c */ /* 0x044ff60000001808 */
[----:B------:R-:W-:Y:S11]  /*65c80*/  @!UPT UIADD3 URZ, URZ, URZ, URZ ;  /* 0x0000003f3f3ff290 */ /* 0x000ff6000fffe03f */
[----:B------:R-:W-:Y:S01]  /*65c90*/  @!UPT UIADD3 URZ, URZ, URZ, URZ ;  /* 0x0000003f3f3ff290 */ /* 0x000fe2000fffe03f */
[----:B------:R0:W-:Y:S01]  /*65ca0*/  STL.64 [R1+0x750], R8 ;  /* 0x0007500801007387 */ /* 0x0001e20000100a00 */
[----:B------:R1:W-:Y:S03]  /*65cb0*/  STL.64 [R1+0x758], R10 ;  /* 0x0007580a01007387 */ /* 0x0003e60000100a00 */
[----:B0-----:R-:W2:Y:S01]  /*65cc0*/  LDL.LU.64 R8, [R1+0x4900] ;  /* 0x0049000001087983 */ /* 0x001ea20000300a00 */
[----:B-1----:R-:W-:Y:S02]  /*65cd0*/  IMAD.MOV.U32 R11, RZ, RZ, R16 ;  /* 0x000000ffff0b7224 */ /* 0x002fe400078e0010 */
[----:B------:R-:W-:Y:S02]  /*65ce0*/  IMAD.MOV.U32 R10, RZ, RZ, R17 ;  /* 0x000000ffff0a7224 */ /* 0x000fe400078e0011 */
[----:B------:R-:W3:Y:S02]  /*65cf0*/  LDL.LU.64 R16, [R1+0x48f8] ;  /* 0x0048f80001107983 */ /* 0x000ee40000300a00 */
[----:B---3--:R-:W-:Y:S02]  /*65d00*/  HMMA.16816.F32 R12, R12, R16, R24 ;  /* 0x000000100c0c723c */ /* 0x008fe40000001818 */
[----:B------:R-:W4:Y:S01]  /*65d10*/  LDL.LU.64 R24, [R1+0x48f0] ;  /* 0x0048f00001187983 */ /* 0x000f220000300a00 */
[----:B------:R-:W4:Y:S02]  /*65d20*/  LDL.LU.64 R18, [R1+0x48e8] ;  /* 0x0048e80001127983 */ /* 0x000f240000300a00 */
[----:B------:R-:W4:Y:S11]  /*65d30*/  LDL.LU.64 R16, [R1+0x48e0] ;  /* 0x0048e00001107983 */ /* 0x000f360000300a00 */
[----:B------:R-:W-:Y:S07]  /*65d40*/  @!UPT UIADD3 URZ, URZ, URZ, URZ ;  /* 0x0000003f3f3ff290 */ /* 0x000fee000fffe03f */
[----:B------:R0:W-:Y:S01]  /*65d50*/  STL.64 [R1+0x740], R12 ;  /* 0x0007400c01007387 */ /* 0x0001e20000100a00 */
[----:B------:R1:W-:Y:S03]  /*65d60*/  STL.64 [R1+0x748], R14 ;  /* 0x0007480e01007387 */ /* 0x0003e60000100a00 */
[----:B0-----:R-:W2:Y:S01]  /*65d70*/  LDL.LU R12, [R1+0x8c0] ;  /* 0x0008c000010c7983 */ /* 0x001ea20000300800 */
[----:B------:R-:W2:Y:S02]  /*65d80*/  LDL.LU R13, [R1+0x8c4] ;  /* 0x0008c400010d7983 */ /* 0x000ea40000300800 */
[----:B-1----:R-:W2:Y:S02]  /*65d90*/  LDL.LU R14, [R1+0x8c8] ;  /* 0x0008c800010e7983 */ /* 0x002ea40000300800 */
[----:B------:R-:W2:Y:S01]  /*65da0*/  LDL.LU R15, [R1+0x8cc] ;  /* 0x0008cc00010f7983 */ /* 0x000ea20000300800 */
[C---:B----4-:R-:W-:Y:S01]  /*65db0*/  HMMA.16816.F32 R24, R16.reuse, R24, R20 ;  /* 0x000000181018723c */ /* 0x050fe20000001814 */
        /* <DEDUP_REMOVED lines=19> */
[----:B0-----:R-:W4:Y:S01]  /*65ef0*/  LDL.LU.64 R26, [R1+0x4898] ;  /* 0x00489800011a7983 */ /* 0x001f220000300a00 */
[----:B------:R-:W3:Y:S02]  /*65f00*/  LDL.LU.64 R24, [R1+0x4890] ;  /* 0x0048900001187983 */ /* 0x000ee40000300a00 */
[C---:B---3--:R-:W-:Y:S11]  /*65f10*/  HMMA.16816.F32 R20, R16.reuse, R24, R20 ;  /* 0x000000181014723c */ /* 0x048ff60000001814 */
[----:B------:R-:W-:Y:S11]  /*65f20*/  @!UPT UIADD3 URZ, URZ, URZ, URZ ;  /* 0x0000003f3f3ff290 */ /* 0x000ff6000fffe03f */
[----:B------:R-:W-:Y:S01]  /*65f30*/  @!UPT UIADD3 URZ, URZ, URZ, URZ ;  /* 0x0000003f3f3ff290 */ /* 0x000fe2000fffe03f */
[----:B------:R0:W-:Y:S01]  /*65f40*/  STL.64 [R1+0x790], R20 ;  /* 0x0007901401007387 */ /* 0x0001e20000100a00 */
[----:B------:R1:W-:Y:S03]  /*65f50*/  STL.64 [R1+0x798], R22 ;  /* 0x0007981601007387 */ /* 0x0003e60000100a00 */
[----:B0-----:R-:W3:Y:S01]  /*65f60*/  LDL.LU R20, [R1+0x6b0] ;  /* 0x0006b00001147983 */ /* 0x001ee20000300800 */
[----:B------:R-:W3:Y:S02]  /*65f70*/  LDL.LU R21, [R1+0x6b4] ;  /* 0x0006b40001157983 */ /* 0x000ee40000300800 */
[----:B-1----:R-:W3:Y:S02]  /*65f80*/  LDL.LU R22, [R1+0x6b8] ;  /* 0x0006b80001167983 */ /* 0x002ee40000300800 */
[----:B------:R-:W3:Y:S01]  /*65f90*/  LDL.LU R23, [R1+0x6bc] ;  /* 0x0006bc0001177983 */ /* 0x000ee20000300800 */
[----:B--2---:R-:W-:Y:S01]  /*65fa0*/  HMMA.16816.F32 R12, R16, R8, R12 ;  /* 0x00000008100c723c */ /* 0x004fe2000000180c */
[----:B---3--:R-:W-:Y:S01]  /*65fb0*/  STL.64 [R1+0x4788], R22 ;  /* 0x0047881601007387 */ /* 0x008fe20000100a00 */
[----:B------:R0:W-:Y:S02]  /*65fc0*/  STL.64 [R1+0x4780], R20 ;  /* 0x0047801401007387 */ /* 0x0001e40000100a00 */
[----:B0-----:R-:W-:-:S02]  /*65fd0*/  IMAD.MOV.U32 R20, RZ, RZ, R11 ;  /* 0x000000ffff147224 */ /* 0x001fc400078e000b */
[----:B------:R-:W-:Y:S01]  /*65fe0*/  IMAD.MOV.U32 R21, RZ, RZ, R10 ;  /* 0x000000ffff157224 */ /* 0x000fe200078e000a */
[----:B------:R-:W2:Y:S01]  /*65ff0*/  LDL.LU R11, [R1+0x488c] ;  /* 0x00488c00010b7983 */ /* 0x000ea20000300800 */
[----:B------:R-:W2:Y:S03]  /*66000*/  LDL.LU R10, [R1+0x4888] ;  /* 0x00488800010a7983 */ /* 0x000ea60000300800 */
[----:B------:R0:W-:Y:S01]  /*66010*/  STL.64 [R1+0x4798], R20 ;  /* 0x0047981401007387 */ /* 0x0001e20000100a00 */
[----:B----4-:R-:W-:Y:S02]  /*66020*/  STL.64 [R1+0x4758], R26 ;  /* 0x0047581a01007387 */ /* 0x010fe40000100a00 */
[----:B------:R-:W-:Y:S02]  /*66030*/  STL.64 [R1+0x4750], R24 ;  /* 0x0047501801007387 */ /* 0x000fe40000100a00 */
[----:B0-----:R-:W-:-:S02]  /*66040*/  IMAD.MOV.U32 R20, RZ, RZ, R4 ;  /* 0x000000ffff147224 */ /* 0x001fc400078e0004 */
[----:B------:R-:W-:Y:S01]  /*66050*/  IMAD.MOV.U32 R21, RZ, RZ, R0 ;  /* 0x000000ffff157224 */ /* 0x000fe200078e0000 */
[----:B------:R-:W3:Y:S04]  /*66060*/  LDL.LU R4, [R1+0x4884] ;  /* 0x0048840001047983 */ /* 0x000ee80000300800 */
[----:B------:R-:W-:Y:S02]  /*66070*/  STL.64 [R1+0x7a0], R12 ;  /* 0x0007a00c01007387 */ /* 0x000fe40000100a00 */
[----:B------:R-:W-:Y:S02]  /*66080*/  STL.64 [R1+0x7a8], R14 ;  /* 0x0007a80e01007387 */ /* 0x000fe40000100a00 */
[----:B------:R-:W4:Y:S01]  /*66090*/  LDL.LU R0, [R1+0x4880] ;  /* 0x0048800001007983 */ /* 0x000f220000300800 */
[----:B------:R0:W-:Y:S02]  /*660a0*/  STL.64 [R1+0x47b0], R20 ;  /* 0x0047b01401007387 */ /* 0x0001e40000100a00 */
[----:B0-----:R-:W-:-:S02]  /*660b0*/  IMAD.MOV.U32 R20, RZ, RZ, R7 ;  /* 0x000000ffff147224 */ /* 0x001fc400078e0007 */
[----:B------:R-:W-:Y:S01]  /*660c0*/  IMAD.MOV.U32 R21, RZ, RZ, R28 ;  /* 0x000000ffff157224 */ /* 0x000fe200078e001c */
[----:B------:R-:W3:Y:S01]  /*660d0*/  LDL.LU R7, [R1+0x487c] ;  /* 0x00487c0001077983 */ /* 0x000ee20000300800 */
[----:B------:R-:W3:Y:S03]  /*660e0*/  LDL.LU R28, [R1+0x4878] ;  /* 0x00487800011c7983 */ /* 0x000ee60000300800 */
[----:B------:R-:W-:Y:S04]  /*660f0*/  STL.64 [R1+0x47c8], R20 ;  /* 0x0047c81401007387 */ /* 0x000fe80000100a00 */
[----:B--2---:R-:W-:Y:S01]  /*66100*/  STL.64 [R1+0x4748], R10 ;  /* 0x0047480a01007387 */ /* 0x004fe20000100a00 */
[----:B------:R0:W-:Y:S03]  /*66110*/  STL.64 [R1+0x4740], R8 ;  /* 0x0047400801007387 */ /* 0x0001e60000100a00 */
[----:B0-----:R-:W2:Y:S01]  /*66120*/  LDL.LU.64 R8, [R1+0x20] ;  /* 0x0000200001087983 */ /* 0x001ea20000300a00 */
        /* <DEDUP_REMOVED lines=15> */
[----:B------:R-:W2:Y:S02]  /*66220*/  LDL.LU R11, [R1+0xa0c] ;  /* 0x000a0c00010b7983 */ /* 0x000ea40000300800 */
[----:B------:R-:W-:-:S02]  /*66230*/  IMAD.MOV.U32 R20, RZ, RZ, R6 ;  /* 0x000000ffff147224 */ /* 0x000fc400078e0006 */
[----:B------:R-:W-:Y:S01]  /*66240*/  IMAD.MOV.U32 R21, RZ, RZ, R2 ;  /* 0x000000ffff157224 */ /* 0x000fe200078e0002 */
[----:B------:R-:W3:Y:S01]  /*66250*/  LDL.LU R6, [R1+0x486c] ;  /* 0x00486c0001067983 */ /* 0x000ee20000300800 */
[----:B------:R-:W3:Y:S03]  /*66260*/  LDL.LU R2, [R1+0x4868] ;  /* 0x0048680001027983 */ /* 0x000ee60000300800 */
        /* <DEDUP_REMOVED lines=8> */
[----:B------:R-:W-:Y:S01]  /*662f0*/  IMAD.MOV.U32 R21, RZ, RZ, R5 ;  /* 0x000000ffff157224 */ /* 0x000fe200078e0005 */
[----:B------:R-:W3:Y:S01]  /*66300*/  LDL.LU R4, [R1+0x4864] ;  /* 0x0048640001047983 */ /* 0x000ee20000300800 */
[----:B------:R-:W3:Y:S03]  /*66310*/  LDL.LU R5, [R1+0x4860] ;  /* 0x0048600001057983 */ /* 0x000ee60000300800 */
[----:B------:R0:W-:Y:S02]  /*66320*/  STL.64 [R1+0x4810], R20 ;  /* 0x0048101401007387 */ /* 0x0001e40000100a00 */
[----:B0-----:R-:W-:Y:S02]  /*66330*/  IMAD.MOV.U32 R20, RZ, RZ, R7 ;  /* 0x000000ffff147224 */ /* 0x001fe400078e0007 */
[----:B----4-:R-:W-:Y:S01]  /*66340*/  IMAD.MOV.U32 R21, RZ, RZ, R0 ;  /* 0x000000ffff157224 */ /* 0x010fe200078e0000 */
[----:B------:R-:W4:Y:S01]  /*66350*/  LDL.LU R7, [R1+0x485c] ;  /* 0x00485c0001077983 */ /* 0x000f220000300800 */
        /* <DEDUP_REMOVED lines=11> */
[----:B------:R-:W3:Y:S02]  /*66410*/  LDL.LU R13, [R1+0x8b4] ;  /* 0x0008b400010d7983 */ /* 0x000ee40000300800 */
[----:B------:R-:W3:Y:S02]  /*66420*/  LDL.LU R14, [R1+0x8b8] ;  /* 0x0008b800010e7983 */ /* 0x000ee40000300800 */
[----:B------:R-:W3:Y:S01]  /*66430*/  LDL.LU R15, [R1+0x8bc] ;  /* 0x0008bc00010f7983 */ /* 0x000ee20000300800 */
[----:B------:R-:W-:Y:S04]  /*66440*/  STL.64 [R1+0x4840], R20 ;  /* 0x0048401401007387 */ /* 0x000fe80000100a00 */
        /* <DEDUP_REMOVED lines=24> */
[----:B---3--:R-:W-:Y:S01]  /*665d0*/  HMMA.16816.F32 R12, R16, R4, R12 ;  /* 0x00000004100c723c */ /* 0x008fe2000000180c */
[----:B------:R-:W-:Y:S01]  /*665e0*/  IMAD.MOV.U32 R20, RZ, RZ, R6 ;  /* 0x000000ffff147224 */ /* 0x000fe200078e0006 */
[----:B--2---:R-:W-:Y:S01]  /*665f0*/  STL.64 [R1+0x4850], R10 ;  /* 0x0048500a01007387 */ /* 0x004fe20000100a00 */
[----:B------:R0:W-:Y:S03]  /*66600*/  STL.64 [R1+0x4848], R8 ;  /* 0x0048480801007387 */ /* 0x0001e60000100a00 */
[----:B0-----:R-:W2:Y:S01]  /*66610*/  LDL.LU R8, [R1+0xa70] ;  /* 0x000a700001087983 */ /* 0x001ea20000300800 */
[----:B------:R-:W2:Y:S02]  /*66620*/  LDL.LU R9, [R1+0xa74] ;  /* 0x000a740001097983 */ /* 0x000ea40000300800 */
[----:B------:R-:W2:Y:S02]  /*66630*/  LDL.LU R10, [R1+0xa78] ;  /* 0x000a7800010a7983 */ /* 0x000ea40000300800 */
[----:B------:R-:W2:Y:S01]  /*66640*/  LDL.LU R11, [R1+0xa7c] ;  /* 0x000a7c00010b7983 */ /* 0x000ea20000300800 */
[----:B----4-:R-:W-:Y:S01]  /*66650*/  STL [R1+0x4768], R7 ;  /* 0x0047680701007387 */ /* 0x010fe20000100800 */
[----:B------:R0:W-:Y:S10]  /*66660*/  STL.64 [R1+0x4760], R4 ;  /* 0x0047600401007387 */ /* 0x0001f40000100a00 */
[----:B------:R-:W-:Y:S02]  /*66670*/  STL.64 [R1+0x7b0], R12 ;  /* 0x0007b00c01007387 */ /* 0x000fe40000100a00 */
[----:B------:R-:W-:Y:S02]  /*66680*/  STL.64 [R1+0x7b8], R14 ;  /* 0x0007b80e01007387 */ /* 0x000fe40000100a00 */
[----:B------:R-:W1:Y:S01]  /*66690*/  LDSM.16.MT88.4 R12, [R2+0x12080] ;  /* 0x01208000020c783b */ /* 0x000e620000004200 */
[----:B------:R-:W-:-:S03]  /*666a0*/  IMAD.MOV.U32 R21, RZ, RZ, R3 ;  /* 0x000000ffff157224 */ /* 0x000fc600078e0003 */
        /* <DEDUP_REMOVED lines=8> */
[----:B-1----:R-:W-:Y:S01]  /*66730*/  STL.64 [R1+0x4670], R14 ;  /* 0x0046700e01007387 */ /* 0x002fe20000100a00 */
[----:B------:R0:W-:Y:S03]  /*66740*/  STL.64 [R1+0x4668], R12 ;  /* 0x0046680c01007387 */ /* 0x0001e60000100a00 */
[----:B0-----:R-:W3:Y:S01]  /*66750*/  LDL.LU.64 R12, [R1+0xe0] ;  /* 0x0000e000010c7983 */ /* 0x001ee20000300a00 */
[C---:B--2---:R-:W-:Y:S03]  /*66760*/  HMMA.16816.F32 R20, R16.reuse, R20, R8 ;  /* 0x000000141014723c */ /* 0x044fe60000001808 */
[----:B------:R-:W2:Y:S01]  /*66770*/  LDL.LU.64 R10, [R1+0x4850] ;  /* 0x00485000010a7983 */ /* 0x000ea20000300a00 */
[----:B------:R-:W2:Y:S11]  /*66780*/  LDL.LU.64 R8, [R1+0x4848] ;  /* 0x0048480001087983 */ /* 0x000eb60000300a00 */
[----:B------:R-:W-:Y:S08]  /*66790*/  @!UPT UIADD3 URZ, URZ, URZ, URZ ;  /* 0x0000003f3f3ff290 */ /* 0x000ff0000fffe03f */
        /* <DEDUP_REMOVED lines=56> */
[----:B------:R0:W-:Y:S03]  /*66b20*/  STL.64 [R1+0x8b8], R22 ;  /* 0x0008b81601007387 */ /* 0x0001e60000100a00 */
[----:B0-----:R-:W3:Y:S01]  /*66b30*/  LDL.LU.64 R22, [R1+0x4788] ;  /* 0x0047880001167983 */ /* 0x001ee20000300a00 */
[----:B------:R-:W3:Y:S02]  /*66b40*/  LDL.LU.64 R20, [R1+0x4780] ;  /* 0x0047800001147983 */ /* 0x000ee40000300a00 */
[----:B---3--:R-:W-:Y:S01]  /*66b50*/  HMMA.16816.F32 R16, R16, R12, R20 ;  /* 0x0000000c1010723c */ /* 0x008fe20000001814 */
[----:B------:R-:W2:Y:S01]  /*66b60*/  LDL.LU.64 R22, [R1+0x4778] ;  /* 0x0047780001167983 */ /* 0x000ea20000300a00 */
[----:B------:R-:W2:Y:S11]  /*66b70*/  LDL.LU.64 R20, [R1+0x4770] ;  /* 0x0047700001147983 */ /* 0x000eb60000300a00 */
[----:B------:R-:W-:Y:S10]  /*66b80*/  @!UPT UIADD3 URZ, URZ, URZ, URZ ;  /* 0x0000003f3f3ff290 */ /* 0x000ff4000fffe03f */
[----:B------:R0:W-:Y:S01]  /*66b90*/  STL.64 [R1+0x6b0], R16 ;  /* 0x0006b01001007387 */ /* 0x0001e20000100a00 */
[----:B------:R-:W-:Y:S03]  /*66ba0*/  STL.64 [R1+0x6b8], R18 ;  /* 0x0006b81201007387 */ /* 0x000fe60000100a00 */
[----:B0-----:R-:W3:Y:S01]  /*66bb0*/  LDL.LU.64 R16, [R1+0x10] ;  /* 0x0000100001107983 */ /* 0x001ee20000300a00 */
[----:B------:R0:W-:Y:S03]  /*66bc0*/  STL.64 [R1+0x4680], R12 ;  /* 0x0046800c01007387 */ /* 0x0001e60000100a00 */
[----:B0-----:R-:W3:Y:S01]  /*66bd0*/  LDL.LU R12, [R1+0x530] ;  /* 0x00053000010c7983 */ /* 0x001ee20000300800 */
[----:B------:R-:W3:Y:S02]  /*66be0*/  LDL.LU R13, [R1+0x534] ;  /* 0x00053400010d7983 */ /* 0x000ee40000300800 */
[----:B------:R-:W3:Y:S02]  /*66bf0*/  LDL.LU R14, [R1+0x538] ;  /* 0x00053800010e7983 */ /* 0x000ee40000300800 */
[----:B------:R-:W3:Y:S01]  /*66c00*/  LDL.LU R15, [R1+0x53c] ;  /* 0x00053c00010f7983 */ /* 0x000ee20000300800 */
[C---:B--2---:R-:W-:Y:S11]  /*66c10*/  HMMA.16816.F32 R4, R20.reuse, R8, R4 ;  /* 0x000000081404723c */ /* 0x044ff60000001804 */
[----:B------:R-:W-:Y:S11]  /*66c20*/  @!UPT UIADD3 URZ, URZ, URZ, URZ ;  /* 0x0000003f3f3ff290 */ /* 0x000ff6000fffe03f */
[----:B------:R-:W-:Y:S01]  /*66c30*/  @!UPT UIADD3 URZ, URZ, URZ, URZ ;  /* 0x0000003f3f3ff290 */ /* 0x000fe2000fffe03f */
[----:B------:R-:W-:Y:S01]  /*66c40*/  STL.64 [R1+0x8a0], R4 ;  /* 0x0008a00401007387 */ /* 0x000fe20000100a00 */
[----:B------:R0:W-:Y:S03]  /*66c50*/  STL.64 [R1+0x8a8], R6 ;  /* 0x0008a80601007387 */ /* 0x0001e60000100a00 */
[----:B0-----:R-:W2:Y:S01]  /*66c60*/  LDL.LU R7, [R1+0x4768] ;  /* 0x0047680001077983 */ /* 0x001ea20000300800 */
[----:B------:R-:W4:Y:S01]  /*66c70*/  LDL.LU.64 R4, [R1+0x4760] ;  /* 0x0047600001047983 */ /* 0x000f220000300a00 */
[----:B---3--:R-:W-:Y:S01]  /*66c80*/  HMMA.16816.F32 R12, R20, R16, R12 ;  /* 0x00000010140c723c */ /* 0x008fe2000000180c */
[----:B------:R-:W-:Y:S02]  /*66c90*/  IMAD.MOV.U32 R3, RZ, RZ, R8 ;  /* 0x000000ffff037224 */ /* 0x000fe400078e0008 */
[----:B------:R-:W-:Y:S01]  /*66ca0*/  IMAD.MOV.U32 R2, RZ, RZ, R9 ;  /* 0x000000ffff027224 */ /* 0x000fe200078e0009 */
[----:B------:R-:W3:Y:S01]  /*66cb0*/  LDL.LU R8, [R1+0x510] ;  /* 0x0005100001087983 */ /* 0x000ee20000300800 */
[----:B------:R-:W3:Y:S02]  /*66cc0*/  LDL.LU R9, [R1+0x514] ;  /* 0x0005140001097983 */ /* 0x000ee40000300800 */
[----:B------:R-:W-:-:S02]  /*66cd0*/  IMAD.MOV.U32 R6, RZ, RZ, R17 ;  /* 0x000000ffff067224 */ /* 0x000fc400078e0011 */
[----:B------:R-:W3:Y:S01]  /*66ce0*/  LDL.LU R10, [R1+0x518] ;  /* 0x00051800010a7983 */ /* 0x000ee20000300800 */
[----:B------:R-:W3:Y:S11]  /*66cf0*/  LDL.LU R11, [R1+0x51c] ;  /* 0x00051c00010b7983 */ /* 0x000ef60000300800 */
[----:B------:R-:W-:Y:S02]  /*66d00*/  @!UPT UIADD3 URZ, URZ, URZ, URZ ;  /* 0x0000003f3f3ff290 */ /* 0x000fe4000fffe03f */
[----:B------:R0:W-:Y:S01]  /*66d10*/  STL.64 [R1+0x890], R12 ;  /* 0x0008900c01007387 */ /* 0x0001e20000100a00 */
[----:B------:R-:W-:Y:S02]  /*66d20*/  STL.64 [R1+0x898], R14 ;  /* 0x0008980e01007387 */ /* 0x000fe40000100a00 */
[----:B0-----:R-:W-:Y:S01]  /*66d30*/  IMAD.MOV.U32 R12, RZ, RZ, R16 ;  /* 0x000000ffff0c7224 */ /* 0x001fe200078e0010 */
[----:B--2---:R-:W-:Y:S01]  /*66d40*/  STL.64 [R1+0x4738], R6 ;  /* 0x0047380601007387 */ /* 0x004fe20000100a00 */
[----:B----4-:R0:W-:Y:S03]  /*66d50*/  STL.64 [R1+0x4730], R4 ;  /* 0x0047300401007387 */ /* 0x0101e60000100a00 */
[----:B0-----:R-:W2:Y:S01]  /*66d60*/  LDL.LU R4, [R1+0x500] ;  /* 0x0005000001047983 */ /* 0x001ea20000300800 */
[----:B------:R-:W2:Y:S02]  /*66d70*/  LDL.LU R5, [R1+0x504] ;  /* 0x0005040001057983 */ /* 0x000ea40000300800 */
[----:B------:R-:W2:Y:S02]  /*66d80*/  LDL.LU R6, [R1+0x508] ;  /* 0x0005080001067983 */ /* 0x000ea40000300800 */
[----:B------:R-:W2:Y:S01]  /*66d90*/  LDL.LU R7, [R1+0x50c] ;  /* 0x00050c0001077983 */ /* 0x000ea20000300800 */
[----:B------:R-:W4:Y:S04]  /*66da0*/  LDL.LU.64 R16, [R1+0x50] ;  /* 0x0000500001107983 */ /* 0x000f280000300a00 */
[----:B----4-:R0:W-:Y:S04]  /*66db0*/  STL.64 [R1+0x4728], R16 ;  /* 0x0047281001007387 */ /* 0x0101e80000100a00 */
[----:B0-----:R-:W4:Y:S02]  /*66dc0*/  LDL.LU.64 R16, [R1] ;  /* 0x0000000001107983 */ /* 0x001f240000300a00 */
[----:B----4-:R-:W-:Y:S01]  /*66dd0*/  HMMA.16816.F32 R24, R20, R16, R24 ;  /* 0x000000101418723c */ /* 0x010fe20000001818 */
[----:B------:R-:W-:-:S02]  /*66de0*/  IMAD.MOV.U32 R14, RZ, RZ, R16 ;  /* 0x000000ffff0e7224 */ /* 0x000fc400078e0010 */
[----:B------:R-:W-:Y:S11]  /*66df0*/  IMAD.MOV.U32 R13, RZ, RZ, R17 ;  /* 0x000000ffff0d7224 */ /* 0x000ff600078e0011 */
[----:B------:R-:W-:Y:S09]  /*66e00*/  @!UPT UIADD3 URZ, URZ, URZ, URZ ;  /* 0x0000003f3f3ff290 */ /* 0x000ff2000fffe03f */
[----:B------:R-:W-:Y:S01]  /*66e10*/  STL.64 [R1+0x880], R24 ;  /* 0x0008801801007387 */ /* 0x000fe20000100a00 */
[----:B------:R0:W-:Y:S03]  /*66e20*/  STL.64 [R1+0x888], R26 ;  /* 0x0008881a01007387 */ /* 0x0001e60000100a00 */
[----:B0-----:R-:W4:Y:S01]  /*66e30*/  LDL.LU.64 R26, [R1+0x4758] ;  /* 0x00475800011a7983 */ /* 0x001f220000300a00 */
[----:B------:R-:W3:Y:S02]  /*66e40*/  LDL.LU.64 R24, [R1+0x4750] ;  /* 0x0047500001187983 */ /* 0x000ee40000300a00 */
[----:B------:R-:W2:Y:S02]  /*66e50*/  LDL.LU R16, [R1+0x4f0] ;  /* 0x0004f00001107983 */ /* 0x000ea40000300800 */
[----:B------:R-:W2:Y:S01]  /*66e60*/  LDL.LU R17, [R1+0x4f4] ;  /* 0x0004f40001117983 */ /* 0x000ea20000300800 */
[----:B------:R-:W2:Y:S01]  /*66e70*/  LDL.LU R18, [R1+0x4f8] ;  /* 0x0004f80001127983 */ /* 0x000ea20000300800 */
[----:B------:R-:W2:Y:S02]  /*66e80*/  LDL.LU R19, [R1+0x4fc] ;  /* 0x0004fc0001137983 */ /* 0x000ea40000300800 */
[----:B------:R-:W-:Y:S02]  /*66e90*/  STL [R1+0x4700], R14 ;  /* 0x0047000e01007387 */ /* 0x000fe40000100800 */
[----:B------:R0:W-:Y:S02]  /*66ea0*/  STL.64 [R1+0x46f8], R12 ;  /* 0x0046f80c01007387 */ /* 0x0001e40000100a00 */
[----:B0-----:R-:W2:Y:S01]  /*66eb0*/  LDL.LU R12, [R1+0xbf0] ;  /* 0x000bf000010c7983 */ /* 0x001ea20000300800 */
[----:B------:R-:W2:Y:S02]  /*66ec0*/  LDL.LU R13, [R1+0xbf4] ;  /* 0x000bf400010d7983 */ /* 0x000ea40000300800 */
[----:B------:R-:W2:Y:S02]  /*66ed0*/  LDL.LU R14, [R1+0xbf8] ;  /* 0x000bf800010e7983 */ /* 0x000ea40000300800 */
[----:B------:R-:W2:Y:S02]  /*66ee0*/  LDL.LU R15, [R1+0xbfc] ;  /* 0x000bfc00010f7983 */ /* 0x000ea40000300800 */
[----:B--2---:R-:W-:Y:S01]  /*66ef0*/  STL.64 [R1+0x4710], R14 ;  /* 0x0047100e01007387 */ /* 0x004fe20000100a00 */
[----:B------:R0:W-:Y:S03]  /*66f00*/  STL.64 [R1+0x4708], R12 ;  /* 0x0047080c01007387 */ /* 0x0001e60000100a00 */
[----:B0-----:R-:W2:Y:S01]  /*66f10*/  LDL.LU.64 R12, [R1+0x160] ;  /* 0x00016000010c7983 */ /* 0x001ea20000300a00 */
[C---:B---3--:R-:W-:Y:S03]  /*66f20*/  HMMA.16816.F32 R8, R20.reuse, R24, R8 ;  /* 0x000000181408723c */ /* 0x048fe60000001808 */
        /* <DEDUP_REMOVED lines=8> */
[----:B------:R-:W2:Y:S02]  /*66fb0*/  LDL.LU.64 R8, [R1+0x4740] ;  /* 0x0047400001087983 */ /* 0x000ea40000300a00 */
[----:B----4-:R-:W-:Y:S02]  /*66fc0*/  STL.64 [R1+0x4620], R26 ;  /* 0x0046201a01007387 */ /* 0x010fe40000100a00 */
[----:B------:R0:W-:Y:S02]  /*66fd0*/  STL.64 [R1+0x4618], R24 ;  /* 0x0046181801007387 */ /* 0x0001e40000100a00 */
[----:B0-----:R-:W4:Y:S01]  /*66fe0*/  LDL.LU.64 R24, [R1+0x140] ;  /* 0x0001400001187983 */ /* 0x001f220000300a00 */
[C---:B--2---:R-:W-:Y:S03]  /*66ff0*/  HMMA.16816.F32 R4, R20.reuse, R8, R4 ;  /* 0x000000081404723c */ /* 0x044fe60000001804 */
[----:B----4-:R0:W-:Y:S04]  /*67000*/  STL.64 [R1+0x4718], R24 ;  /* 0x0047181801007387 */ /* 0x0101e80000100a00 */
[----:B0-----:R-:W2:Y:S01]  /*67010*/  LDL.LU R24, [R1+0xc00] ;  /* 0x000c000001187983 */ /* 0x001ea20000300800 */
[----:B------:R-:W2:Y:S02]  /*67020*/  LDL.LU R25, [R1+0xc04] ;  /* 0x000c040001197983 */ /* 0x000ea40000300800 */
[----:B------:R-:W2:Y:S02]  /*67030*/  LDL.LU R26, [R1+0xc08] ;  /* 0x000c0800011a7983 */ /* 0x000ea40000300800 */
[----:B------:R-:W2:Y:S11]  /*67040*/  LDL.LU R27, [R1+0xc0c] ;  /* 0x000c0c00011b7983 */ /* 0x000eb60000300800 */
[----:B------:R-:W-:Y:S01]  /*67050*/  STL.64 [R1+0x860], R4 ;  /* 0x0008600401007387 */ /* 0x000fe20000100a00 */
[----:B------:R0:W-:Y:S03]  /*67060*/  STL.64 [R1+0x868], R6 ;  /* 0x0008680601007387 */ /* 0x0001e60000100a00 */
[----:B0-----:R-:W4:Y:S01]  /*67070*/  LDL.LU.64 R6, [R1+0x4738] ;  /* 0x0047380001067983 */ /* 0x001f220000300a00 */
[----:B------:R-:W2:Y:S02]  /*67080*/  LDL.LU.64 R4, [R1+0x4730] ;  /* 0x0047300001047983 */ /* 0x000ea40000300a00 */
[----:B---3--:R-:W-:Y:S02]  /*67090*/  STL.64 [R1+0x4610], R10 ;  /* 0x0046100a01007387 */ /* 0x008fe40000100a00 */
[----:B------:R0:W-:Y:S02]  /*670a0*/  STL.64 [R1+0x4608], R8 ;  /* 0x0046080801007387 */ /* 0x0001e40000100a00 */
[----:B0-----:R-:W3:Y:S01]  /*670b0*/  LDL.LU R8, [R1+0xbe0] ;  /* 0x000be00001087983 */ /* 0x001ee20000300800 */
[----:B------:R-:W3:Y:S02]  /*670c0*/  LDL.LU R9, [R1+0xbe4] ;  /* 0x000be40001097983 */ /* 0x000ee40000300800 */
[----:B------:R-:W3:Y:S02]  /*670d0*/  LDL.LU R10, [R1+0xbe8] ;  /* 0x000be800010a7983 */ /* 0x000ee40000300800 */
[----:B------:R-:W3:Y:S01]  /*670e0*/  LDL.LU R11, [R1+0xbec] ;  /* 0x000bec00010b7983 */ /* 0x000ee20000300800 */
[C---:B--2---:R-:W-:Y:S11]  /*670f0*/  HMMA.16816.F32 R16, R20.reuse, R4, R16 ;  /* 0x000000041410723c */ /* 0x044ff60000001810 */
[----:B------:R-:W-:Y:S11]  /*67100*/  @!UPT UIADD3 URZ, URZ, URZ, URZ ;  /* 0x0000003f3f3ff290 */ /* 0x000ff6000fffe03f */
[----:B------:R-:W-:Y:S01]  /*67110*/  @!UPT UIADD3 URZ, URZ, URZ, URZ ;  /* 0x0000003f3f3ff290 */ /* 0x000fe2000fffe03f */
[----:B------:R0:W-:Y:S01]  /*67120*/  STL.64 [R1+0x850], R16 ;  /* 0x0008501001007387 */ /* 0x0001e20000100a00 */
[----:B------:R-:W-:Y:S03]  /*67130*/  STL.64 [R1+0x858], R18 ;  /* 0x0008581201007387 */ /* 0x000fe60000100a00 */
[----:B0-----:R-:W2:Y:S01]  /*67140*/  LDL.LU.64 R16, [R1+0x4728] ;  /* 0x0047280001107983 */ /* 0x001ea20000300a00 */
[----:B----4-:R-:W-:Y:S02]  /*67150*/  STL [R1+0x4690], R7 ;  /* 0x0046900701007387 */ /* 0x010fe40000100800 */
[----:B------:R-:W-:Y:S01]  /*67160*/  STL.64 [R1+0x4688], R4 ;  /* 0x0046880401007387 */ /* 0x000fe20000100a00 */
[C---:B--2---:R-:W-:Y:S11]  /*67170*/  HMMA.16816.F32 R12, R20.reuse, R16, R12 ;  /* 0x00000010140c723c */ /* 0x044ff6000000180c */
[----:B------:R-:W-:Y:S11]  /*67180*/  @!UPT UIADD3 URZ, URZ, URZ, URZ ;  /* 0x0000003f3f3ff290 */ /* 0x000ff6000fffe03f */
[----:B------:R-:W-:Y:S01]  /*67190*/  @!UPT UIADD3 URZ, URZ, URZ, URZ ;  /* 0x0000003f3f3ff290 */ /* 0x000fe2000fffe03f */
[----:B------:R0:W-:Y:S01]  /*671a0*/  STL.64 [R1+0x840], R12 ;  /* 0x0008400c01007387 */ /* 0x0001e20000100a00 */
[----:B------:R-:W-:Y:S03]  /*671b0*/  STL.64 [R1+0x848], R14 ;  /* 0x0008480e01007387 */ /* 0x000fe60000100a00 */
[----:B0-----:R-:W2:Y:S01]  /*671c0*/  LDL.LU.64 R12, [R1+0x4720] ;  /* 0x00472000010c7983 */ /* 0x001ea20000300a00 */
[----:B------:R-:W-:Y:S02]  /*671d0*/  IMAD.MOV.U32 R5, RZ, RZ, R16 ;  /* 0x000000ffff057224 */ /* 0x000fe400078e0010 */
[----:B------:R-:W-:Y:S02]  /*671e0*/  IMAD.MOV.U32 R4, RZ, RZ, R17 ;  /* 0x000000ffff047224 */ /* 0x000fe400078e0011 */
[----:B------:R-:W0:Y:S01]  /*671f0*/  LDSM.16.MT88.4 R16, [R0+0x13000] ;  /* 0x013000000010783b */ /* 0x000e220000004200 */
[----:B------:R-:W-:Y:S03]  /*67200*/  STL [R1+0x45c8], R0 ;  /* 0x0045c80001007387 */ /* 0x000fe60000100800 */
[----:B0-----:R-:W-:Y:S01]  /*67210*/  STL.64 [R1+0x4500], R18 ;  /* 0x0045001201007387 */ /* 0x001fe20000100a00 */
[----:B------:R0:W-:Y:S03]  /*67220*/  STL.64 [R1+0x44f8], R16 ;  /* 0x0044f81001007387 */ /* 0x0001e60000100a00 */
[----:B0-----:R-:W4:Y:S01]  /*67230*/  LDL.64 R16, [R1+0x150] ;  /* 0x0001500001107983 */ /* 0x001f220000100a00 */
[----:B--2---:R-:W-:Y:S01]  /*67240*/  HMMA.16816.F32 R24, R20, R12, R24 ;  /* 0x0000000c1418723c */ /* 0x004fe20000001818 */
[----:B------:R-:W-:-:S02]  /*67250*/  IMAD.MOV.U32 R29, RZ, RZ, R12 ;  /* 0x000000ffff1d7224 */ /* 0x000fc400078e000c */
        /* <DEDUP_REMOVED lines=9> */
[----:B----4-:R-:W-:Y:S01]  /*672f0*/  IMAD.MOV.U32 R0, RZ, RZ, R17 ;  /* 0x000000ffff007224 */ /* 0x010fe200078e0011 */
[C---:B--2---:R-:W-:Y:S08]  /*67300*/  HMMA.16816.F32 R12, R20.reuse, R16, R12 ;  /* 0x00000010140c723c */ /* 0x044ff0000000180c */
[----:B---3--:R-:W-:Y:S11]  /*67310*/  HMMA.16816.F32 R8, R20, R24, R8 ;  /* 0x000000181408723c */ /* 0x008ff60000001808 */
[----:B------:R-:W-:Y:S04]  /*67320*/  @!UPT UIADD3 URZ, URZ, URZ, URZ ;  /* 0x0000003f3f3ff290 */ /* 0x000fe8000fffe03f */
[----:B------:R-:W-:Y:S01]  /*67330*/  STL.64 [R1+0x8d0], R12 ;  /* 0x0008d00c01007387 */ /* 0x000fe20000100a00 */
[----:B------:R0:W-:Y:S03]  /*67340*/  STL.64 [R1+0x8d8], R14 ;  /* 0x0008d80e01007387 */ /* 0x0001e60000100a00 */
[----:B0-----:R-:W2:Y:S01]  /*67350*/  LDL.LU R14, [R1+0x4700] ;  /* 0x00470000010e7983 */ /* 0x001ea20000300800 */
[----:B------:R-:W3:Y:S02]  /*67360*/  LDL.LU.64 R12, [R1+0x46f8] ;  /* 0x0046f800010c7983 */ /* 0x000ee40000300a00 */
[----:B------:R-:W-:Y:S02]  /*67370*/  STL [R1+0x45d4], R0 ;  /* 0x0045d40001007387 */ /* 0x000fe40000100800 */
[----:B------:R0:W-:Y:S01]  /*67380*/  STL.64 [R1+0x8e0], R8 ;  /* 0x0008e00801007387 */ /* 0x0001e20000100a00 */
[----:B------:R1:W-:Y:S04]  /*67390*/  STL.64 [R1+0x8e8], R10 ;  /* 0x0008e80a01007387 */ /* 0x0003e80000100a00 */
[----:B0-----:R-:W4:Y:S01]  /*673a0*/  LDL.LU R8, [R1+0x440] ;  /* 0x0004400001087983 */ /* 0x001f220000300800 */
[----:B------:R-:W4:Y:S02]  /*673b0*/  LDL.LU R9, [R1+0x444] ;  /* 0x0004440001097983 */ /* 0x000f240000300800 */
[----:B-1----:R-:W4:Y:S02]  /*673c0*/  LDL.LU R10, [R1+0x448] ;  /* 0x00044800010a7983 */ /* 0x002f240000300800 */
[----:B------:R-:W4:Y:S02]  /*673d0*/  LDL.LU R11, [R1+0x44c] ;  /* 0x00044c00010b7983 */ /* 0x000f240000300800 */
[----:B------:R-:W-:-:S02]  /*673e0*/  IMAD.MOV.U32 R28, RZ, RZ, R24 ;  /* 0x000000ffff1c7224 */ /* 0x000fc400078e0018 */
[----:B------:R-:W-:Y:S02]  /*673f0*/  IMAD.MOV.U32 R29, RZ, RZ, R25 ;  /* 0x000000ffff1d7224 */ /* 0x000fe400078e0019 */
[----:B--2---:R-:W-:Y:S02]  /*67400*/  IMAD.MOV.U32 R24, RZ, RZ, R14 ;  /* 0x000000ffff187224 */ /* 0x004fe400078e000e */
[----:B---3--:R-:W-:Y:S01]  /*67410*/  IMAD.MOV.U32 R25, RZ, RZ, R13 ;  /* 0x000000ffff197224 */ /* 0x008fe200078e000d */
[----:B----4-:R-:W-:Y:S01]  /*67420*/  STL.64 [R1+0x4630], R10 ;  /* 0x0046300a01007387 */ /* 0x010fe20000100a00 */
[----:B------:R0:W-:Y:S03]  /*67430*/  STL.64 [R1+0x4628], R8 ;  /* 0x0046280801007387 */ /* 0x0001e60000100a00 */
        /* <DEDUP_REMOVED lines=24> */
[----:B0-----:R-:W2:Y:S04]  /*675c0*/  LDL.LU.64 R4, [R1+0x100] ;  /* 0x0001000001047983 */ /* 0x001ea80000300a00 */
[----:B--2---:R0:W-:Y:S04]  /*675d0*/  STL.64 [R1+0x46b0], R4 ;  /* 0x0046b00401007387 */ /* 0x0041e80000100a00 */
[----:B0-----:R-:W2:Y:S04]  /*675e0*/  LDL.64 R4, [R1+0x110] ;  /* 0x0001100001047983 */ /* 0x001ea80000100a00 */
[----:B--2---:R0:W-:Y:S04]  /*675f0*/  STL.64 [R1+0x46c8], R4 ;  /* 0x0046c80401007387 */ /* 0x0041e80000100a00 */
[----:B0-----:R-:W2:Y:S04]  /*67600*/  LDL.LU.64 R4, [R1+0x120] ;  /* 0x0001200001047983 */ /* 0x001ea80000300a00 */
[----:B--2---:R0:W-:Y:S04]  /*67610*/  STL.64 [R1+0x46e0], R4 ;  /* 0x0046e00401007387 */ /* 0x0041e80000100a00 */
[----:B0-----:R-:W2:Y:S01]  /*67620*/  LDL.64 R4, [R1+0x130] ;  /* 0x0001300001047983 */ /* 0x001ea20000100a00 */
[----:B------:R-:W3:Y:S03]  /*67630*/  LDL.LU.64 R12, [R1+0xf0] ;  /* 0x0000f000010c7983 */ /* 0x000ee60000300a00 */
[----:B---3--:R0:W-:Y:S04]  /*67640*/  STL.64 [R1+0x46a8], R12 ;  /* 0x0046a80c01007387 */ /* 0x0081e80000100a00 */
        /* <DEDUP_REMOVED lines=21> */
[----:B------:R-:W3:Y:S02]  /*677a0*/  LDL.LU R15, [R1+0xbdc] ;  /* 0x000bdc00010f7983 */ /* 0x000ee40000300800 */
[----:B------:R-:W-:-:S02]  /*677b0*/  IMAD.MOV.U32 R24, RZ, RZ, R3 ;  /* 0x000000ffff187224 */ /* 0x000fc400078e0003 */
[----:B------:R-:W-:-:S05]  /*677c0*/  IMAD.MOV.U32 R25, RZ, RZ, R2 ;  /* 0x000000ffff197224 */ /* 0x000fca00078e0002 */
[----:B------:R0:W-:Y:S04]  /*677d0*/  STL.64 [R1+0x4678], R24 ;  /* 0x0046781801007387 */ /* 0x0001e80000100a00 */
        /* <DEDUP_REMOVED lines=8> */
[----:B------:R0:W-:Y:S01]  /*67860*/  STL.64 [R1+0x4600], R16 ;  /* 0x0046001001007387 */ /* 0x0001e20000100a00 */
[----:B--2---:R-:W-:-:S03]  /*67870*/  IMAD.MOV.U32 R0, RZ, RZ, R5 ;  /* 0x000000ffff007224 */ /* 0x004fc600078e0005 */
[----:B0-----:R-:W2:Y:S01]  /*67880*/  LDL.LU R16, [R1+0x420] ;  /* 0x0004200001107983 */ /* 0x001ea20000300800 */
[----:B------:R-:W2:Y:S02]  /*67890*/  LDL.LU R17, [R1+0x424] ;  /* 0x0004240001117983 */ /* 0x000ea40000300800 */
[----:B------:R-:W2:Y:S02]  /*678a0*/  LDL.LU R18, [R1+0x428] ;  /* 0x0004280001127983 */ /* 0x000ea40000300800 */
[----:B------:R-:W2:Y:S01]  /*678b0*/  LDL.LU R19, [R1+0x42c] ;  /* 0x00042c0001137983 */ /* 0x000ea20000300800 */
[----:B------:R-:W-:Y:S01]  /*678c0*/  STL [R1+0x45dc], R29 ;  /* 0x0045dc1d01007387 */ /* 0x000fe20000100800 */
[----:B------:R-:W-:Y:S01]  /*678d0*/  STL [R1+0x45d8], R28 ;  /* 0x0045d81c01007387 */ /* 0x000fe20000100800 */
        /* <DEDUP_REMOVED lines=20> */
[C---:B---3--:R-:W-:Y:S01]  /*67a20*/  HMMA.16816.F32 R12, R20.reuse, R4, R12 ;  /* 0x00000004140c723c */ /* 0x048fe2000000180c */
[----:B------:R-:W-:Y:S11]  /*67a30*/  IMAD.MOV.U32 R0, RZ, RZ, R5 ;  /* 0x000000ffff007224 */ /* 0x000ff600078e0005 */
[----:B------:R-:W-:Y:S11]  /*67a40*/  @!UPT UIADD3 URZ, URZ, URZ, URZ ;  /* 0x0000003f3f3ff290 */ /* 0x000ff6000fffe03f */
        /* <DEDUP_REMOVED lines=10> */
[----:B------:R0:W-:Y:S01]  /*67af0*/  STL.64 [R1+0x9b0], R12 ;  /* 0x0009b00c01007387 */ /* 0x0001e20000100a00 */
[----:B------:R-:W-:Y:S03]  /*67b00*/  STL.64 [R1+0x9b8], R14 ;  /* 0x0009b80e01007387 */ /* 0x000fe60000100a00 */
[----:B0-----:R-:W3:Y:S01]  /*67b10*/  LDL.LU.64 R12, [R1+0x46a8] ;  /* 0x0046a800010c7983 */ /* 0x001ee20000300a00 */
[----:B------:R-:W3:Y:S02]  /*67b20*/  LDL.LU.64 R6, [R1+0x46a0] ;  /* 0x0046a00001067983 */ /* 0x000ee40000300a00 */
[----:B------:R-:W3:Y:S02]  /*67b30*/  LDL.LU.64 R4, [R1+0x4698] ;  /* 0x0046980001047983 */ /* 0x000ee40000300a00 */
[C---:B---3--:R-:W-:Y:S01]  /*67b40*/  HMMA.16816.F32 R4, R20.reuse, R12, R4 ;  /* 0x0000000c1404723c */ /* 0x048fe20000001804 */
[----:B------:R-:W-:Y:S11]  /*67b50*/  IMAD.MOV.U32 R0, RZ, RZ, R13 ;  /* 0x000000ffff007224 */ /* 0x000ff600078e000d */
[----:B------:R-:W-:Y:S11]  /*67b60*/  @!UPT UIADD3 URZ, URZ, URZ, URZ ;  /* 0x0000003f3f3ff290 */ /* 0x000ff6000fffe03f */
[----:B------:R-:W-:Y:S01]  /*67b70*/  STL.64 [R1+0x9d0], R4 ;  /* 0x0009d00401007387 */ /* 0x000fe20000100a00 */
[----:B------:R0:W-:Y:S03]  /*67b80*/  STL.64 [R1+0x9d8], R6 ;  /* 0x0009d80601007387 */ /* 0x0001e60000100a00 */
[----:B0-----:R-:W3:Y:S01]  /*67b90*/  LDL.LU R7, [R1+0x4690] ;  /* 0x0046900001077983 */ /* 0x001ee20000300800 */
[----:B------:R-:W2:Y:S02]  /*67ba0*/  LDL.LU.64 R4, [R1+0x4688] ;  /* 0x0046880001047983 */ /* 0x000ea40000300a00 */
[----:B------:R-:W-:Y:S02]  /*67bb0*/  IMAD.MOV.U32 R6, RZ, RZ, R12 ;  /* 0x000000ffff067224 */ /* 0x000fe400078e000c */
[----:B------:R-:W4:Y:S02]  /*67bc0*/  LDL.LU.64 R12, [R1+0x4680] ;  /* 0x00468000010c7983 */ /* 0x000f240000300a00 */
[----:B----4-:R-:W-:Y:S02]  /*67bd0*/  HMMA.16816.F32 R20, R20, R12, R24 ;  /* 0x0000000c1414723c */ /* 0x010fe40000001818 */
[----:B------:R-:W4:Y:S01]  /*67be0*/  LDL.LU.64 R24, [R1+0x4678] ;  /* 0x0046780001187983 */ /* 0x000f220000300a00 */
[----:B------:R-:W-:-:S02]  /*67bf0*/  IMAD.MOV.U32 R2, RZ, RZ, R12 ;  /* 0x000000ffff027224 */ /* 0x000fc400078e000c */
[----:B------:R-:W-:Y:S11]  /*67c00*/  IMAD.MOV.U32 R3, RZ, RZ, R13 ;  /* 0x000000ffff037224 */ /* 0x000ff600078e000d */
[----:B------:R-:W-:Y:S07]  /*67c10*/  @!UPT UIADD3 URZ, URZ, URZ, URZ ;  /* 0x0000003f3f3ff290 */ /* 0x000fee000fffe03f */
[----:B------:R0:W-:Y:S01]  /*67c20*/  STL.64 [R1+0x9a0], R20 ;  /* 0x0009a01401007387 */ /* 0x0001e20000100a00 */
[----:B------:R1:W-:Y:S02]  /*67c30*/  STL.64 [R1+0x9a8], R22 ;  /* 0x0009a81601007387 */ /* 0x0003e40000100a00 */
[----:B------:R-:W4:Y:S02]  /*67c40*/  LDL.LU.64 R14, [R1+0x4670] ;  /* 0x00467000010e7983 */ /* 0x000f240000300a00 */
[----:B------:R-:W4:Y:S01]  /*67c50*/  LDL.LU.64 R12, [R1+0x4668] ;  /* 0x00466800010c7983 */ /* 0x000f220000300a00 */
        /* <DEDUP_REMOVED lines=24> */
[----:B0-----:R-:W2:Y:S01]  /*67de0*/  LDL.LU.64 R26, [R1+0x4620] ;  /* 0x00462000011a7983 */ /* 0x001ea20000300a00 */
[----:B------:R-:W4:Y:S02]  /*67df0*/  LDL.LU.64 R24, [R1+0x4618] ;  /* 0x0046180001187983 */ /* 0x000f240000300a00 */
[C---:B----4-:R-:W-:Y:S11]  /*67e00*/  HMMA.16816.F32 R8, R12.reuse, R24, R8 ;  /* 0x000000180c08723c */ /* 0x050ff60000001808 */
[----:B------:R-:W-:Y:S11]  /*67e10*/  @!UPT UIADD3 URZ, URZ, URZ, URZ ;  /* 0x0000003f3f3ff290 */ /* 0x000ff6000fffe03f */
[----:B------:R-:W-:Y:S01]  /*67e20*/  @!UPT UIADD3 URZ, URZ, URZ, URZ ;  /* 0x0000003f3f3ff290 */ /* 0x000fe2000fffe03f */
[----:B------:R-:W-:Y:S01]  /*67e30*/  STL.64 [R1+0x960], R8 ;  /* 0x0009600801007387 */ /* 0x000fe20000100a00 */
[----:B------:R0:W-:Y:S03]  /*67e40*/  STL.64 [R1+0x968], R10 ;  /* 0x0009680a01007387 */ /* 0x0001e60000100a00 */
[----:B0-----:R-:W4:Y:S01]  /*67e50*/  LDL.LU.64 R10, [R1+0x4610] ;  /* 0x00461000010a7983 */ /* 0x001f220000300a00 */
[----:B------:R-:W2:Y:S02]  /*67e60*/  LDL.LU.64 R8, [R1+0x4608] ;  /* 0x0046080001087983 */ /* 0x000ea40000300a00 */
[C---:B--2---:R-:W-:Y:S11]  /*67e70*/  HMMA.16816.F32 R16, R12.reuse, R8, R16 ;  /* 0x000000080c10723c */ /* 0x044ff60000001810 */
[----:B------:R-:W-:Y:S11]  /*67e80*/  @!UPT UIADD3 URZ, URZ, URZ, URZ ;  /* 0x0000003f3f3ff290 */ /* 0x000ff6000fffe03f */
[----:B------:R-:W-:Y:S02]  /*67e90*/  @!UPT UIADD3 URZ, URZ, URZ, URZ ;  /* 0x0000003f3f3ff290 */ /* 0x000fe4000fffe03f */
[----:B------:R-:W-:Y:S02]  /*67ea0*/  IMAD.MOV.U32 R24, RZ, RZ, R16 ;  /* 0x000000ffff187224 */ /* 0x000fe400078e0010 */
[----:B------:R-:W-:Y:S01]  /*67eb0*/  IMAD.MOV.U32 R25, RZ, RZ, R17 ;  /* 0x000000ffff197224 */ /* 0x000fe200078e0011 */
[----:B------:R-:W-:Y:S01]  /*67ec0*/  STL.64 [R1+0x958], R18 ;  /* 0x0009581201007387 */ /* 0x000fe20000100a00 */
[----:B------:R-:W2:Y:S02]  /*67ed0*/  LDL.LU.64 R16, [R1+0x4600] ;  /* 0x0046000001107983 */ /* 0x000ea40000300a00 */
[----:B------:R-:W-:Y:S01]  /*67ee0*/  STL.64 [R1+0x44c0], R26 ;  /* 0x0044c01a01007387 */ /* 0x000fe20000100a00 */
[----:B------:R0:W-:Y:S04]  /*67ef0*/  STL.64 [R1+0x44b8], R24 ;  /* 0x0044b81801007387 */ /* 0x0001e80000100a00 */
[----:B0-----:R-:W3:Y:S01]  /*67f00*/  LDL.LU R24, [R1+0x400] ;  /* 0x0004000001187983 */ /* 0x001ee20000300800 */
[----:B------:R-:W3:Y:S02]  /*67f10*/  LDL.LU R25, [R1+0x404] ;  /* 0x0004040001197983 */ /* 0x000ee40000300800 */
[----:B------:R-:W3:Y:S02]  /*67f20*/  LDL.LU R26, [R1+0x408] ;  /* 0x00040800011a7983 */ /* 0x000ee40000300800 */
[----:B------:R-:W3:Y:S01]  /*67f30*/  LDL.LU R27, [R1+0x40c] ;  /* 0x00040c00011b7983 */ /* 0x000ee20000300800 */
[C---:B--2---:R-:W-:Y:S08]  /*67f40*/  HMMA.16816.F32 R16, R12.reuse, R16, R20 ;  /* 0x000000100c10723c */ /* 0x044ff00000001814 */
[----:B---3--:R-:W-:Y:S11]  /*67f50*/  HMMA.16816.F32 R24, R12, R4, R24 ;  /* 0x000000040c18723c */ /* 0x008ff60000001818 */
[----:B------:R-:W-:Y:S05]  /*67f60*/  @!UPT UIADD3 URZ, URZ, URZ, URZ ;  /* 0x0000003f3f3ff290 */ /* 0x000fea000fffe03f */
[----:B------:R-:W-:Y:S02]  /*67f70*/  IMAD.MOV.U32 R8, RZ, RZ, R16 ;  /* 0x000000ffff087224 */ /* 0x000fe400078e0010 */
[----:B------:R-:W-:-:S05]  /*67f80*/  IMAD.MOV.U32 R9, RZ, RZ, R17 ;  /* 0x000000ffff097224 */ /* 0x000fca00078e0011 */
[----:B------:R-:W-:Y:S01]  /*67f90*/  STL.64 [R1+0x940], R24 ;  /* 0x0009401801007387 */ /* 0x000fe20000100a00 */
[----:B------:R-:W-:Y:S02]  /*67fa0*/  STL.64 [R1+0x948], R26 ;  /* 0x0009481a01007387 */ /* 0x000fe40000100a00 */
[----:B------:R-:W2:Y:S02]  /*67fb0*/  LDL.LU R16, [R1+0x210] ;  /* 0x0002100001107983 */ /* 0x000ea40000300800 */
[----:B------:R-:W2:Y:S02]  /*67fc0*/  LDL.LU R17, [R1+0x214] ;  /* 0x0002140001117983 */ /* 0x000ea40000300800 */
[----:B------:R-:W-:Y:S02]  /*67fd0*/  IMAD.MOV.U32 R5, RZ, RZ, R18 ;  /* 0x000000ffff057224 */ /* 0x000fe400078e0012 */
[----:B------:R-:W-:Y:S02]  /*67fe0*/  IMAD.MOV.U32 R4, RZ, RZ, R19 ;  /* 0x000000ffff047224 */ /* 0x000fe400078e0013 */
[----:B----4-:R-:W-:-:S02]  /*67ff0*/  IMAD.MOV.U32 R18, RZ, RZ, R10 ;  /* 0x000000ffff127224 */ /* 0x010fc400078e000a */
[----:B------:R-:W-:Y:S01]  /*68000*/  IMAD.MOV.U32 R19, RZ, RZ, R11 ;  /* 0x000000ffff137224 */ /* 0x000fe200078e000b */
[----:B------:R-:W3:Y:S01]  /*68010*/  LDL.LU R10, [R1+0x45f8] ;  /* 0x0045f800010a7983 */ /* 0x000ee20000300800 */
[----:B------:R-:W3:Y:S03]  /*68020*/  LDL.LU R11, [R1+0x45f4] ;  /* 0x0045f400010b7983 */ /* 0x000ee60000300800 */
[----:B------:R-:W-:Y:S04]  /*68030*/  STL.64 [R1+0x4510], R18 ;  /* 0x0045101201007387 */ /* 0x000fe80000100a00 */
[----:B--2---:R0:W-:Y:S02]  /*68040*/  STL.64 [R1+0x4508], R16 ;  /* 0x0045081001007387 */ /* 0x0041e40000100a00 */
[----:B0-----:R-:W-:-:S02]  /*68050*/  IMAD.MOV.U32 R16, RZ, RZ, R6 ;  /* 0x000000ffff107224 */ /* 0x001fc400078e0006 */
[----:B------:R-:W-:Y:S01]  /*68060*/  IMAD.MOV.U32 R17, RZ, RZ, R0 ;  /* 0x000000ffff117224 */ /* 0x000fe200078e0000 */
[----:B------:R-:W2:Y:S01]  /*68070*/  LDL.LU R6, [R1+0x45f0] ;  /* 0x0045f00001067983 */ /* 0x000ea20000300800 */
[----:B------:R-:W4:Y:S03]  /*68080*/  LDL.LU R0, [R1+0x45ec] ;  /* 0x0045ec0001007983 */ /* 0x000f260000300800 */
[----:B------:R-:W-:Y:S01]  /*68090*/  STL.64 [R1+0x4520], R16 ;  /* 0x0045201001007387 */ /* 0x000fe20000100a00 */
[----:B------:R-:W2:Y:S03]  /*680a0*/  LDL.64 R26, [R1+0x8] ;  /* 0x00000800011a7983 */ /* 0x000ea60000100a00 */
[----:B--2---:R0:W-:Y:S04]  /*680b0*/  STL.64 [R1+0x44c8], R26 ;  /* 0x0044c81a01007387 */ /* 0x0041e80000100a00 */
[----:B0-----:R-:W2:Y:S01]  /*680c0*/  LDL.64 R26, [R1+0x18] ;  /* 0x00001800011a7983 */ /* 0x001ea20000100a00 */
[----:B------:R-:W-:-:S02]  /*680d0*/  IMAD.MOV.U32 R16, RZ, RZ, R28 ;  /* 0x000000ffff107224 */ /* 0x000fc400078e001c */
[----:B------:R-:W-:Y:S01]  /*680e0*/  IMAD.MOV.U32 R17, RZ, RZ, R29 ;  /* 0x000000ffff117224 */ /* 0x000fe200078e001d */
[----:B--2---:R-:W-:Y:S01]  /*680f0*/  STL.64 [R1+0x44d8], R26 ;  /* 0x0044d81a01007387 */ /* 0x004fe20000100a00 */
[----:B---3--:R-:W-:Y:S02]  /*68100*/  STL.64 [R1+0x44a0], R10 ;  /* 0x0044a00a01007387 */ /* 0x008fe40000100a00 */
[----:B------:R-:W-:Y:S02]  /*68110*/  STL.64 [R1+0x4498], R8 ;  /* 0x0044980801007387 */ /* 0x000fe40000100a00 */
[----:B------:R0:W-:Y:S01]  /*68120*/  STL [R1+0x4054], R4 ;  /* 0x0040540401007387 */ /* 0x0001e20000100800 */
[----:B------:R1:W-:Y:S01]  /*68130*/  STL [R1+0x4050], R5 ;  /* 0x0040500501007387 */ /* 0x0003e20000100800 */
[----:B------:R2:W-:Y:S03]  /*68140*/  STL.64 [R1+0x44d0], R6 ;  /* 0x0044d00601007387 */ /* 0x0005e60000100a00 */
[----:B0-----:R-:W3:Y:S01]  /*68150*/  LDL.LU R4, [R1+0x1f0] ;  /* 0x0001f00001047983 */ /* 0x001ee20000300800 */
[----:B-1----:R-:W3:Y:S03]  /*68160*/  LDL.LU R5, [R1+0x1f4] ;  /* 0x0001f40001057983 */ /* 0x002ee60000300800 */
[----:B--2---:R-:W2:Y:S01]  /*68170*/  LDL.LU R6, [R1+0x1f8] ;  /* 0x0001f80001067983 */ /* 0x004ea20000300800 */
[----:B------:R-:W2:Y:S02]  /*68180*/  LDL.LU R7, [R1+0x1fc] ;  /* 0x0001fc0001077983 */ /* 0x000ea40000300800 */
[----:B------:R-:W2:Y:S02]  /*68190*/  LDL.LU R28, [R1+0x45e8] ;  /* 0x0045e800011c7983 */ /* 0x000ea40000300800 */
[----:B------:R-:W2:Y:S01]  /*681a0*/  LDL.LU R29, [R1+0x45e4] ;  /* 0x0045e400011d7983 */ /* 0x000ea20000300800 */
[----:B------:R0:W-:Y:S01]  /*681b0*/  STL.64 [R1+0x4538], R16 ;  /* 0x0045381001007387 */ /* 0x0001e20000100a00 */
[----:B------:R-:W2:Y:S02]  /*681c0*/  LDL.LU R8, [R1+0x110] ;  /* 0x0001100001087983 */ /* 0x000ea40000300800 */
[----:B----4-:R-:W-:-:S02]  /*681d0*/  IMAD.MOV.U32 R9, RZ, RZ, R0 ;  /* 0x000000ffff097224 */ /* 0x010fc400078e0000 */
[----:B------:R-:W4:Y:S04]  /*681e0*/  LDL.LU R0, [R1+0x45e0] ;  /* 0x0045e00001007983 */ /* 0x000f280000300800 */
[----:B--2---:R1:W-:Y:S01]  /*681f0*/  STL.64 [R1+0x4540], R8 ;  /* 0x0045400801007387 */ /* 0x0043e20000100a00 */
[----:B0-----:R-:W2:Y:S02]  /*68200*/  LDL.LU R16, [R1+0x370] ;  /* 0x0003700001107983 */ /* 0x001ea40000300800 */
[----:B------:R-:W2:Y:S02]  /*68210*/  LDL.LU R17, [R1+0x374] ;  /* 0x0003740001117983 */ /* 0x000ea40000300800 */
[----:B------:R-:W2:Y:S01]  /*68220*/  LDL.LU R18, [R1+0x378] ;  /* 0x0003780001127983 */ /* 0x000ea20000300800 */
[----:B------:R-:W2:Y:S01]  /*68230*/  LDL.LU R19, [R1+0x37c] ;  /* 0x00037c0001137983 */ /* 0x000ea20000300800 */
[----:B-1----:R-:W-:-:S02]  /*68240*/  IMAD.MOV.U32 R8, RZ, RZ, R29 ;  /* 0x000000ffff087224 */ /* 0x002fc400078e001d */
[----:B------:R-:W-:Y:S01]  /*68250*/  IMAD.MOV.U32 R9, RZ, RZ, R28 ;  /* 0x000000ffff097224 */ /* 0x000fe200078e001c */
[----:B--2---:R-:W-:Y:S01]  /*68260*/  STL.64 [R1+0x4550], R18 ;  /* 0x0045501201007387 */ /* 0x004fe20000100a00 */
[----:B------:R0:W-:Y:S02]  /*68270*/  STL.64 [R1+0x4548], R16 ;  /* 0x0045481001007387 */ /* 0x0001e40000100a00 */
[----:B------:R-:W2:Y:S02]  /*68280*/  LDL.LU R29, [R1+0x45dc] ;  /* 0x0045dc00011d7983 */ /* 0x000ea40000300800 */
[----:B------:R-:W2:Y:S01]  /*68290*/  LDL.LU R28, [R1+0x45d8] ;  /* 0x0045d800011c7983 */ /* 0x000ea20000300800 */
[----:B------:R4:W-:Y:S04]  /*682a0*/  STL.64 [R1+0x4558], R8 ;  /* 0x0045580801007387 */ /* 0x0009e80000100a00 */
[----:B0-----:R-:W2:Y:S01]  /*682b0*/  LDL.LU R16, [R1+0x390] ;  /* 0x0003900001107983 */ /* 0x001ea20000300800 */
[----:B------:R-:W2:Y:S02]  /*682c0*/  LDL.LU R17, [R1+0x394] ;  /* 0x0003940001117983 */ /* 0x000ea40000300800 */
[----:B------:R-:W2:Y:S02]  /*682d0*/  LDL.LU R18, [R1+0x398] ;  /* 0x0003980001127983 */ /* 0x000ea40000300800 */
[----:B------:R-:W2:Y:S02]  /*682e0*/  LDL.LU R19, [R1+0x39c] ;  /* 0x00039c0001137983 */ /* 0x000ea40000300800 */
[----:B----4-:R-:W-:Y:S01]  /*682f0*/  IMAD.MOV.U32 R9, RZ, RZ, R0 ;  /* 0x000000ffff097224 */ /* 0x010fe200078e0000 */
[----:B--2---:R-:W-:Y:S01]  /*68300*/  STL.64 [R1+0x4568], R18 ;  /* 0x0045681201007387 */ /* 0x004fe20000100a00 */
[----:B------:R-:W-:Y:S02]  /*68310*/  STL.64 [R1+0x4560], R16 ;  /* 0x0045601001007387 */ /* 0x000fe40000100a00 */
[----:B------:R-:W2:Y:S02]  /*68320*/  LDL.LU R8, [R1+0x130] ;  /* 0x0001300001087983 */ /* 0x000ea40000300800 */
[----:B------:R-:W4:Y:S01]  /*68330*/  LDL.LU R0, [R1+0x45d4] ;  /* 0x0045d40001007983 */ /* 0x000f220000300800 */
[----:B--2---:R0:W-:Y:S02]  /*68340*/  STL.64 [R1+0x4570], R8 ;  /* 0x0045700801007387 */ /* 0x0041e40000100a00 */
[----:B0-----:R-:W-:-:S02]  /*68350*/  IMAD.MOV.U32 R8, RZ, RZ, R28 ;  /* 0x000000ffff087224 */ /* 0x001fc400078e001c */
[----:B------:R-:W-:Y:S01]  /*68360*/  IMAD.MOV.U32 R9, RZ, RZ, R29 ;  /* 0x000000ffff097224 */ /* 0x000fe200078e001d */
[----:B------:R-:W2:Y:S01]  /*68370*/  LDL.LU R28, [R1+0x45d0] ;  /* 0x0045d000011c7983 */ /* 0x000ea20000300800 */
[----:B------:R-:W2:Y:S03]  /*68380*/  LDL.LU R29, [R1+0x45cc] ;  /* 0x0045cc00011d7983 */ /* 0x000ea60000300800 */
[----:B------:R0:W-:Y:S01]  /*68390*/  STL.64 [R1+0x4588], R8 ;  /* 0x0045880801007387 */ /* 0x0001e20000100a00 */
[----:B------:R-:W2:Y:S02]  /*683a0*/  LDL.LU R16, [R1+0x3a0] ;  /* 0x0003a00001107983 */ /* 0x000ea40000300800 */
[----:B------:R-:W2:Y:S02]  /*683b0*/  LDL.LU R17, [R1+0x3a4] ;  /* 0x0003a40001117983 */ /* 0x000ea40000300800 */
[----:B------:R-:W2:Y:S01]  /*683c0*/  LDL.LU R18, [R1+0x3a8] ;  /* 0x0003a80001127983 */ /* 0x000ea20000300800 */
[----:B------:R-:W2:Y:S04]  /*683d0*/  LDL.LU R19, [R1+0x3ac] ;  /* 0x0003ac0001137983 */ /* 0x000ea80000300800 */
[----:B0-----:R-:W2:Y:S01]  /*683e0*/  LDL.LU R8, [R1+0x150] ;  /* 0x0001500001087983 */ /* 0x001ea20000300800 */
[----:B----4-:R-:W-:-:S02]  /*683f0*/  IMAD.MOV.U32 R9, RZ, RZ, R0 ;  /* 0x000000ffff097224 */ /* 0x010fc400078e0000 */
[----:B------:R-:W4:Y:S03]  /*68400*/  LDL.LU R0, [R1+0x45c8] ;  /* 0x0045c80001007983 */ /* 0x000f260000300800 */
[----:B--2---:R-:W-:Y:S01]  /*68410*/  STL.64 [R1+0x45a0], R8 ;  /* 0x0045a00801007387 */ /* 0x004fe20000100a00 */
[----:B------:R-:W-:Y:S02]  /*68420*/  STL.64 [R1+0x4580], R18 ;  /* 0x0045801201007387 */ /* 0x000fe40000100a00 */
[----:B------:R0:W-:Y:S01]  /*68430*/  STL.64 [R1+0x4578], R16 ;  /* 0x0045781001007387 */ /* 0x0001e20000100a00 */
[----:B----4-:R-:W1:Y:S04]  /*68440*/  LDSM.16.MT88.4 R20, [R0+0x13080] ;  /* 0x013080000014783b */ /* 0x010e680000004200 */
[----:B0-----:R-:W2:Y:S01]  /*68450*/  LDL.LU R16, [R1+0x3c0] ;  /* 0x0003c00001107983 */ /* 0x001ea20000300800 */
[----:B------:R-:W2:Y:S02]  /*68460*/  LDL.LU R17, [R1+0x3c4] ;  /* 0x0003c40001117983 */ /* 0x000ea40000300800 */
[----:B------:R-:W4:Y:S02]  /*68470*/  LDL.LU R18, [R1+0x3c8] ;  /* 0x0003c80001127983 */ /* 0x000f240000300800 */
[----:B------:R-:W4:Y:S02]  /*68480*/  LDL.LU R19, [R1+0x3cc] ;  /* 0x0003cc0001137983 */ /* 0x000f240000300800 */
[----:B------:R-:W-:-:S02]  /*68490*/  IMAD.MOV.U32 R8, RZ, RZ, R29 ;  /* 0x000000ffff087224 */ /* 0x000fc400078e001d */
[----:B------:R-:W-:Y:S01]  /*684a0*/  IMAD.MOV.U32 R9, RZ, RZ, R28 ;  /* 0x000000ffff097224 */ /* 0x000fe200078e001c */
[----:B------:R-:W3:Y:S01]  /*684b0*/  LDL.LU R29, [R1+0x45c4] ;  /* 0x0045c400011d7983 */ /* 0x000ee20000300800 */
[----:B------:R-:W3:Y:S03]  /*684c0*/  LDL.LU R28, [R1+0x45c0] ;  /* 0x0045c000011c7983 */ /* 0x000ee60000300800 */
[----:B----4-:R-:W-:Y:S01]  /*684d0*/  STL.64 [R1+0x4598], R18 ;  /* 0x0045981201007387 */ /* 0x010fe20000100a00 */
[----:B--2---:R0:W-:Y:S03]  /*684e0*/  STL.64 [R1+0x4590], R16 ;  /* 0x0045901001007387 */ /* 0x0041e60000100a00 */
        /* <DEDUP_REMOVED lines=10> */
[----:B------:R-:W-:Y:S01]  /*68590*/  STL.64 [R1+0x44e8], R6 ;  /* 0x0044e80601007387 */ /* 0x000fe20000100a00 */
[----:B---3--:R-:W-:Y:S02]  /*685a0*/  STL.64 [R1+0x44e0], R4 ;  /* 0x0044e00401007387 */ /* 0x008fe40000100a00 */
[----:B------:R-:W3:Y:S02]  /*685b0*/  LDL R26, [R1+0x28] ;  /* 0x00002800011a7983 */ /* 0x000ee40000100800 */
[----:B------:R-:W3:Y:S02]  /*685c0*/  LDL R27, [R1+0x2c] ;  /* 0x00002c00011b7983 */ /* 0x000ee40000100800 */
[----:B---3--:R0:W-:Y:S01]  /*685d0*/  STL.64 [R1+0x4518], R26 ;  /* 0x0045181a01007387 */ /* 0x0081e20000100a00 */
[----:B------:R-:W3:Y:S02]  /*685e0*/  LDL.LU R24, [R1+0x340] ;  /* 0x0003400001187983 */ /* 0x000ee40000300800 */
[----:B------:R-:W3:Y:S01]  /*685f0*/  LDL.LU R25, [R1+0x344] ;  /* 0x0003440001197983 */ /* 0x000ee20000300800 */
[----:B0-----:R-:W4:Y:S01]  /*68600*/  LDL.LU R26, [R1+0x348] ;  /* 0x00034800011a7983 */ /* 0x001f220000300800 */
[----:B------:R-:W4:Y:S01]  /*68610*/  LDL.LU R27, [R1+0x34c] ;  /* 0x00034c00011b7983 */ /* 0x000f220000300800 */
[----:B--2---:R-:W-:Y:S02]  /*68620*/  HMMA.16816.F32 R8, R12, R8, R16 ;  /* 0x000000080c08723c */ /* 0x004fe40000001810 */
[----:B----4-:R-:W-:Y:S01]  /*68630*/  STL.64 [R1+0x4530], R26 ;  /* 0x0045301a01007387 */ /* 0x010fe20000100a00 */
[----:B---3--:R0:W-:Y:S03]  /*68640*/  STL.64 [R1+0x4528], R24 ;  /* 0x0045281801007387 */ /* 0x0081e60000100a00 */
[----:B0-----:R-:W2:Y:S01]  /*68650*/  LDL.LU R24, [R1+0x350] ;  /* 0x0003500001187983 */ /* 0x001ea20000300800 */
[----:B------:R-:W2:Y:S02]  /*68660*/  LDL.LU R25, [R1+0x354] ;  /* 0x0003540001197983 */ /* 0x000ea40000300800 */
[----:B------:R-:W2:Y:S02]  /*68670*/  LDL.LU R26, [R1+0x358] ;  /* 0x00035800011a7983 */ /* 0x000ea40000300800 */
[----:B------:R-:W2:Y:S01]  /*68680*/  LDL.LU R27, [R1+0x35c] ;  /* 0x00035c00011b7983 */ /* 0x000ea20000300800 */
[----:B------:R-:W3:Y:S01]  /*68690*/  LDL.LU R4, [R1+0x200] ;  /* 0x0002000001047983 */ /* 0x000ee20000300800 */
[----:B------:R-:W3:Y:S02]  /*686a0*/  LDL.LU R5, [R1+0x204] ;  /* 0x0002040001057983 */ /* 0x000ee40000300800 */
[----:B------:R-:W3:Y:S02]  /*686b0*/  LDL.LU R6, [R1+0x208] ;  /* 0x0002080001067983 */ /* 0x000ee40000300800 */
[----:B------:R-:W3:Y:S01]  /*686c0*/  LDL.LU R7, [R1+0x20c] ;  /* 0x00020c0001077983 */ /* 0x000ee20000300800 */
[----:B-1----:R-:W-:Y:S01]  /*686d0*/  STL.64 [R1+0x43e0], R22 ;  /* 0x0043e01601007387 */ /* 0x002fe20000100a00 */
[----:B------:R0:W-:Y:S02]  /*686e0*/  STL.64 [R1+0x43d8], R20 ;  /* 0x0043d81401007387 */ /* 0x0001e40000100a00 */
[----:B0-----:R-:W-:-:S02]  /*686f0*/  IMAD.MOV.U32 R20, RZ, RZ, R2 ;  /* 0x000000ffff147224 */ /* 0x001fc400078e0002 */
[----:B------:R-:W-:Y:S01]  /*68700*/  IMAD.MOV.U32 R21, RZ, RZ, R3 ;  /* 0x000000ffff157224 */ /* 0x000fe200078e0003 */
[----:B------:R-:W4:Y:S01]  /*68710*/  LDL.LU R2, [R1+0x45bc] ;  /* 0x0045bc0001027983 */ /* 0x000f220000300800 */
[----:B------:R-:W2:Y:S02]  /*68720*/  LDL.LU R3, [R1+0x45b8] ;  /* 0x0045b80001037983 */ /* 0x000ea40000300800 */
[----:B------:R-:W2:Y:S02]  /*68730*/  LDL R22, [R1+0xe8] ;  /* 0x0000e80001167983 */ /* 0x000ea40000100800 */
[----:B------:R-:W2:Y:S01]  /*68740*/  LDL R23, [R1+0xec] ;  /* 0x0000ec0001177983 */ /* 0x000ea20000100800 */
[----:B------:R-:W-:Y:S01]  /*68750*/  STL [R1+0x3df0], R0 ;  /* 0x003df00001007387 */ /* 0x000fe20000100800 */
        /* <DEDUP_REMOVED lines=38> */
[----:B0-----:R-:W3:Y:S01]  /*689c0*/  LDL.LU R8, [R1+0x1d0] ;  /* 0x0001d00001087983 */ /* 0x001ee20000300800 */
[----:B------:R-:W3:Y:S02]  /*689d0*/  LDL.LU R9, [R1+0x1d4] ;  /* 0x0001d40001097983 */ /* 0x000ee40000300800 */
[----:B-1----:R-:W3:Y:S02]  /*689e0*/  LDL.LU R10, [R1+0x1d8] ;  /* 0x0001d800010a7983 */ /* 0x002ee40000300800 */
[----:B------:R-:W3:Y:S01]  /*689f0*/  LDL.LU R11, [R1+0x1dc] ;  /* 0x0001dc00010b7983 */ /* 0x000ee20000300800 */
[C---:B--2---:R-:W-:Y:S01]  /*68a00*/  HMMA.16816.F32 R16, R12.reuse, R16, R24 ;  /* 0x000000100c10723c */ /* 0x044fe20000001818 */
[----:B------:R-:W2:Y:S01]  /*68a10*/  LDL.LU.64 R26, [R1+0x4530] ;  /* 0x00453000011a7983 */ /* 0x000ea20000300a00 */
[----:B------:R-:W2:Y:S11]  /*68a20*/  LDL.LU.64 R24, [R1+0x4528] ;  /* 0x0045280001187983 */ /* 0x000eb60000300a00 */
[----:B------:R-:W-:Y:S10]  /*68a30*/  @!UPT UIADD3 URZ, URZ, URZ, URZ ;  /* 0x0000003f3f3ff290 */ /* 0x000ff4000fffe03f */
[----:B------:R0:W-:Y:S01]  /*68a40*/  STL.64 [R1+0xbc0], R16 ;  /* 0x000bc01001007387 */ /* 0x0001e20000100a00 */
[----:B------:R2:W-:Y:S03]  /*68a50*/  STL.64 [R1+0xbc8], R18 ;  /* 0x000bc81201007387 */ /* 0x0005e60000100a00 */
[----:B0-----:R-:W2:Y:S02]  /*68a60*/  LDL.LU.64 R16, [R1+0x4520] ;  /* 0x0045200001107983 */ /* 0x001ea40000300a00 */
[C---:B--2---:R-:W-:Y:S02]  /*68a70*/  HMMA.16816.F32 R16, R12.reuse, R16, R24 ;  /* 0x000000100c10723c */ /* 0x044fe40000001818 */
[----:B------:R-:W3:Y:S11]  /*68a80*/  LDL.LU.64 R26, [R1+0x4518] ;  /* 0x00451800011a7983 */ /* 0x000ef60000300a00 */
[----:B------:R-:W-:Y:S10]  /*68a90*/  @!UPT UIADD3 URZ, URZ, URZ, URZ ;  /* 0x0000003f3f3ff290 */ /* 0x000ff4000fffe03f */
[----:B------:R-:W-:Y:S01]  /*68aa0*/  STL.64 [R1+0xbb0], R16 ;  /* 0x000bb01001007387 */ /* 0x000fe20000100a00 */
[----:B------:R0:W-:Y:S03]  /*68ab0*/  STL.64 [R1+0xbb8], R18 ;  /* 0x000bb81201007387 */ /* 0x0001e60000100a00 */
[----:B0-----:R-:W2:Y:S01]  /*68ac0*/  LDL.LU.64 R18, [R1+0x4510] ;  /* 0x0045100001127983 */ /* 0x001ea20000300a00 */
[----:B------:R-:W2:Y:S02]  /*68ad0*/  LDL.LU.64 R16, [R1+0x4508] ;  /* 0x0045080001107983 */ /* 0x000ea40000300a00 */
[----:B--2---:R-:W-:Y:S01]  /*68ae0*/  HMMA.16816.F32 R12, R12, R20, R16 ;  /* 0x000000140c0c723c */ /* 0x004fe20000001810 */
[----:B------:R-:W3:Y:S01]  /*68af0*/  LDL.LU.64 R18, [R1+0x4500] ;  /* 0x0045000001127983 */ /* 0x000ee20000300a00 */
[----:B------:R-:W3:Y:S11]  /*68b00*/  LDL.LU.64 R16, [R1+0x44f8] ;  /* 0x0044f80001107983 */ /* 0x000ef60000300a00 */
[----:B------:R-:W-:Y:S10]  /*68b10*/  @!UPT UIADD3 URZ, URZ, URZ, URZ ;  /* 0x0000003f3f3ff290 */ /* 0x000ff4000fffe03f */
[----:B------:R0:W-:Y:S01]  /*68b20*/  STL.64 [R1+0xb10], R12 ;  /* 0x000b100c01007387 */ /* 0x0001e20000100a00 */
[----:B------:R1:W-:Y:S02]  /*68b30*/  STL.64 [R1+0xb18], R14 ;  /* 0x000b180e01007387 */ /* 0x0003e40000100a00 */
[----:B0-----:R-:W-:Y:S02]  /*68b40*/  IMAD.MOV.U32 R12, RZ, RZ, R3 ;  /* 0x000000ffff0c7224 */ /* 0x001fe400078e0003 */
[----:B----4-:R-:W-:Y:S01]  /*68b50*/  IMAD.MOV.U32 R13, RZ, RZ, R2 ;  /* 0x000000ffff0d7224 */ /* 0x010fe200078e0002 */
[----:B------:R-:W2:Y:S01]  /*68b60*/  LDL.LU R3, [R1+0x44f4] ;  /* 0x0044f40001037983 */ /* 0x000ea20000300800 */
[----:B------:R-:W4:Y:S02]  /*68b70*/  LDL.LU R2, [R1+0x44f0] ;  /* 0x0044f00001027983 */ /* 0x000f240000300800 */
[----:B-1----:R-:W4:Y:S02]  /*68b80*/  LDL.LU R14, [R1+0x1c8] ;  /* 0x0001c800010e7983 */ /* 0x002f240000300800 */
[----:B------:R-:W4:Y:S01]  /*68b90*/  LDL.LU R15, [R1+0x1cc] ;  /* 0x0001cc00010f7983 */ /* 0x000f220000300800 */
[----:B------:R2:W-:Y:S01]  /*68ba0*/  STL.64 [R1+0x43f0], R22 ;  /* 0x0043f01601007387 */ /* 0x0005e20000100a00 */
[----:B------:R-:W4:Y:S02]  /*68bb0*/  LDL.LU R20, [R1+0x1e0] ;  /* 0x0001e00001147983 */ /* 0x000f240000300800 */
[----:B------:R-:W4:Y:S01]  /*68bc0*/  LDL.LU R21, [R1+0x1e4] ;  /* 0x0001e40001157983 */ /* 0x000f220000300800 */
[C---:B---3--:R-:W-:Y:S01]  /*68bd0*/  HMMA.16816.F32 R24, R16.reuse, R26, R4 ;  /* 0x0000001a1018723c */ /* 0x048fe20000001804 */
[----:B------:R-:W3:Y:S01]  /*68be0*/  LDL.LU.64 R6, [R1+0x44e8] ;  /* 0x0044e80001067983 */ /* 0x000ee20000300a00 */
[----:B------:R-:W3:Y:S11]  /*68bf0*/  LDL.LU.64 R4, [R1+0x44e0] ;  /* 0x0044e00001047983 */ /* 0x000ef60000300a00 */
[----:B------:R-:W-:Y:S10]  /*68c00*/  @!UPT UIADD3 URZ, URZ, URZ, URZ ;  /* 0x0000003f3f3ff290 */ /* 0x000ff4000fffe03f */
[----:B------:R-:W-:Y:S01]  /*68c10*/  STL.64 [R1+0xb00], R24 ;  /* 0x000b001801007387 */ /* 0x000fe20000100a00 */
[----:B--2---:R-:W-:Y:S02]  /*68c20*/  IMAD.MOV.U32 R22, RZ, RZ, R3 ;  /* 0x000000ffff167224 */ /* 0x004fe400078e0003 */
[----:B----4-:R-:W-:Y:S02]  /*68c30*/  IMAD.MOV.U32 R23, RZ, RZ, R2 ;  /* 0x000000ffff177224 */ /* 0x010fe400078e0002 */
[----:B------:R-:W-:Y:S02]  /*68c40*/  IMAD.MOV.U32 R3, RZ, RZ, R26 ;  /* 0x000000ffff037224 */ /* 0x000fe400078e001a */
[----:B------:R-:W-:Y:S02]  /*68c50*/  IMAD.MOV.U32 R2, RZ, RZ, R27 ;  /* 0x000000ffff027224 */ /* 0x000fe400078e001b */
[----:B------:R-:W3:Y:S03]  /*68c60*/  LDL.LU.64 R26, [R1+0x44d8] ;  /* 0x0044d800011a7983 */ /* 0x000ee60000300a00 */
[----:B------:R-:W-:Y:S02]  /*68c70*/  STL [R1+0x3cac], R2 ;  /* 0x003cac0201007387 */ /* 0x000fe40000100800 */
[----:B------:R-:W-:Y:S01]  /*68c80*/  STL [R1+0x3ca8], R3 ;  /* 0x003ca80301007387 */ /* 0x000fe20000100800 */
[C---:B---3--:R-:W-:Y:S01]  /*68c90*/  HMMA.16816.F32 R4, R16.reuse, R26, R4 ;  /* 0x0000001a1004723c */ /* 0x048fe20000001804 */
[----:B------:R-:W-:Y:S11]  /*68ca0*/  IMAD.MOV.U32 R0, RZ, RZ, R27 ;  /* 0x000000ffff007224 */ /* 0x000ff600078e001b */
[----:B------:R-:W-:Y:S11]  /*68cb0*/  @!UPT UIADD3 URZ, URZ, URZ, URZ ;  /* 0x0000003f3f3ff290 */ /* 0x000ff6000fffe03f */
[----:B------:R0:W-:Y:S01]  /*68cc0*/  STL.64 [R1+0xaf0], R4 ;  /* 0x000af00401007387 */ /* 0x0001e20000100a00 */
[----:B------:R1:W-:Y:S02]  /*68cd0*/  STL.64 [R1+0xaf8], R6 ;  /* 0x000af80601007387 */ /* 0x0003e40000100a00 */
[----:B0-----:R-:W-:Y:S01]  /*68ce0*/  IMAD.MOV.U32 R4, RZ, RZ, R26 ;  /* 0x000000ffff047224 */ /* 0x001fe200078e001a */
[----:B-1----:R-:W2:Y:S01]  /*68cf0*/  LDL.LU.64 R6, [R1+0x44d0] ;  /* 0x0044d00001067983 */ /* 0x002ea20000300a00 */
[----:B------:R-:W3:Y:S02]  /*68d00*/  LDL.LU.64 R26, [R1+0x44c8] ;  /* 0x0044c800011a7983 */ /* 0x000ee40000300a00 */
[----:B---3--:R-:W-:Y:S01]  /*68d10*/  HMMA.16816.F32 R20, R16, R26, R20 ;  /* 0x0000001a1014723c */ /* 0x008fe20000001814 */
[----:B------:R-:W-:Y:S11]  /*68d20*/  IMAD.MOV.U32 R5, RZ, RZ, R27 ;  /* 0x000000ffff057224 */ /* 0x000ff600078e001b */
[----:B------:R-:W-:Y:S11]  /*68d30*/  @!UPT UIADD3 URZ, URZ, URZ, URZ ;  /* 0x0000003f3f3ff290 */ /* 0x000ff6000fffe03f */
[----:B------:R0:W-:Y:S01]  /*68d40*/  STL.64 [R1+0xae0], R20 ;  /* 0x000ae01401007387 */ /* 0x0001e20000100a00 */
[----:B------:R-:W-:Y:S02]  /*68d50*/  STL.64 [R1+0xae8], R22 ;  /* 0x000ae81601007387 */ /* 0x000fe40000100a00 */
[----:B0-----:R-:W-:Y:S02]  /*68d60*/  IMAD.MOV.U32 R20, RZ, RZ, R26 ;  /* 0x000000ffff147224 */ /* 0x001fe400078e001a */
[----:B------:R-:W3:Y:S01]  /*68d70*/  LDL.LU.64 R26, [R1+0x44c0] ;  /* 0x0044c000011a7983 */ /* 0x000ee20000300a00 */
[----:B------:R-:W4:Y:S02]  /*68d80*/  LDL.LU.64 R24, [R1+0x44b8] ;  /* 0x0044b80001187983 */ /* 0x000f240000300a00 */
[----:B------:R0:W-:Y:S02]  /*68d90*/  STL [R1+0x4478], R20 ;  /* 0x0044781401007387 */ /* 0x0001e40000100800 */
[----:B0-----:R-:W2:Y:S01]  /*68da0*/  LDL.LU R20, [R1+0x330] ;  /* 0x0003300001147983 */ /* 0x001ea20000300800 */
[----:B------:R-:W2:Y:S02]  /*68db0*/  LDL.LU R21, [R1+0x334] ;  /* 0x0003340001157983 */ /* 0x000ea40000300800 */
[----:B---3--:R-:W-:-:S02]  /*68dc0*/  IMAD.MOV.U32 R22, RZ, RZ, R26 ;  /* 0x000000ffff167224 */ /* 0x008fc400078e001a */
[----:B------:R-:W-:Y:S01]  /*68dd0*/  IMAD.MOV.U32 R23, RZ, RZ, R27 ;  /* 0x000000ffff177224 */ /* 0x000fe200078e001b */
[----:B------:R-:W3:Y:S01]  /*68de0*/  LDL.LU R26, [R1+0x44b0] ;  /* 0x0044b000011a7983 */ /* 0x000ee20000300800 */
[----:B------:R-:W3:Y:S03]  /*68df0*/  LDL.LU R27, [R1+0x44ac] ;  /* 0x0044ac00011b7983 */ /* 0x000ee60000300800 */
[----:B------:R0:W-:Y:S04]  /*68e00*/  STL.64 [R1+0x4488], R22 ;  /* 0x0044881601007387 */ /* 0x0001e80000100a00 */
[----:B--2---:R1:W-:Y:S01]  /*68e10*/  STL.64 [R1+0x4480], R20 ;  /* 0x0044801401007387 */ /* 0x0043e20000100a00 */
[----:B0-----:R-:W-:-:S03]  /*68e20*/  IMAD.MOV.U32 R23, RZ, RZ, R6 ;  /* 0x000000ffff177224 */ /* 0x001fc600078e0006 */
[----:B-1----:R-:W2:Y:S01]  /*68e30*/  LDL.LU R20, [R1+0x1b0] ;  /* 0x0001b00001147983 */ /* 0x002ea20000300800 */
[----:B------:R-:W2:Y:S02]  /*68e40*/  LDL.LU R21, [R1+0x1b4] ;  /* 0x0001b40001157983 */ /* 0x000ea40000300800 */
[----:B------:R-:W2:Y:S02]  /*68e50*/  LDL.LU R22, [R1+0x1b8] ;  /* 0x0001b80001167983 */ /* 0x000ea40000300800 */
[----:B------:R-:W2:Y:S01]  /*68e60*/  LDL.LU R6, [R1+0x44a8] ;  /* 0x0044a80001067983 */ /* 0x000ea20000300800 */
[C---:B---3--:R-:W-:Y:S11]  /*68e70*/  HMMA.16816.F32 R8, R16.reuse, R26, R8 ;  /* 0x0000001a1008723c */ /* 0x048ff60000001808 */
[----:B------:R-:W-:Y:S11]  /*68e80*/  @!UPT UIADD3 URZ, URZ, URZ, URZ ;  /* 0x0000003f3f3ff290 */ /* 0x000ff6000fffe03f */
[----:B------:R-:W-:Y:S01]  /*68e90*/  @!UPT UIADD3 URZ, URZ, URZ, URZ ;  /* 0x0000003f3f3ff290 */ /* 0x000fe2000fffe03f */
[----:B------:R-:W-:Y:S01]  /*68ea0*/  STL.64 [R1+0xad0], R8 ;  /* 0x000ad00801007387 */ /* 0x000fe20000100a00 */
[----:B------:R0:W-:Y:S03]  /*68eb0*/  STL.64 [R1+0xad8], R10 ;  /* 0x000ad80a01007387 */ /* 0x0001e60000100a00 */
[----:B0-----:R-:W3:Y:S01]  /*68ec0*/  LDL.LU.64 R10, [R1+0x44a0] ;  /* 0x0044a000010a7983 */ /* 0x001ee20000300a00 */
[----:B------:R-:W2:Y:S02]  /*68ed0*/  LDL.LU.64 R8, [R1+0x4498] ;  /* 0x0044980001087983 */ /* 0x000ea40000300a00 */
[----:B------:R0:W-:Y:S02]  /*68ee0*/  STL.64 [R1+0x4390], R26 ;  /* 0x0043901a01007387 */ /* 0x0001e40000100a00 */
[----:B----4-:R-:W-:Y:S01]  /*68ef0*/  STL.64 [R1+0x4388], R24 ;  /* 0x0043881801007387 */ /* 0x010fe20000100a00 */
[----:B0-----:R-:W4:Y:S01]  /*68f00*/  LDL.64 R26, [R1+0x168] ;  /* 0x00016800011a7983 */ /* 0x001f220000100a00 */
[----:B---3--:R-:W-:Y:S11]  /*68f10*/  HMMA.16816.F32 R12, R16, R10, R12 ;  /* 0x0000000a100c723c */ /* 0x008ff6000000180c */
[----:B------:R-:W-:Y:S11]  /*68f20*/  @!UPT UIADD3 URZ, URZ, URZ, URZ ;  /* 0x0000003f3f3ff290 */ /* 0x000ff6000fffe03f */
[----:B------:R-:W-:Y:S01]  /*68f30*/  @!UPT UIADD3 URZ, URZ, URZ, URZ ;  /* 0x0000003f3f3ff290 */ /* 0x000fe2000fffe03f */
[----:B------:R-:W-:Y:S01]  /*68f40*/  STL.64 [R1+0xac0], R12 ;  /* 0x000ac00c01007387 */ /* 0x000fe20000100a00 */
[----:B------:R-:W-:Y:S02]  /*68f50*/  STL.64 [R1+0xac8], R14 ;  /* 0x000ac80e01007387 */ /* 0x000fe40000100a00 */
[----:B------:R-:W-:Y:S02]  /*68f60*/  STL.64 [R1+0x4380], R10 ;  /* 0x0043800a01007387 */ /* 0x000fe40000100a00 */
[----:B--2---:R0:W-:Y:S02]  /*68f70*/  STL.64 [R1+0x4378], R8 ;  /* 0x0043780801007387 */ /* 0x0041e40000100a00 */
[----:B0-----:R-:W-:Y:S02]  /*68f80*/  IMAD.MOV.U32 R8, RZ, RZ, R7 ;  /* 0x000000ffff087224 */ /* 0x001fe400078e0007 */
[----:B------:R-:W2:Y:S04]  /*68f90*/  LDL.LU R7, [R1+0x4490] ;  /* 0x0044900001077983 */ /* 0x000ea80000300800 */
[----:B------:R-:W0:Y:S01]  /*68fa0*/  S2R R14, SR_TID.X ;  /* 0x00000000000e7919 */ /* 0x000e220000002100 */
[----:B------:R-:W4:Y:S02]  /*68fb0*/  LDL.LU R9, [R1+0x324] ;  /* 0x0003240001097983 */ /* 0x000f240000300800 */
[----:B------:R-:W4:Y:S02]  /*68fc0*/  LDL.LU R10, [R1+0x328] ;  /* 0x00032800010a7983 */ /* 0x000f240000300800 */
[----:B------:R-:W4:Y:S01]  /*68fd0*/  LDL.LU R11, [R1+0x32c] ;  /* 0x00032c00010b7983 */ /* 0x000f220000300800 */
[C---:B0-----:R-:W-:Y:S01]  /*68fe0*/  LOP3.LUT R15, R14.reuse, 0x7, RZ, 0xc0, !PT ;  /* 0x000000070e0f7812 */ /* 0x041fe200078ec0ff */
[----:B------:R-:W-:-:S04]  /*68ff0*/  IMAD.SHL.U32 R13, R14, 0x2, RZ ;  /* 0x000000020e0d7824 */ /* 0x000fc800078e00ff */
[----:B------:R-:W-:Y:S02]  /*69000*/  IMAD R15, R15, 0x110, RZ ;  /* 0x000001100f0f7824 */ /* 0x000fe400078e02ff */
[----:B------:R-:W-:-:S03]  /*69010*/  IMAD.SHL.U32 R14, R14, 0x80, RZ ;  /* 0x000000800e0e7824 */ /* 0x000fc600078e00ff */
[----:B------:R-:W-:-:S04]  /*69020*/  LOP3.LUT R15, R15, 0x10, R13, 0x78, !PT ;  /* 0x000000100f0f7812 */ /* 0x000fc800078e780d */
[----:B------:R-:W-:-:S04]  /*69030*/  LOP3.LUT R15, R15, 0x800, R14, 0xf8, !PT ;  /* 0x000008000f0f7812 */ /* 0x000fc800078ef80e */
[----:B------:R-:W-:-:S06]  /*69040*/  LOP3.LUT R15, R15, 0x20, RZ, 0x3c, !PT ;  /* 0x000000200f0f7812 */ /* 0x000fcc00078e3cff */
[----:B------:R-:W0:Y:S01]  /*69050*/  LDSM.16.MT88.4 R12, [R15+0x13000] ;  /* 0x013000000f0c783b */ /* 0x000e220000004200 */
[C---:B--2---:R-:W-:Y:S11]  /*69060*/  HMMA.16816.F32 R20, R16.reuse, R6, R20 ;  /* 0x000000061014723c */ /* 0x044ff60000001814 */
[----:B------:R-:W-:Y:S11]  /*69070*/  @!UPT UIADD3 URZ, URZ, URZ, URZ ;  /* 0x0000003f3f3ff290 */ /* 0x000ff6000fffe03f */
[----:B------:R-:W-:Y:S01]  /*69080*/  @!UPT UIADD3 URZ, URZ, URZ, URZ ;  /* 0x0000003f3f3ff290 */ /* 0x000fe2000fffe03f */
[----:B------:R-:W-:Y:S01]  /*69090*/  STL.64 [R1+0xab0], R20 ;  /* 0x000ab01401007387 */ /* 0x000fe20000100a00 */
[----:B------:R1:W-:Y:S03]  /*690a0*/  STL.64 [R1+0xab8], R22 ;  /* 0x000ab81601007387 */ /* 0x0003e60000100a00 */
[----:B-1----:R-:W2:Y:S01]  /*690b0*/  LDL.LU.64 R22, [R1+0x4488] ;  /* 0x0044880001167983 */ /* 0x002ea20000300a00 */
[----:B------:R-:W2:Y:S02]  /*690c0*/  LDL.LU.64 R20, [R1+0x4480] ;  /* 0x0044800001147983 */ /* 0x000ea40000300a00 */
[----:B------:R-:W-:Y:S02]  /*690d0*/  STL.64 [R1+0x4450], R6 ;  /* 0x0044500601007387 */ /* 0x000fe40000100a00 */
[----:B0-----:R0:W-:Y:S01]  /*690e0*/  STL.64 [R1+0x42d8], R14 ;  /* 0x0042d80e01007387 */ /* 0x0011e20000100a00 */
[----:B------:R-:W-:Y:S04]  /*690f0*/  STL.64 [R1+0x42d0], R12 ;  /* 0x0042d00c01007387 */ /* 0x000fe80000100a00 */
[----:B0-----:R-:W3:Y:S04]  /*69100*/  LDL.64 R14, [R1+0x138] ;  /* 0x00013800010e7983 */ /* 0x001ee80000100a00 */
[----:B---3--:R0:W-:Y:S04]  /*69110*/  STL.64 [R1+0x4448], R14 ;  /* 0x0044480e01007387 */ /* 0x0081e80000100a00 */
[----:B0-----:R-:W2:Y:S04]  /*69120*/  LDL R14, [R1+0x58] ;  /* 0x00005800010e7983 */ /* 0x001ea80000100800 */
[----:B------:R-:W2:Y:S01]  /*69130*/  LDL R15, [R1+0x5c] ;  /* 0x00005c00010f7983 */ /* 0x000ea20000100800 */
[C---:B----4-:R-:W-:Y:S08]  /*69140*/  HMMA.16816.F32 R8, R16.reuse, R26, R8 ;  /* 0x0000001a1008723c */ /* 0x050ff00000001808 */
[----:B--2---:R-:W-:Y:S01]  /*69150*/  HMMA.16816.F32 R12, R16, R14, R20 ;  /* 0x0000000e100c723c */ /* 0x004fe20000001814 */
[----:B------:R-:W2:Y:S01]  /*69160*/  LDL.LU R20, [R1+0x4478] ;  /* 0x0044780001147983 */ /* 0x000ea20000300800 */
[----:B------:R-:W-:-:S02]  /*69170*/  IMAD.MOV.U32 R3, RZ, RZ, R26 ;  /* 0x000000ffff037224 */ /* 0x000fc400078e001a */
[----:B------:R-:W-:Y:S02]  /*69180*/  IMAD.MOV.U32 R2, RZ, RZ, R27 ;  /* 0x000000ffff027224 */ /* 0x000fe400078e001b */
[----:B------:R-:W-:Y:S11]  /*69190*/  IMAD.MOV.U32 R27, RZ, RZ, R5 ;  /* 0x000000ffff1b7224 */ /* 0x000ff600078e0005 */
[----:B------:R-:W-:Y:S06]  /*691a0*/  @!UPT UIADD3 URZ, URZ, URZ, URZ ;  /* 0x0000003f3f3ff290 */ /* 0x000fec000fffe03f */
[----:B------:R-:W-:Y:S01]  /*691b0*/  STL.64 [R1+0xba0], R12 ;  /* 0x000ba00c01007387 */ /* 0x000fe20000100a00 */
[----:B------:R-:W-:Y:S02]  /*691c0*/  STL.64 [R1+0xba8], R14 ;  /* 0x000ba80e01007387 */ /* 0x000fe40000100a00 */
[----:B------:R0:W-:Y:S02]  /*691d0*/  STL.64 [R1+0xb90], R8 ;  /* 0x000b900801007387 */ /* 0x0001e40000100a00 */
[----:B------:R1:W-:Y:S02]  /*691e0*/  STL.64 [R1+0xb98], R10 ;  /* 0x000b980a01007387 */ /* 0x0003e40000100a00 */
[----:B--2---:R-:W-:-:S05]  /*691f0*/  IMAD.MOV.U32 R26, RZ, RZ, R20 ;  /* 0x000000ffff1a7224 */ /* 0x004fca00078e0014 */
[----:B------:R2:W-:Y:S01]  /*69200*/  STL.64 [R1+0x43a8], R26 ;  /* 0x0043a81a01007387 */ /* 0x0005e20000100a00 */
[----:B0-----:R-:W3:Y:S02]  /*69210*/  LDL.LU R8, [R1+0x70] ;  /* 0x0000700001087983 */ /* 0x001ee40000300800 */
[----:B------:R-:W3:Y:S02]  /*69220*/  LDL.LU R9, [R1+0x74] ;  /* 0x0000740001097983 */ /* 0x000ee40000300800 */
[----:B-1----:R-:W4:Y:S01]  /*69230*/  LDL.LU R10, [R1+0x78] ;  /* 0x00007800010a7983 */ /* 0x002f220000300800 */
[----:B------:R-:W4:Y:S01]  /*69240*/  LDL.LU R11, [R1+0x7c] ;  /* 0x00007c00010b7983 */ /* 0x000f220000300800 */
[----:B--2---:R-:W-:Y:S02]  /*69250*/  IMAD.MOV.U32 R26, RZ, RZ, R4 ;  /* 0x000000ffff1a7224 */ /* 0x004fe400078e0004 */
[----:B------:R-:W-:-:S05]  /*69260*/  IMAD.MOV.U32 R27, RZ, RZ, R0 ;  /* 0x000000ffff1b7224 */ /* 0x000fca00078e0000 */
[----:B------:R-:W-:Y:S04]  /*69270*/  STL.64 [R1+0x43c0], R26 ;  /* 0x0043c01a01007387 */ /* 0x000fe80000100a00 */
[----:B----4-:R0:W-:Y:S01]  /*69280*/  STL.64 [R1+0x43a0], R10 ;  /* 0x0043a00a01007387 */ /* 0x0101e20000100a00 */
[----:B---3--:R1:W-:Y:S02]  /*69290*/  STL.64 [R1+0x4398], R8 ;  /* 0x0043980801007387 */ /* 0x0083e40000100a00 */
[----:B0-----:R-:W-:Y:S01]  /*692a0*/  IMAD.MOV.U32 R10, RZ, RZ, R28 ;  /* 0x000000ffff0a7224 */ /* 0x001fe200078e001c */
[----:B-1----:R-:W2:Y:S01]  /*692b0*/  LDL.LU R8, [R1+0x80] ;  /* 0x0000800001087983 */ /* 0x002ea20000300800 */
[----:B------:R-:W2:Y:S02]  /*692c0*/  LDL.LU R9, [R1+0x84] ;  /* 0x0000840001097983 */ /* 0x000ea40000300800 */
[----:B------:R-:W3:Y:S02]  /*692d0*/  LDL.LU R28, [R1+0x4474] ;  /* 0x00447400011c7983 */ /* 0x000ee40000300800 */
[----:B------:R-:W-:-:S02]  /*692e0*/  IMAD.MOV.U32 R11, RZ, RZ, R29 ;  /* 0x000000ffff0b7224 */ /* 0x000fc400078e001d */
[----:B------:R-:W4:Y:S01]  /*692f0*/  LDL.LU R29, [R1+0x4470] ;  /* 0x00447000011d7983 */ /* 0x000f220000300800 */
[----:B------:R-:W2:Y:S03]  /*69300*/  LDL.64 R26, [R1+0x28] ;  /* 0x00002800011a7983 */ /* 0x000ea60000100a00 */
[----:B--2---:R0:W-:Y:S01]  /*69310*/  STL.64 [R1+0x43e8], R26 ;  /* 0x0043e81a01007387 */ /* 0x0041e20000100a00 */
[----:B------:R-:W2:Y:S02]  /*69320*/  LDL.LU R24, [R1+0x1a0] ;  /* 0x0001a00001187983 */ /* 0x000ea40000300800 */
[----:B------:R-:W2:Y:S01]  /*69330*/  LDL.LU R25, [R1+0x1a4] ;  /* 0x0001a40001197983 */ /* 0x000ea20000300800 */
[----:B0-----:R-:W2:Y:S01]  /*69340*/  LDL.LU R26, [R1+0x1a8] ;  /* 0x0001a800011a7983 */ /* 0x001ea20000300800 */
[----:B------:R-:W2:Y:S03]  /*69350*/  LDL.LU R27, [R1+0x1ac] ;  /* 0x0001ac00011b7983 */ /* 0x000ea60000300800 */
[----:B--2---:R-:W-:Y:S01]  /*69360*/  STL.64 [R1+0x4400], R26 ;  /* 0x0044001a01007387 */ /* 0x004fe20000100a00 */
[----:B------:R-:W-:Y:S02]  /*69370*/  STL.64 [R1+0x43f8], R24 ;  /* 0x0043f81801007387 */ /* 0x000fe40000100a00 */
[----:B------:R-:W2:Y:S02]  /*69380*/  LDL R22, [R1+0xf8] ;  /* 0x0000f80001167983 */ /* 0x000ea40000100800 */
[----:B------:R-:W2:Y:S02]  /*69390*/  LDL R23, [R1+0xfc] ;  /* 0x0000fc0001177983 */ /* 0x000ea40000100800 */
[----:B--2---:R0:W-:Y:S04]  /*693a0*/  STL.64 [R1+0x4408], R22 ;  /* 0x0044081601007387 */ /* 0x0041e80000100a00 */
[----:B0-----:R-:W2:Y:S04]  /*693b0*/  LDL.64 R22, [R1+0x108] ;  /* 0x0001080001167983 */ /* 0x001ea80000100a00 */
[----:B--2---:R0:W-:Y:S01]  /*693c0*/  STL.64 [R1+0x4410], R22 ;  /* 0x0044101601007387 */ /* 0x0041e20000100a00 */
[----:B------:R-:W2:Y:S02]  /*693d0*/  LDL.LU R24, [R1+0x2b0] ;  /* 0x0002b00001187983 */ /* 0x000ea40000300800 */
[----:B------:R-:W2:Y:S02]  /*693e0*/  LDL.LU R25, [R1+0x2b4] ;  /* 0x0002b40001197983 */ /* 0x000ea40000300800 */
[----:B------:R-:W2:Y:S01]  /*693f0*/  LDL.LU R26, [R1+0x2b8] ;  /* 0x0002b800011a7983 */ /* 0x000ea20000300800 */
[----:B------:R-:W2:Y:S04]  /*69400*/  LDL.LU R27, [R1+0x2bc] ;  /* 0x0002bc00011b7983 */ /* 0x000ea80000300800 */
[----:B--2---:R-:W-:Y:S01]  /*69410*/  STL.64 [R1+0x4420], R26 ;  /* 0x0044201a01007387 */ /* 0x004fe20000100a00 */
[----:B------:R1:W-:Y:S02]  /*69420*/  STL.64 [R1+0x4418], R24 ;  /* 0x0044181801007387 */ /* 0x0003e40000100a00 */
[----:B0-----:R-:W2:Y:S02]  /*69430*/  LDL R22, [R1+0x118] ;  /* 0x0001180001167983 */ /* 0x001ea40000100800 */
[----:B------:R-:W2:Y:S02]  /*69440*/  LDL R23, [R1+0x11c] ;  /* 0x00011c0001177983 */ /* 0x000ea40000100800 */
[----:B--2---:R-:W-:Y:S01]  /*69450*/  STL.64 [R1+0x4428], R22 ;  /* 0x0044281601007387 */ /* 0x004fe20000100a00 */
[----:B-1----:R-:W2:Y:S02]  /*69460*/  LDL.LU R24, [R1+0x2d0] ;  /* 0x0002d00001187983 */ /* 0x002ea40000300800 */
[----:B------:R-:W2:Y:S02]  /*69470*/  LDL.LU R25, [R1+0x2d4] ;  /* 0x0002d40001197983 */ /* 0x000ea40000300800 */
[----:B------:R-:W2:Y:S01]  /*69480*/  LDL.LU R26, [R1+0x2d8] ;  /* 0x0002d800011a7983 */ /* 0x000ea20000300800 */
[----:B------:R-:W2:Y:S01]  /*69490*/  LDL.LU R27, [R1+0x2dc] ;  /* 0x0002dc00011b7983 */ /* 0x000ea20000300800 */
[----:B------:R-:W2:Y:S02]  /*694a0*/  LDL.LU R4, [R1+0x300] ;  /* 0x0003000001047983 */ /* 0x000ea40000300800 */
[----:B------:R-:W2:Y:S02]  /*694b0*/  LDL.LU R5, [R1+0x304] ;  /* 0x0003040001057983 */ /* 0x000ea40000300800 */
[----:B------:R-:W2:Y:S01]  /*694c0*/  LDL.LU R6, [R1+0x308] ;  /* 0x0003080001067983 */ /* 0x000ea20000300800 */
[----:B------:R-:W2:Y:S04]  /*694d0*/  LDL.LU R7, [R1+0x30c] ;  /* 0x00030c0001077983 */ /* 0x000ea80000300800 */
[----:B--2---:R0:W-:Y:S01]  /*694e0*/  STL.64 [R1+0x4460], R6 ;  /* 0x0044600601007387 */ /* 0x0041e20000100a00 */
[----:B------:R-:W-:Y:S02]  /*694f0*/  STL.64 [R1+0x4458], R4 ;  /* 0x0044580401007387 */ /* 0x000fe40000100a00 */
[----:B------:R-:W2:Y:S01]  /*69500*/  LDL.64 R14, [R1+0x148] ;  /* 0x00014800010e7983 */ /* 0x000ea20000100a00 */
[----:B0-----:R-:W3:Y:S04]  /*69510*/  LDL R6, [R1+0x158] ;  /* 0x0001580001067983 */ /* 0x001ee80000100800 */
[----:B------:R-:W3:Y:S04]  /*69520*/  LDL R7, [R1+0x15c] ;  /* 0x00015c0001077983 */ /* 0x000ee80000100800 */
[----:B--2---:R0:W-:Y:S01]  /*69530*/  STL.64 [R1+0x4468], R14 ;  /* 0x0044680e01007387 */ /* 0x0041e20000100a00 */
[----:B------:R-:W3:Y:S02]  /*69540*/  LDL.LU R12, [R1+0x310] ;  /* 0x00031000010c7983 */ /* 0x000ee40000300800 */
[----:B------:R-:W3:Y:S01]  /*69550*/  LDL.LU R13, [R1+0x314] ;  /* 0x00031400010d7983 */ /* 0x000ee20000300800 */
[----:B0-----:R-:W3:Y:S01]  /*69560*/  LDL.LU R14, [R1+0x318] ;  /* 0x00031800010e7983 */ /* 0x001ee20000300800 */
[----:B------:R-:W3:Y:S02]  /*69570*/  LDL.LU R15, [R1+0x31c] ;  /* 0x00031c00010f7983 */ /* 0x000ee40000300800 */
[----:B------:R-:W-:Y:S02]  /*69580*/  STL.64 [R1+0x4438], R26 ;  /* 0x0044381a01007387 */ /* 0x000fe40000100a00 */
[----:B------:R-:W-:Y:S01]  /*69590*/  STL.64 [R1+0x4430], R24 ;  /* 0x0044301801007387 */ /* 0x000fe20000100a00 */
[----:B------:R-:W2:Y:S04]  /*695a0*/  LDL R22, [R1+0x128] ;  /* 0x0001280001167983 */ /* 0x000ea80000100800 */
[----:B------:R-:W2:Y:S04]  /*695b0*/  LDL R23, [R1+0x12c] ;  /* 0x00012c0001177983 */ /* 0x000ea80000100800 */
[----:B--2---:R0:W-:Y:S01]  /*695c0*/  STL.64 [R1+0x4440], R22 ;  /* 0x0044401601007387 */ /* 0x0041e20000100a00 */
[----:B------:R-:W2:Y:S02]  /*695d0*/  LDL.LU R20, [R1+0x2f0] ;  /* 0x0002f00001147983 */ /* 0x000ea40000300800 */
[----:B------:R-:W2:Y:S01]  /*695e0*/  LDL.LU R21, [R1+0x2f4] ;  /* 0x0002f40001157983 */ /* 0x000ea20000300800 */
[----:B0-----:R-:W2:Y:S01]  /*695f0*/  LDL.LU R22, [R1+0x2f8] ;  /* 0x0002f80001167983 */ /* 0x001ea20000300800 */
[----:B------:R-:W2:Y:S02]  /*69600*/  LDL.LU R23, [R1+0x2fc] ;  /* 0x0002fc0001177983 */ /* 0x000ea40000300800 */
[----:B------:R-:W2:Y:S02]  /*69610*/  LDL.LU R24, [R1+0x2e0] ;  /* 0x0002e00001187983 */ /* 0x000ea40000300800 */
[----:B------:R-:W2:Y:S01]  /*69620*/  LDL.LU R25, [R1+0x2e4] ;  /* 0x0002e40001197983 */ /* 0x000ea20000300800 */
[----:B------:R-:W2:Y:S01]  /*69630*/  LDL.LU R26, [R1+0x2e8] ;  /* 0x0002e800011a7983 */ /* 0x000ea20000300800 */
[----:B------:R-:W2:Y:S02]  /*69640*/  LDL.LU R27, [R1+0x2ec] ;  /* 0x0002ec00011b7983 */ /* 0x000ea40000300800 */
[----:B------:R-:W-:Y:S02]  /*69650*/  STL.64 [R1+0x43b8], R10 ;  /* 0x0043b80a01007387 */ /* 0x000fe40000100a00 */
[----:B------:R0:W-:Y:S02]  /*69660*/  STL.64 [R1+0x43b0], R8 ;  /* 0x0043b00801007387 */ /* 0x0001e40000100a00 */
        /* <DEDUP_REMOVED lines=9> */
[----:B----4-:R-:W-:-:S02]  /*69700*/  IMAD.MOV.U32 R10, RZ, RZ, R29 ;  /* 0x000000ffff0a7224 */ /* 0x010fc400078e001d */
[----:B------:R-:W-:Y:S01]  /*69710*/  IMAD.MOV.U32 R11, RZ, RZ, R28 ;  /* 0x000000ffff0b7224 */ /* 0x000fe200078e001c */
[----:B------:R-:W3:Y:S11]  /*69720*/  LDL.LU.64 R14, [R1+0x4468] ;  /* 0x00446800010e7983 */ /* 0x000ef60000300a00 */
[----:B------:R-:W-:Y:S02]  /*69730*/  @!UPT UIADD3 URZ, URZ, URZ, URZ ;  /* 0x0000003f3f3ff290 */ /* 0x000fe4000fffe03f */
[----:B------:R-:W-:Y:S02]  /*69740*/  IMAD.MOV.U32 R29, RZ, RZ, R6 ;  /* 0x000000ffff1d7224 */ /* 0x000fe400078e0006 */
[----:B------:R0:W-:Y:S02]  /*69750*/  STL.64 [R1+0xb80], R4 ;  /* 0x000b800401007387 */ /* 0x0001e40000100a00 */
[----:B------:R-:W-:Y:S02]  /*69760*/  IMAD.MOV.U32 R28, RZ, RZ, R7 ;  /* 0x000000ffff1c7224 */ /* 0x000fe400078e0007 */
[----:B------:R-:W3:Y:S04]  /*69770*/  LDL.LU.64 R6, [R1+0x4460] ;  /* 0x0044600001067983 */ /* 0x000ee80000300a00 */
[----:B0-----:R-:W3:Y:S01]  /*69780*/  LDL.LU.64 R4, [R1+0x4458] ;  /* 0x0044580001047983 */ /* 0x001ee20000300a00 */
[----:B------:R-:W-:Y:S02]  /*69790*/  STL [R1+0x3b3c], R28 ;  /* 0x003b3c1c01007387 */ /* 0x000fe40000100800 */
[----:B------:R-:W-:Y:S01]  /*697a0*/  STL [R1+0x3b38], R29 ;  /* 0x003b381d01007387 */ /* 0x000fe20000100800 */
        /* <DEDUP_REMOVED lines=8> */
[----:B------:R-:W4:Y:S02]  /*69830*/  LDL.LU.64 R14, [R1+0x4448] ;  /* 0x00444800010e7983 */ /* 0x000f240000300a00 */
[C---:B----4-:R-:W-:Y:S11]  /*69840*/  HMMA.16816.F32 R20, R16.reuse, R14, R20 ;  /* 0x0000000e1014723c */ /* 0x050ff60000001814 */
[----:B------:R-:W-:Y:S11]  /*69850*/  @!UPT UIADD3 URZ, URZ, URZ, URZ ;  /* 0x0000003f3f3ff290 */ /* 0x000ff6000fffe03f */
[----:B------:R-:W-:Y:S01]  /*69860*/  @!UPT UIADD3 URZ, URZ, URZ, URZ ;  /* 0x0000003f3f3ff290 */ /* 0x000fe2000fffe03f */
[----:B------:R-:W-:Y:S01]  /*69870*/  STL.64 [R1+0xb60], R20 ;  /* 0x000b601401007387 */ /* 0x000fe20000100a00 */
[----:B------:R-:W-:Y:S02]  /*69880*/  IMAD.MOV.U32 R28, RZ, RZ, R22 ;  /* 0x000000ffff1c7224 */ /* 0x000fe400078e0016 */
[----:B------:R-:W-:Y:S02]  /*69890*/  IMAD.MOV.U32 R29, RZ, RZ, R23 ;  /* 0x000000ffff1d7224 */ /* 0x000fe400078e0017 */
[----:B------:R-:W4:Y:S01]  /*698a0*/  LDL.LU.64 R22, [R1+0x4440] ;  /* 0x0044400001167983 */ /* 0x000f220000300a00 */
[----:B------:R0:W-:Y:S02]  /*698b0*/  STL.64 [R1+0x4330], R14 ;  /* 0x0043300e01007387 */ /* 0x0001e40000100a00 */
[----:B------:R-:W2:Y:S02]  /*698c0*/  LDL.LU R12, [R1+0x2c0] ;  /* 0x0002c000010c7983 */ /* 0x000ea40000300800 */
[----:B------:R-:W2:Y:S01]  /*698d0*/  LDL.LU R13, [R1+0x2c4] ;  /* 0x0002c400010d7983 */ /* 0x000ea20000300800 */
[----:B0-----:R-:W2:Y:S01]  /*698e0*/  LDL.LU R14, [R1+0x2c8] ;  /* 0x0002c800010e7983 */ /* 0x001ea20000300800 */
[----:B------:R-:W2:Y:S02]  /*698f0*/  LDL.LU R15, [R1+0x2cc] ;  /* 0x0002cc00010f7983 */ /* 0x000ea40000300800 */
[----:B------:R-:W-:Y:S02]  /*69900*/  STL [R1+0x3b44], R29 ;  /* 0x003b441d01007387 */ /* 0x000fe40000100800 */
[----:B------:R-:W-:Y:S01]  /*69910*/  STL [R1+0x3b40], R28 ;  /* 0x003b401c01007387 */ /* 0x000fe20000100800 */
        /* <DEDUP_REMOVED lines=13> */
[----:B0-----:R-:W2:Y:S02]  /*699f0*/  LDL.LU.64 R22, [R1+0x4410] ;  /* 0x0044100001167983 */ /* 0x001ea40000300a00 */
[C---:B--2---:R-:W-:Y:S11]  /*69a00*/  HMMA.16816.F32 R12, R16.reuse, R22, R12 ;  /* 0x00000016100c723c */ /* 0x044ff6000000180c */
[----:B------:R-:W-:Y:S11]  /*69a10*/  @!UPT UIADD3 URZ, URZ, URZ, URZ ;  /* 0x0000003f3f3ff290 */ /* 0x000ff6000fffe03f */
[----:B------:R-:W-:Y:S01]  /*69a20*/  @!UPT UIADD3 URZ, URZ, URZ, URZ ;  /* 0x0000003f3f3ff290 */ /* 0x000fe2000fffe03f */
[----:B------:R0:W-:Y:S01]  /*69a30*/  STL.64 [R1+0xb30], R12 ;  /* 0x000b300c01007387 */ /* 0x0001e20000100a00 */
[----:B------:R-:W-:Y:S02]  /*69a40*/  STL.64 [R1+0xb38], R14 ;  /* 0x000b380e01007387 */ /* 0x000fe40000100a00 */
[----:B0-----:R-:W-:Y:S02]  /*69a50*/  IMAD.MOV.U32 R13, RZ, RZ, R22 ;  /* 0x000000ffff0d7224 */ /* 0x001fe400078e0016 */
[----:B------:R-:W-:Y:S02]  /*69a60*/  IMAD.MOV.U32 R12, RZ, RZ, R23 ;  /* 0x000000ffff0c7224 */ /* 0x000fe400078e0017 */
[----:B------:R-:W4:Y:S02]  /*69a70*/  LDL.LU.64 R22, [R1+0x4408] ;  /* 0x0044080001167983 */ /* 0x000f240000300a00 */
[C---:B----4-:R-:W-:Y:S02]  /*69a80*/  HMMA.16816.F32 R20, R16.reuse, R22, R24 ;  /* 0x000000161014723c */ /* 0x050fe40000001818 */
[----:B------:R-:W2:Y:S01]  /*69a90*/  LDL.LU.64 R26, [R1+0x4400] ;  /* 0x00440000011a7983 */ /* 0x000ea20000300a00 */
[----:B------:R-:W2:Y:S11]  /*69aa0*/  LDL.LU.64 R24, [R1+0x43f8] ;  /* 0x0043f80001187983 */ /* 0x000eb60000300a00 */
[----:B------:R-:W-:Y:S09]  /*69ab0*/  @!UPT UIADD3 URZ, URZ, URZ, URZ ;  /* 0x0000003f3f3ff290 */ /* 0x000ff2000fffe03f */
[----:B------:R-:W-:Y:S01]  /*69ac0*/  STL.64 [R1+0xb20], R20 ;  /* 0x000b201401007387 */ /* 0x000fe20000100a00 */
[----:B------:R0:W-:Y:S03]  /*69ad0*/  STL.64 [R1+0xb28], R22 ;  /* 0x000b281601007387 */ /* 0x0001e60000100a00 */
[----:B0-----:R-:W2:Y:S02]  /*69ae0*/  LDL.LU.64 R22, [R1+0x43f0] ;  /* 0x0043f00001167983 */ /* 0x001ea40000300a00 */
[----:B--2---:R-:W-:Y:S02]  /*69af0*/  HMMA.16816.F32 R16, R16, R22, R24 ;  /* 0x000000161010723c */ /* 0x004fe40000001818 */
[----:B------:R-:W2:Y:S01]  /*69b00*/  LDL.LU.64 R26, [R1+0x43e8] ;  /* 0x0043e800011a7983 */ /* 0x000ea20000300a00 */
[----:B------:R-:W2:Y:S02]  /*69b10*/  LDL.LU.64 R22, [R1+0x43e0] ;  /* 0x0043e00001167983 */ /* 0x000ea40000300a00 */
[----:B------:R-:W2:Y:S11]  /*69b20*/  LDL.LU.64 R20, [R1+0x43d8] ;  /* 0x0043d80001147983 */ /* 0x000eb60000300a00 */
[----:B------:R-:W-:Y:S07]  /*69b30*/  @!UPT UIADD3 URZ, URZ, URZ, URZ ;  /* 0x0000003f3f3ff290 */ /* 0x000fee000fffe03f */
[----:B------:R0:W-:Y:S01]  /*69b40*/  STL.64 [R1+0xaa0], R16 ;  /* 0x000aa01001007387 */ /* 0x0001e20000100a00 */
[----:B------:R1:W-:Y:S03]  /*69b50*/  STL.64 [R1+0xaa8], R18 ;  /* 0x000aa81201007387 */ /* 0x0003e60000100a00 */
[----:B0-----:R-:W3:Y:S01]  /*69b60*/  LDL.LU R16, [R1+0x40] ;  /* 0x0000400001107983 */ /* 0x001ee20000300800 */
[----:B------:R-:W3:Y:S02]  /*69b70*/  LDL.LU R17, [R1+0x44] ;  /* 0x0000440001117983 */ /* 0x000ee40000300800 */
[----:B-1----:R-:W3:Y:S02]  /*69b80*/  LDL.LU R18, [R1+0x48] ;  /* 0x0000480001127983 */ /* 0x002ee40000300800 */
[----:B------:R-:W3:Y:S01]  /*69b90*/  LDL.LU R19, [R1+0x4c] ;  /* 0x00004c0001137983 */ /* 0x000ee20000300800 */
        /* <DEDUP_REMOVED lines=22> */
[----:B0-----:R-:W2:Y:S01]  /*69d00*/  LDL.LU.64 R26, [R1+0x4390] ;  /* 0x00439000011a7983 */ /* 0x001ea20000300a00 */
[----:B------:R-:W4:Y:S01]  /*69d10*/  LDL.LU.64 R24, [R1+0x4388] ;  /* 0x0043880001187983 */ /* 0x000f220000300a00 */
[C---:B--2---:R-:W-:Y:S11]  /*69d20*/  HMMA.16816.F32 R8, R20.reuse, R26, R8 ;  /* 0x0000001a1408723c */ /* 0x044ff60000001808 */
[----:B------:R-:W-:Y:S11]  /*69d30*/  @!UPT UIADD3 URZ, URZ, URZ, URZ ;  /* 0x0000003f3f3ff290 */ /* 0x000ff6000fffe03f */
[----:B------:R-:W-:Y:S01]  /*69d40*/  @!UPT UIADD3 URZ, URZ, URZ, URZ ;  /* 0x0000003f3f3ff290 */ /* 0x000fe2000fffe03f */
[----:B------:R-:W-:Y:S01]  /*69d50*/  STL.64 [R1+0xa60], R8 ;  /* 0x000a600801007387 */ /* 0x000fe20000100a00 */
[----:B------:R0:W-:Y:S03]  /*69d60*/  STL.64 [R1+0xa68], R10 ;  /* 0x000a680a01007387 */ /* 0x0001e60000100a00 */
[----:B0-----:R-:W2:Y:S01]  /*69d70*/  LDL.LU.64 R10, [R1+0x4380] ;  /* 0x00438000010a7983 */ /* 0x001ea20000300a00 */
[----:B------:R-:W2:Y:S02]  /*69d80*/  LDL.LU.64 R8, [R1+0x4378] ;  /* 0x0043780001087983 */ /* 0x000ea40000300a00 */
[----:B------:R-:W-:Y:S02]  /*69d90*/  STL.64 [R1+0x4290], R26 ;  /* 0x0042901a01007387 */ /* 0x000fe40000100a00 */
[----:B----4-:R0:W-:Y:S02]  /*69da0*/  STL.64 [R1+0x4288], R24 ;  /* 0x0042881801007387 */ /* 0x0101e40000100a00 */
[----:B0-----:R-:W2:Y:S01]  /*69db0*/  LDL.LU R24, [R1+0x60] ;  /* 0x0000600001187983 */ /* 0x001ea20000300800 */
[----:B------:R-:W2:Y:S02]  /*69dc0*/  LDL.LU R25, [R1+0x64] ;  /* 0x0000640001197983 */ /* 0x000ea40000300800 */
[----:B------:R-:W2:Y:S02]  /*69dd0*/  LDL.LU R26, [R1+0x68] ;  /* 0x00006800011a7983 */ /* 0x000ea40000300800 */
[----:B------:R-:W2:Y:S01]  /*69de0*/  LDL.LU R27, [R1+0x6c] ;  /* 0x00006c00011b7983 */ /* 0x000ea20000300800 */
[----:B------:R-:W0:Y:S01]  /*69df0*/  S2R R14, SR_TID.X ;  /* 0x00000000000e7919 */ /* 0x000e220000002100 */
[C---:B--2---:R-:W-:Y:S03]  /*69e00*/  HMMA.16816.F32 R24, R20.reuse, R10, R24 ;  /* 0x0000000a1418723c */ /* 0x044fe60000001818 */
[----:B------:R-:W-:Y:S11]  /*69e10*/  STL.64 [R1+0x42a0], R10 ;  /* 0x0042a00a01007387 */ /* 0x000ff60000100a00 */
[----:B------:R-:W-:Y:S09]  /*69e20*/  @!UPT UIADD3 URZ, URZ, URZ, URZ ;  /* 0x0000003f3f3ff290 */ /* 0x000ff2000fffe03f */
[----:B------:R-:W-:Y:S01]  /*69e30*/  STL.64 [R1+0xa40], R24 ;  /* 0x000a401801007387 */ /* 0x000fe20000100a00 */
[----:B------:R-:W-:Y:S02]  /*69e40*/  STL.64 [R1+0xa48], R26 ;  /* 0x000a481a01007387 */ /* 0x000fe40000100a00 */
[----:B------:R3:W-:Y:S02]  /*69e50*/  STL.64 [R1+0x4298], R8 ;  /* 0x0042980801007387 */ /* 0x0007e40000100a00 */
[----:B---3--:R-:W-:Y:S01]  /*69e60*/  HMMA.16816.F32 R8, R20, R6, R16 ;  /* 0x000000061408723c */ /* 0x008fe20000001810 */
[----:B------:R-:W-:Y:S11]  /*69e70*/  STL.64 [R1+0x4320], R6 ;  /* 0x0043200601007387 */ /* 0x000ff60000100a00 */
[----:B------:R-:W-:Y:S11]  /*69e80*/  @!UPT UIADD3 URZ, URZ, URZ, URZ ;  /* 0x0000003f3f3ff290 */ /* 0x000ff6000fffe03f */
[----:B------:R-:W-:Y:S01]  /*69e90*/  STL.64 [R1+0xa30], R8 ;  /* 0x000a300801007387 */ /* 0x000fe20000100a00 */
[----:B------:R1:W-:Y:S03]  /*69ea0*/  STL.64 [R1+0xa38], R10 ;  /* 0x000a380a01007387 */ /* 0x0003e60000100a00 */
[----:B-1----:R-:W2:Y:S01]  /*69eb0*/  LDL.64 R10, [R1+0xf8] ;  /* 0x0000f800010a7983 */ /* 0x002ea20000100a00 */
[C---:B0-----:R-:W-:Y:S01]  /*69ec0*/  LOP3.LUT R15, R14.reuse, 0x7, RZ, 0xc0, !PT ;  /* 0x000000070e0f7812 */ /* 0x041fe200078ec0ff */
[----:B------:R-:W-:-:S04]  /*69ed0*/  IMAD.SHL.U32 R29, R14, 0x2, RZ ;  /* 0x000000020e1d7824 */ /* 0x000fc800078e00ff */
[----:B------:R-:W-:Y:S02]  /*69ee0*/  IMAD R15, R15, 0x110, RZ ;  /* 0x000001100f0f7824 */ /* 0x000fe400078e02ff */
[----:B------:R-:W-:-:S03]  /*69ef0*/  IMAD.SHL.U32 R14, R14, 0x80, RZ ;  /* 0x000000800e0e7824 */ /* 0x000fc600078e00ff */
[----:B------:R-:W-:-:S04]  /*69f00*/  LOP3.LUT R15, R15, 0x10, R29, 0x78, !PT ;  /* 0x000000100f0f7812 */ /* 0x000fc800078e781d */
[----:B------:R-:W-:-:S04]  /*69f10*/  LOP3.LUT R15, R15, 0x800, R14, 0xf8, !PT ;  /* 0x000008000f0f7812 */ /* 0x000fc800078ef80e */
[----:B------:R-:W-:-:S05]  /*69f20*/  LOP3.LUT R15, R15, 0x20, RZ, 0x3c, !PT ;  /* 0x000000200f0f7812 */ /* 0x000fca00078e3cff */
[----:B------:R-:W0:Y:S04]  /*69f30*/  LDSM.16.MT88.4 R16, [R15+0x13080] ;  /* 0x013080000f10783b */ /* 0x000e280000004200 */
[----:B--2---:R1:W-:Y:S01]  /*69f40*/  STL.64 [R1+0x42e8], R10 ;  /* 0x0042e80a01007387 */ /* 0x0043e20000100a00 */
[----:B------:R-:W2:Y:S02]  /*69f50*/  LDL.LU R24, [R1+0x2a0] ;  /* 0x0002a00001187983 */ /* 0x000ea40000300800 */
[----:B------:R-:W2:Y:S02]  /*69f60*/  LDL.LU R25, [R1+0x2a4] ;  /* 0x0002a40001197983 */ /* 0x000ea40000300800 */
[----:B------:R-:W2:Y:S01]  /*69f70*/  LDL.LU R26, [R1+0x2a8] ;  /* 0x0002a800011a7983 */ /* 0x000ea20000300800 */
[----:B------:R-:W2:Y:S01]  /*69f80*/  LDL.LU R27, [R1+0x2ac] ;  /* 0x0002ac00011b7983 */ /* 0x000ea20000300800 */
[----:B------:R-:W2:Y:S02]  /*69f90*/  LDL.64 R6, [R1+0x58] ;  /* 0x0000580001067983 */ /* 0x000ea40000100a00 */
[----:B-1----:R-:W-:-:S02]  /*69fa0*/  IMAD.MOV.U32 R10, RZ, RZ, R13 ;  /* 0x000000ffff0a7224 */ /* 0x002fc400078e000d */
[----:B------:R-:W-:-:S05]  /*69fb0*/  IMAD.MOV.U32 R11, RZ, RZ, R12 ;  /* 0x000000ffff0b7224 */ /* 0x000fca00078e000c */
[----:B------:R-:W-:Y:S01]  /*69fc0*/  STL.64 [R1+0x4300], R10 ;  /* 0x0043000a01007387 */ /* 0x000fe20000100a00 */
[----:B0-----:R0:W-:Y:S02]  /*69fd0*/  STL.64 [R1+0x41b0], R18 ;  /* 0x0041b01201007387 */ /* 0x0011e40000100a00 */
[----:B------:R1:W-:Y:S01]  /*69fe0*/  STL.64 [R1+0x41a8], R16 ;  /* 0x0041a81001007387 */ /* 0x0003e20000100a00 */
[----:B0-----:R-:W3:Y:S04]  /*69ff0*/  LDL.64 R18, [R1+0xe8] ;  /* 0x0000e80001127983 */ /* 0x001ee80000100a00 */
[----:B---3--:R0:W-:Y:S01]  /*6a000*/  STL.64 [R1+0x4328], R18 ;  /* 0x0043281201007387 */ /* 0x0081e20000100a00 */
[----:B-1----:R-:W3:Y:S02]  /*6a010*/  LDL.LU R16, [R1+0x260] ;  /* 0x0002600001107983 */ /* 0x002ee40000300800 */
[----:B------:R-:W3:Y:S01]  /*6a020*/  LDL.LU R17, [R1+0x264] ;  /* 0x0002640001117983 */ /* 0x000ee20000300800 */
[----:B0-----:R-:W4:Y:S01]  /*6a030*/  LDL.LU R18, [R1+0x268] ;  /* 0x0002680001127983 */ /* 0x001f220000300800 */
[----:B------:R-:W4:Y:S02]  /*6a040*/  LDL.LU R19, [R1+0x26c] ;  /* 0x00026c0001137983 */ /* 0x000f240000300800 */
[----:B------:R-:W-:-:S02]  /*6a050*/  IMAD.MOV.U32 R14, RZ, RZ, R5 ;  /* 0x000000ffff0e7224 */ /* 0x000fc400078e0005 */
[----:B------:R-:W-:Y:S01]  /*6a060*/  IMAD.MOV.U32 R15, RZ, RZ, R4 ;  /* 0x000000ffff0f7224 */ /* 0x000fe200078e0004 */
[----:B----4-:R-:W-:Y:S01]  /*6a070*/  STL.64 [R1+0x4340], R18 ;  /* 0x0043401201007387 */ /* 0x010fe20000100a00 */
[----:B---3--:R-:W-:Y:S03]  /*6a080*/  STL.64 [R1+0x4338], R16 ;  /* 0x0043381001007387 */ /* 0x008fe60000100a00 */
[----:B------:R0:W-:Y:S02]  /*6a090*/  STL.64 [R1+0x4348], R14 ;  /* 0x0043480e01007387 */ /* 0x0001e40000100a00 */
[----:B0-----:R-:W3:Y:S04]  /*6a0a0*/  LDL.64 R14, [R1+0x158] ;  /* 0x00015800010e7983 */ /* 0x001ee80000100a00 */
[----:B---3--:R-:W-:Y:S01]  /*6a0b0*/  STL.64 [R1+0x4360], R14 ;  /* 0x0043600e01007387 */ /* 0x008fe20000100a00 */
[----:B------:R-:W3:Y:S02]  /*6a0c0*/  LDL.LU R16, [R1+0x270] ;  /* 0x0002700001107983 */ /* 0x000ee40000300800 */
[----:B------:R-:W3:Y:S02]  /*6a0d0*/  LDL.LU R17, [R1+0x274] ;  /* 0x0002740001117983 */ /* 0x000ee40000300800 */
[----:B------:R-:W4:Y:S01]  /*6a0e0*/  LDL.LU R18, [R1+0x278] ;  /* 0x0002780001127983 */ /* 0x000f220000300800 */
[----:B------:R-:W4:Y:S01]  /*6a0f0*/  LDL.LU R19, [R1+0x27c] ;  /* 0x00027c0001137983 */ /* 0x000f220000300800 */
[----:B--2---:R-:W-:Y:S03]  /*6a100*/  HMMA.16816.F32 R8, R20, R6, R24 ;  /* 0x000000061408723c */ /* 0x004fe60000001818 */
[----:B----4-:R-:W-:Y:S01]  /*6a110*/  STL.64 [R1+0x4358], R18 ;  /* 0x0043581201007387 */ /* 0x010fe20000100a00 */
        /* <DEDUP_REMOVED lines=13> */
[----:B------:R-:W-:Y:S01]  /*6a1f0*/  STL.64 [R1+0xa20], R8 ;  /* 0x000a200801007387 */ /* 0x000fe20000100a00 */
[----:B------:R0:W-:Y:S02]  /*6a200*/  STL.64 [R1+0xa28], R10 ;  /* 0x000a280a01007387 */ /* 0x0001e40000100a00 */
[----:B------:R-:W3:Y:S02]  /*6a210*/  LDL.LU R4, [R1+0x250] ;  /* 0x0002500001047983 */ /* 0x000ee40000300800 */
[----:B------:R-:W3:Y:S01]  /*6a220*/  LDL.LU R5, [R1+0x254] ;  /* 0x0002540001057983 */ /* 0x000ee20000300800 */
[----:B------:R-:W3:Y:S01]  /*6a230*/  LDL.LU R6, [R1+0x258] ;  /* 0x0002580001067983 */ /* 0x000ee20000300800 */
[----:B------:R-:W3:Y:S03]  /*6a240*/  LDL.LU R7, [R1+0x25c] ;  /* 0x00025c0001077983 */ /* 0x000ee60000300800 */
[----:B0-----:R-:W4:Y:S04]  /*6a250*/  LDL.64 R10, [R1+0x118] ;  /* 0x00011800010a7983 */ /* 0x001f280000100a00 */
[----:B----4-:R0:W-:Y:S04]  /*6a260*/  STL.64 [R1+0x4318], R10 ;  /* 0x0043180a01007387 */ /* 0x0101e80000100a00 */
[----:B0-----:R-:W3:Y:S01]  /*6a270*/  LDL.64 R10, [R1+0x128] ;  /* 0x00012800010a7983 */ /* 0x001ee20000100a00 */
[----:B------:R0:W-:Y:S03]  /*6a280*/  STL.64 [R1+0x42e0], R24 ;  /* 0x0042e01801007387 */ /* 0x0001e60000100a00 */
[----:B0-----:R-:W4:Y:S01]  /*6a290*/  LDL.LU R24, [R1+0x220] ;  /* 0x0002200001187983 */ /* 0x001f220000300800 */
[----:B------:R-:W4:Y:S02]  /*6a2a0*/  LDL.LU R25, [R1+0x224] ;  /* 0x0002240001197983 */ /* 0x000f240000300800 */
[----:B------:R-:W3:Y:S02]  /*6a2b0*/  LDL.LU R26, [R1+0x228] ;  /* 0x00022800011a7983 */ /* 0x000ee40000300800 */
[----:B------:R-:W3:Y:S02]  /*6a2c0*/  LDL.LU R27, [R1+0x22c] ;  /* 0x00022c00011b7983 */ /* 0x000ee40000300800 */
[----:B------:R-:W-:-:S02]  /*6a2d0*/  IMAD.MOV.U32 R14, RZ, RZ, R3 ;  /* 0x000000ffff0e7224 */ /* 0x000fc400078e0003 */
[----:B------:R-:W-:-:S07]  /*6a2e0*/  IMAD.MOV.U32 R15, RZ, RZ, R2 ;  /* 0x000000ffff0f7224 */ /* 0x000fce00078e0002 */
[C---:B--2---:R-:W-:Y:S01]  /*6a2f0*/  HMMA.16816.F32 R12, R20.reuse, R14, R16 ;  /* 0x0000000e140c723c */ /* 0x044fe20000001810 */
[----:B---3--:R-:W-:Y:S01]  /*6a300*/  STL.64 [R1+0x42f8], R26 ;  /* 0x0042f81a01007387 */ /* 0x008fe20000100a00 */
[----:B----4-:R0:W-:Y:S03]  /*6a310*/  STL.64 [R1+0x42f0], R24 ;  /* 0x0042f01801007387 */ /* 0x0101e60000100a00 */
        /* <DEDUP_REMOVED lines=12> */
[----:B------:R-:W-:Y:S02]  /*6a3e0*/  STL.64 [R1+0xa10], R12 ;  /* 0x000a100c01007387 */ /* 0x000fe40000100a00 */
[----:B------:R0:W-:Y:S02]  /*6a3f0*/  STL.64 [R1+0xa18], R14 ;  /* 0x000a180e01007387 */ /* 0x0001e40000100a00 */
[----:B0-----:R-:W3:Y:S02]  /*6a400*/  LDL.LU.64 R14, [R1+0x4360] ;  /* 0x00436000010e7983 */ /* 0x001ee40000300a00 */
        /* <DEDUP_REMOVED lines=13> */
[----:B------:R-:W-:Y:S01]  /*6a4e0*/  STL.64 [R1+0x9f0], R12 ;  /* 0x0009f00c01007387 */ /* 0x000fe20000100a00 */
[----:B------:R0:W-:Y:S03]  /*6a4f0*/  STL.64 [R1+0x9f8], R14 ;  /* 0x0009f80e01007387 */ /* 0x0001e60000100a00 */
[----:B0-----:R-:W3:Y:S01]  /*6a500*/  LDL.LU.64 R14, [R1+0x4330] ;  /* 0x00433000010e7983 */ /* 0x001ee20000300a00 */
[C---:B------:R-:W-:Y:S08]  /*6a510*/  HMMA.16816.F32 R4, R20.reuse, R10, R4 ;  /* 0x0000000a1404723c */ /* 0x040ff00000001804 */
[----:B---3--:R-:W-:Y:S11]  /*6a520*/  HMMA.16816.F32 R16, R20, R14, R16 ;  /* 0x0000000e1410723c */ /* 0x008ff60000001810 */
[----:B------:R-:W-:Y:S11]  /*6a530*/  @!UPT UIADD3 URZ, URZ, URZ, URZ ;  /* 0x0000003f3f3ff290 */ /* 0x000ff6000fffe03f */
[----:B------:R-:W-:Y:S01]  /*6a540*/  @!UPT UIADD3 URZ, URZ, URZ, URZ ;  /* 0x0000003f3f3ff290 */ /* 0x000fe2000fffe03f */
[----:B------:R0:W-:Y:S01]  /*6a550*/  STL.64 [R1+0x9e0], R16 ;  /* 0x0009e01001007387 */ /* 0x0001e20000100a00 */
[----:B------:R1:W-:Y:S02]  /*6a560*/  STL.64 [R1+0x9e8], R18 ;  /* 0x0009e81201007387 */ /* 0x0003e40000100a00 */
[----:B0-----:R-:W-:Y:S01]  /*6a570*/  IMAD.MOV.U32 R17, RZ, RZ, R15 ;  /* 0x000000ffff117224 */ /* 0x001fe200078e000f */
[----:B-1----:R-:W3:Y:S01]  /*6a580*/  LDL.LU.64 R18, [R1+0x4328] ;  /* 0x0043280001127983 */ /* 0x002ee20000300a00 */
[----:B------:R-:W3:Y:S02]  /*6a590*/  LDL.LU R12, [R1+0x30] ;  /* 0x00003000010c7983 */ /* 0x000ee40000300800 */
[----:B------:R-:W3:Y:S02]  /*6a5a0*/  LDL.LU R13, [R1+0x34] ;  /* 0x00003400010d7983 */ /* 0x000ee40000300800 */
[----:B------:R-:W3:Y:S01]  /*6a5b0*/  LDL.LU R14, [R1+0x38] ;  /* 0x00003800010e7983 */ /* 0x000ee20000300800 */
[----:B------:R-:W3:Y:S01]  /*6a5c0*/  LDL.LU R15, [R1+0x3c] ;  /* 0x00003c00010f7983 */ /* 0x000ee20000300800 */
[----:B------:R-:W-:Y:S02]  /*6a5d0*/  STL [R1+0x4230], R17 ;  /* 0x0042301101007387 */ /* 0x000fe40000100800 */
[----:B------:R-:W-:Y:S02]  /*6a5e0*/  STL.64 [R1+0x9c0], R4 ;  /* 0x0009c00401007387 */ /* 0x000fe40000100a00 */
[----:B------:R0:W-:Y:S02]  /*6a5f0*/  STL.64 [R1+0x9c8], R6 ;  /* 0x0009c80601007387 */ /* 0x0001e40000100a00 */
[----:B0-----:R-:W4:Y:S01]  /*6a600*/  LDL.LU.64 R6, [R1+0x4320] ;  /* 0x0043200001067983 */ /* 0x001f220000300a00 */
[----:B------:R-:W-:-:S02]  /*6a610*/  IMAD.MOV.U32 R5, RZ, RZ, R10 ;  /* 0x000000ffff057224 */ /* 0x000fc400078e000a */
[----:B------:R-:W-:Y:S02]  /*6a620*/  IMAD.MOV.U32 R4, RZ, RZ, R11 ;  /* 0x000000ffff047224 */ /* 0x000fe400078e000b */
[----:B------:R-:W2:Y:S04]  /*6a630*/  LDL.LU.64 R10, [R1+0x4318] ;  /* 0x00431800010a7983 */ /* 0x000ea80000300a00 */
[----:B----4-:R0:W-:Y:S01]  /*6a640*/  STL.64 [R1+0x4280], R6 ;  /* 0x0042800601007387 */ /* 0x0101e20000100a00 */
[----:B------:R-:W-:Y:S03]  /*6a650*/  STL.64 [R1+0x4278], R4 ;  /* 0x0042780401007387 */ /* 0x000fe60000100a00 */
[----:B0-----:R-:W4:Y:S01]  /*6a660*/  LDL.64 R6, [R1+0x18] ;  /* 0x0000180001067983 */ /* 0x001f220000100a00 */
[----:B--2---:R-:W-:Y:S01]  /*6a670*/  HMMA.16816.F32 R24, R20, R10, R24 ;  /* 0x0000000a1418723c */ /* 0x004fe20000001818 */
[----:B------:R-:W-:-:S02]  /*6a680*/  IMAD.MOV.U32 R17, RZ, RZ, R11 ;  /* 0x000000ffff117224 */ /* 0x000fc400078e000b */
[----:B----4-:R-:W-:Y:S11]  /*6a690*/  STL.64 [R1+0x42b8], R6 ;  /* 0x0042b80601007387 */ /* 0x010ff60000100a00 */
[----:B------:R-:W-:Y:S09]  /*6a6a0*/  @!UPT UIADD3 URZ, URZ, URZ, URZ ;  /* 0x0000003f3f3ff290 */ /* 0x000ff2000fffe03f */
[----:B------:R-:W-:Y:S02]  /*6a6b0*/  STL.64 [R1+0x930], R24 ;  /* 0x0009301801007387 */ /* 0x000fe40000100a00 */
[----:B------:R0:W-:Y:S02]  /*6a6c0*/  STL.64 [R1+0x938], R26 ;  /* 0x0009381a01007387 */ /* 0x0001e40000100a00 */
[----:B0-----:R-:W2:Y:S01]  /*6a6d0*/  LDL.LU.64 R26, [R1+0x4310] ;  /* 0x00431000011a7983 */ /* 0x001ea20000300a00 */
[----:B------:R-:W2:Y:S02]  /*6a6e0*/  LDL.LU.64 R24, [R1+0x4308] ;  /* 0x0043080001187983 */ /* 0x000ea40000300a00 */
[----:B------:R-:W2:Y:S02]  /*6a6f0*/  LDL.LU.64 R10, [R1+0x4300] ;  /* 0x00430000010a7983 */ /* 0x000ea40000300a00 */
[----:B------:R-:W-:Y:S01]  /*6a700*/  STL [R1+0x4234], R17 ;  /* 0x0042341101007387 */ /* 0x000fe20000100800 */
[C---:B--2---:R-:W-:Y:S01]  /*6a710*/  HMMA.16816.F32 R8, R20.reuse, R10, R24 ;  /* 0x0000000a1408723c */ /* 0x044fe20000001818 */
[----:B------:R-:W2:Y:S01]  /*6a720*/  LDL.LU.64 R26, [R1+0x42f8] ;  /* 0x0042f800011a7983 */ /* 0x000ea20000300a00 */
[----:B------:R-:W2:Y:S11]  /*6a730*/  LDL.LU.64 R24, [R1+0x42f0] ;  /* 0x0042f00001187983 */ /* 0x000eb60000300a00 */
[----:B------:R-:W-:Y:S10]  /*6a740*/  @!UPT UIADD3 URZ, URZ, URZ, URZ ;  /* 0x0000003f3f3ff290 */ /* 0x000ff4000fffe03f */
[----:B------:R-:W-:Y:S01]  /*6a750*/  STL.64 [R1+0x910], R8 ;  /* 0x0009100801007387 */ /* 0x000fe20000100a00 */
[----:B------:R0:W-:Y:S03]  /*6a760*/  STL.64 [R1+0x918], R10 ;  /* 0x0009180a01007387 */ /* 0x0001e60000100a00 */
[----:B0-----:R-:W2:Y:S02]  /*6a770*/  LDL.LU.64 R10, [R1+0x42e8] ;  /* 0x0042e800010a7983 */ /* 0x001ea40000300a00 */
[C---:B--2---:R-:W-:Y:S01]  /*6a780*/  HMMA.16816.F32 R24, R20.reuse, R10, R24 ;  /* 0x0000000a1418723c */ /* 0x044fe20000001818 */
[----:B------:R-:W-:Y:S11]  /*6a790*/  IMAD.MOV.U32 R17, RZ, RZ, R11 ;  /* 0x000000ffff117224 */ /* 0x000ff600078e000b */
[----:B------:R-:W-:Y:S11]  /*6a7a0*/  @!UPT UIADD3 URZ, URZ, URZ, URZ ;  /* 0x0000003f3f3ff290 */ /* 0x000ff6000fffe03f */
[----:B------:R0:W-:Y:S01]  /*6a7b0*/  STL.64 [R1+0x4a0], R24 ;  /* 0x0004a01801007387 */ /* 0x0001e20000100a00 */
[----:B------:R-:W-:Y:S03]  /*6a7c0*/  STL.64 [R1+0x4a8], R26 ;  /* 0x0004a81a01007387 */ /* 0x000fe60000100a00 */
[----:B0-----:R-:W2:Y:S01]  /*6a7d0*/  LDL.LU.64 R24, [R1+0x42e0] ;  /* 0x0042e00001187983 */ /* 0x001ea20000300a00 */
[----:B------:R-:W4:Y:S02]  /*6a7e0*/  LDL.LU R8, [R1+0x170] ;  /* 0x0001700001087983 */ /* 0x000f240000300800 */
[----:B------:R-:W4:Y:S02]  /*6a7f0*/  LDL.LU R9, [R1+0x174] ;  /* 0x0001740001097983 */ /* 0x000f240000300800 */
[----:B------:R-:W2:Y:S01]  /*6a800*/  LDL.LU R10, [R1+0x178] ;  /* 0x00017800010a7983 */ /* 0x000ea20000300800 */
[----:B------:R-:W2:Y:S04]  /*6a810*/  LDL.LU R11, [R1+0x17c] ;  /* 0x00017c00010b7983 */ /* 0x000ea80000300800 */
[----:B--2---:R-:W-:Y:S01]  /*6a820*/  STL.64 [R1+0x42b0], R10 ;  /* 0x0042b00a01007387 */ /* 0x004fe20000100a00 */
[----:B----4-:R0:W-:Y:S03]  /*6a830*/  STL.64 [R1+0x42a8], R8 ;  /* 0x0042a80801007387 */ /* 0x0101e60000100a00 */
[----:B0-----:R-:W2:Y:S01]  /*6a840*/  LDL.LU R8, [R1+0x180] ;  /* 0x0001800001087983 */ /* 0x001ea20000300800 */
[----:B------:R-:W2:Y:S02]  /*6a850*/  LDL.LU R9, [R1+0x184] ;  /* 0x0001840001097983 */ /* 0x000ea40000300800 */
[----:B------:R-:W4:Y:S02]  /*6a860*/  LDL.LU R10, [R1+0x188] ;  /* 0x00018800010a7983 */ /* 0x000f240000300800 */
[----:B------:R-:W4:Y:S01]  /*6a870*/  LDL.LU R11, [R1+0x18c] ;  /* 0x00018c00010b7983 */ /* 0x000f220000300800 */
[----:B---3--:R-:W-:Y:S01]  /*6a880*/  HMMA.16816.F32 R20, R20, R18, R12 ;  /* 0x000000121414723c */ /* 0x008fe2000000180c */
[----:B----4-:R-:W-:Y:S01]  /*6a890*/  STL.64 [R1+0x42c8], R10 ;  /* 0x0042c80a01007387 */ /* 0x010fe20000100a00 */
[----:B--2---:R0:W-:Y:S03]  /*6a8a0*/  STL.64 [R1+0x42c0], R8 ;  /* 0x0042c00801007387 */ /* 0x0041e60000100a00 */
[----:B0-----:R-:W2:Y:S01]  /*6a8b0*/  LDL.LU R8, [R1+0x190] ;  /* 0x0001900001087983 */ /* 0x001ea20000300800 */
[----:B------:R-:W2:Y:S02]  /*6a8c0*/  LDL.LU R9, [R1+0x194] ;  /* 0x0001940001097983 */ /* 0x000ea40000300800 */
[----:B------:R-:W2:Y:S02]  /*6a8d0*/  LDL.LU R10, [R1+0x198] ;  /* 0x00019800010a7983 */ /* 0x000ea40000300800 */
[----:B------:R-:W2:Y:S01]  /*6a8e0*/  LDL.LU R11, [R1+0x19c] ;  /* 0x00019c00010b7983 */ /* 0x000ea20000300800 */
[----:B------:R-:W3:Y:S01]  /*6a8f0*/  LDL.64 R26, [R1+0x8] ;  /* 0x00000800011a7983 */ /* 0x000ee20000100a00 */
[----:B------:R-:W2:Y:S02]  /*6a900*/  LDL.LU.64 R14, [R1+0x42d8] ;  /* 0x0042d800010e7983 */ /* 0x000ea40000300a00 */
[----:B------:R-:W2:Y:S02]  /*6a910*/  LDL.LU.64 R12, [R1+0x42d0] ;  /* 0x0042d000010c7983 */ /* 0x000ea40000300a00 */
[----:B------:R-:W-:-:S02]  /*6a920*/  IMAD.MOV.U32 R6, RZ, RZ, R28 ;  /* 0x000000ffff067224 */ /* 0x000fc400078e001c */
[----:B------:R-:W-:-:S05]  /*6a930*/  IMAD.MOV.U32 R7, RZ, RZ, R0 ;  /* 0x000000ffff077224 */ /* 0x000fca00078e0000 */
[----:B------:R0:W-:Y:S01]  /*6a940*/  STL.64 [R1+0x3a0], R20 ;  /* 0x0003a01401007387 */ /* 0x0001e20000100a00 */
[----:B------:R1:W-:Y:S03]  /*6a950*/  STL.64 [R1+0x3a8], R22 ;  /* 0x0003a81601007387 */ /* 0x0003e60000100a00 */
[----:B0-----:R-:W4:Y:S01]  /*6a960*/  LDL.LU R20, [R1+0xd0] ;  /* 0x0000d00001147983 */ /* 0x001f220000300800 */
[----:B------:R-:W4:Y:S02]  /*6a970*/  LDL.LU R21, [R1+0xd4] ;  /* 0x0000d40001157983 */ /* 0x000f240000300800 */
[----:B-1----:R-:W4:Y:S02]  /*6a980*/  LDL.LU R22, [R1+0xd8] ;  /* 0x0000d80001167983 */ /* 0x002f240000300800 */
[----:B------:R-:W4:Y:S01]  /*6a990*/  LDL.LU R23, [R1+0xdc] ;  /* 0x0000dc0001177983 */ /* 0x000f220000300800 */
[----:B------:R-:W-:Y:S01]  /*6a9a0*/  STL.64 [R1+0x41c0], R18 ;  /* 0x0041c01201007387 */ /* 0x000fe20000100a00 */
[C---:B--2---:R-:W-:Y:S03]  /*6a9b0*/  HMMA.16816.F32 R4, R12.reuse, R6, R8 ;  /* 0x000000060c04723c */ /* 0x044fe60000001808 */
[----:B------:R-:W2:Y:S01]  /*6a9c0*/  LDL.LU.64 R10, [R1+0x42c8] ;  /* 0x0042c800010a7983 */ /* 0x000ea20000300a00 */
[----:B------:R-:W2:Y:S11]  /*6a9d0*/  LDL.LU.64 R8, [R1+0x42c0] ;  /* 0x0042c00001087983 */ /* 0x000eb60000300a00 */
[----:B------:R-:W-:Y:S08]  /*6a9e0*/  @!UPT UIADD3 URZ, URZ, URZ, URZ ;  /* 0x0000003f3f3ff290 */ /* 0x000ff0000fffe03f */
[----:B------:R-:W-:Y:S01]  /*6a9f0*/  STL.64 [R1+0x390], R4 ;  /* 0x0003900401007387 */ /* 0x000fe20000100a00 */
[----:B------:R0:W-:Y:S03]  /*6aa00*/  STL.64 [R1+0x398], R6 ;  /* 0x0003980601007387 */ /* 0x0001e60000100a00 */
[----:B0-----:R-:W2:Y:S02]  /*6aa10*/  LDL.LU.64 R6, [R1+0x42b8] ;  /* 0x0042b80001067983 */ /* 0x001ea40000300a00 */
[----:B--2---:R-:W-:Y:S01]  /*6aa20*/  HMMA.16816.F32 R8, R12, R6, R8 ;  /* 0x000000060c08723c */ /* 0x004fe20000001808 */
[----:B------:R-:W-:Y:S11]  /*6aa30*/  IMAD.MOV.U32 R16, RZ, RZ, R6 ;  /* 0x000000ffff107224 */ /* 0x000ff600078e0006 */
[----:B------:R-:W-:Y:S11]  /*6aa40*/  @!UPT UIADD3 URZ, URZ, URZ, URZ ;  /* 0x0000003f3f3ff290 */ /* 0x000ff6000fffe03f */
[----:B------:R-:W-:Y:S01]  /*6aa50*/  STL.64 [R1+0x370], R8 ;  /* 0x0003700801007387 */ /* 0x000fe20000100a00 */
[----:B------:R0:W-:Y:S03]  /*6aa60*/  STL.64 [R1+0x378], R10 ;  /* 0x0003780a01007387 */ /* 0x0001e60000100a00 */
[----:B0-----:R-:W3:Y:S01]  /*6aa70*/  LDL.LU.64 R10, [R1+0x42b0] ;  /* 0x0042b000010a7983 */ /* 0x001ee20000300a00 */
[----:B------:R-:W3:Y:S02]  /*6aa80*/  LDL.LU.64 R8, [R1+0x42a8] ;  /* 0x0042a80001087983 */ /* 0x000ee40000300a00 */
[----:B------:R0:W-:Y:S02]  /*6aa90*/  STL.64 [R1+0x4238], R16 ;  /* 0x0042381001007387 */ /* 0x0001e40000100a00 */
[----:B0-----:R-:W2:Y:S01]  /*6aaa0*/  LDL.LU R16, [R1+0x3b0] ;  /* 0x0003b00001107983 */ /* 0x001ea20000300800 */
[----:B------:R-:W2:Y:S02]  /*6aab0*/  LDL.LU R17, [R1+0x3b4] ;  /* 0x0003b40001117983 */ /* 0x000ea40000300800 */
[----:B------:R-:W2:Y:S02]  /*6aac0*/  LDL.LU R18, [R1+0x3b8] ;  /* 0x0003b80001127983 */ /* 0x000ea40000300800 */
[----:B------:R-:W2:Y:S01]  /*6aad0*/  LDL.LU R19, [R1+0x3bc] ;  /* 0x0003bc0001137983 */ /* 0x000ea20000300800 */
[----:B------:R-:W3:Y:S01]  /*6aae0*/  LDL.LU R4, [R1+0xc0] ;  /* 0x0000c00001047983 */ /* 0x000ee20000300800 */
[----:B------:R-:W3:Y:S02]  /*6aaf0*/  LDL.LU R5, [R1+0xc4] ;  /* 0x0000c40001057983 */ /* 0x000ee40000300800 */
[----:B------:R-:W-:-:S02]  /*6ab00*/  IMAD.MOV.U32 R0, RZ, RZ, R7 ;  /* 0x000000ffff007224 */ /* 0x000fc400078e0007 */
[----:B------:R-:W3:Y:S01]  /*6ab10*/  LDL.LU R6, [R1+0xc8] ;  /* 0x0000c80001067983 */ /* 0x000ee20000300800 */
[----:B------:R-:W3:Y:S04]  /*6ab20*/  LDL.LU R7, [R1+0xcc] ;  /* 0x0000cc0001077983 */ /* 0x000ee80000300800 */
[----:B--2---:R0:W-:Y:S01]  /*6ab30*/  STL.64 [R1+0x4248], R18 ;  /* 0x0042481201007387 */ /* 0x0041e20000100a00 */
[----:B------:R-:W-:Y:S03]  /*6ab40*/  STL.64 [R1+0x4240], R16 ;  /* 0x0042401001007387 */ /* 0x000fe60000100a00 */
[----:B0-----:R-:W2:Y:S01]  /*6ab50*/  LDL.64 R18, [R1+0x168] ;  /* 0x0001680001127983 */ /* 0x001ea20000100a00 */
[----:B---3--:R-:W-:Y:S01]  /*6ab60*/  HMMA.16816.F32 R8, R12, R26, R8 ;  /* 0x0000001a0c08723c */ /* 0x008fe20000001808 */
[----:B------:R-:W-:-:S02]  /*6ab70*/  IMAD.MOV.U32 R29, RZ, RZ, R26 ;  /* 0x000000ffff1d7224 */ /* 0x000fc400078e001a */
[----:B------:R-:W-:Y:S01]  /*6ab80*/  IMAD.MOV.U32 R28, RZ, RZ, R27 ;  /* 0x000000ffff1c7224 */ /* 0x000fe200078e001b */
[----:B--2---:R0:W-:Y:S02]  /*6ab90*/  STL.64 [R1+0x4258], R18 ;  /* 0x0042581201007387 */ /* 0x0041e40000100a00 */
[----:B0-----:R-:W-:Y:S02]  /*6aba0*/  IMAD.MOV.U32 R18, RZ, RZ, R25 ;  /* 0x000000ffff127224 */ /* 0x001fe400078e0019 */
[----:B------:R-:W-:-:S05]  /*6abb0*/  IMAD.MOV.U32 R19, RZ, RZ, R24 ;  /* 0x000000ffff137224 */ /* 0x000fca00078e0018 */
[----:B------:R0:W-:Y:S01]  /*6abc0*/  STL.64 [R1+0x4270], R18 ;  /* 0x0042701201007387 */ /* 0x0001e20000100a00 */
[----:B------:R-:W2:Y:S02]  /*6abd0*/  LDL.LU R16, [R1+0xb0] ;  /* 0x0000b00001107983 */ /* 0x000ea40000300800 */
[----:B------:R-:W2:Y:S01]  /*6abe0*/  LDL.LU R17, [R1+0xb4] ;  /* 0x0000b40001117983 */ /* 0x000ea20000300800 */
[----:B0-----:R-:W2:Y:S01]  /*6abf0*/  LDL.LU R18, [R1+0xb8] ;  /* 0x0000b80001127983 */ /* 0x001ea20000300800 */
[----:B------:R-:W2:Y:S05]  /*6ac00*/  LDL.LU R19, [R1+0xbc] ;  /* 0x0000bc0001137983 */ /* 0x000eaa0000300800 */
[----:B------:R-:W-:Y:S02]  /*6ac10*/  STL.64 [R1+0x340], R8 ;  /* 0x0003400801007387 */ /* 0x000fe40000100a00 */
[----:B------:R0:W-:Y:S02]  /*6ac20*/  STL.64 [R1+0x348], R10 ;  /* 0x0003480a01007387 */ /* 0x0001e40000100a00 */
[----:B0-----:R-:W3:Y:S01]  /*6ac30*/  LDL.LU.64 R10, [R1+0x42a0] ;  /* 0x0042a000010a7983 */ /* 0x001ee20000300a00 */
[----:B------:R-:W2:Y:S02]  /*6ac40*/  LDL.LU.64 R8, [R1+0x4298] ;  /* 0x0042980001087983 */ /* 0x000ea40000300a00 */
[----:B------:R-:W4:Y:S02]  /*6ac50*/  LDL.LU.64 R26, [R1+0x4290] ;  /* 0x00429000011a7983 */ /* 0x000f240000300a00 */
[----:B------:R-:W2:Y:S01]  /*6ac60*/  LDL.LU.64 R24, [R1+0x4288] ;  /* 0x0042880001187983 */ /* 0x000ea20000300a00 */
[C---:B----4-:R-:W-:Y:S01]  /*6ac70*/  HMMA.16816.F32 R20, R12.reuse, R26, R20 ;  /* 0x0000001a0c14723c */ /* 0x050fe20000001814 */
[----:B------:R0:W-:Y:S01]  /*6ac80*/  STL.64 [R1+0x4168], R26 ;  /* 0x0041681a01007387 */ /* 0x0001e20000100a00 */
[----:B--2---:R1:W-:Y:S11]  /*6ac90*/  STL.64 [R1+0x4160], R24 ;  /* 0x0041601801007387 */ /* 0x0043f60000100a00 */
[----:B------:R-:W-:Y:S10]  /*6aca0*/  @!UPT UIADD3 URZ, URZ, URZ, URZ ;  /* 0x0000003f3f3ff290 */ /* 0x000ff4000fffe03f */
[----:B------:R-:W-:Y:S01]  /*6acb0*/  STL.64 [R1+0x2f0], R20 ;  /* 0x0002f01401007387 */ /* 0x000fe20000100a00 */
[----:B------:R-:W-:Y:S02]  /*6acc0*/  STL.64 [R1+0x2f8], R22 ;  /* 0x0002f81601007387 */ /* 0x000fe40000100a00 */
[----:B0-----:R-:W2:Y:S01]  /*6acd0*/  LDL.64 R26, [R1+0x148] ;  /* 0x00014800011a7983 */ /* 0x001ea20000100a00 */
[C---:B---3--:R-:W-:Y:S01]  /*6ace0*/  HMMA.16816.F32 R4, R12.reuse, R10, R4 ;  /* 0x0000000a0c04723c */ /* 0x048fe20000001804 */
[----:B--2---:R0:W-:Y:S01]  /*6acf0*/  STL.64 [R1+0x4250], R26 ;  /* 0x0042501a01007387 */ /* 0x0041e20000100a00 */
[----:B-1----:R-:W2:Y:S02]  /*6ad00*/  LDL.LU R24, [R1+0x380] ;  /* 0x0003800001187983 */ /* 0x002ea40000300800 */
[----:B------:R-:W2:Y:S01]  /*6ad10*/  LDL.LU R25, [R1+0x384] ;  /* 0x0003840001197983 */ /* 0x000ea20000300800 */
[----:B0-----:R-:W3:Y:S01]  /*6ad20*/  LDL.LU R26, [R1+0x388] ;  /* 0x00038800011a7983 */ /* 0x001ee20000300800 */
[----:B------:R-:W3:Y:S03]  /*6ad30*/  LDL.LU R27, [R1+0x38c] ;  /* 0x00038c00011b7983 */ /* 0x000ee60000300800 */
[----:B---3--:R-:W-:Y:S01]  /*6ad40*/  STL.64 [R1+0x4268], R26 ;  /* 0x0042681a01007387 */ /* 0x008fe20000100a00 */
[----:B--2---:R0:W-:Y:S03]  /*6ad50*/  STL.64 [R1+0x4260], R24 ;  /* 0x0042601801007387 */ /* 0x0041e60000100a00 */
[----:B0-----:R-:W2:Y:S01]  /*6ad60*/  LDL.LU R24, [R1+0x360] ;  /* 0x0003600001187983 */ /* 0x001ea20000300800 */
[----:B------:R-:W2:Y:S02]  /*6ad70*/  LDL.LU R25, [R1+0x364] ;  /* 0x0003640001197983 */ /* 0x000ea40000300800 */
[----:B------:R-:W2:Y:S02]  /*6ad80*/  LDL.LU R26, [R1+0x368] ;  /* 0x00036800011a7983 */ /* 0x000ea40000300800 */
[----:B------:R-:W2:Y:S05]  /*6ad90*/  LDL.LU R27, [R1+0x36c] ;  /* 0x00036c00011b7983 */ /* 0x000eaa0000300800 */
[----:B------:R-:W-:Y:S01]  /*6ada0*/  STL.64 [R1+0x2d0], R4 ;  /* 0x0002d00401007387 */ /* 0x000fe20000100a00 */
[----:B------:R0:W-:Y:S03]  /*6adb0*/  STL.64 [R1+0x2d8], R6 ;  /* 0x0002d80601007387 */ /* 0x0001e60000100a00 */
[----:B0-----:R-:W3:Y:S01]  /*6adc0*/  LDL.LU.64 R6, [R1+0x4280] ;  /* 0x0042800001067983 */ /* 0x001ee20000300a00 */
[----:B------:R-:W4:Y:S02]  /*6add0*/  LDL.LU.64 R4, [R1+0x4278] ;  /* 0x0042780001047983 */ /* 0x000f240000300a00 */
[----:B------:R-:W-:Y:S02]  /*6ade0*/  STL.64 [R1+0x4178], R10 ;  /* 0x0041780a01007387 */ /* 0x000fe40000100a00 */
[----:B------:R0:W-:Y:S02]  /*6adf0*/  STL.64 [R1+0x4170], R8 ;  /* 0x0041700801007387 */ /* 0x0001e40000100a00 */
[----:B0-----:R-:W2:Y:S01]  /*6ae00*/  LDL.LU R8, [R1+0x410] ;  /* 0x0004100001087983 */ /* 0x001ea20000300800 */
[----:B------:R-:W2:Y:S02]  /*6ae10*/  LDL.LU R9, [R1+0x414] ;  /* 0x0004140001097983 */ /* 0x000ea40000300800 */
[----:B------:R-:W2:Y:S02]  /*6ae20*/  LDL.LU R10, [R1+0x418] ;  /* 0x00041800010a7983 */ /* 0x000ea40000300800 */
[----:B------:R-:W2:Y:S01]  /*6ae30*/  LDL.LU R11, [R1+0x41c] ;  /* 0x00041c00010b7983 */ /* 0x000ea20000300800 */
[----:B------:R-:W0:Y:S01]  /*6ae40*/  S2R R22, SR_TID.X ;  /* 0x0000000000167919 */ /* 0x000e220000002100 */
[----:B---3--:R-:W-:Y:S11]  /*6ae50*/  HMMA.16816.F32 R16, R12, R6, R16 ;  /* 0x000000060c10723c */ /* 0x008ff60000001810 */
[----:B------:R-:W-:Y:S11]  /*6ae60*/  @!UPT UIADD3 URZ, URZ, URZ, URZ ;  /* 0x0000003f3f3ff290 */ /* 0x000ff6000fffe03f */
[----:B------:R-:W-:Y:S01]  /*6ae70*/  @!UPT UIADD3 URZ, URZ, URZ, URZ ;  /* 0x0000003f3f3ff290 */ /* 0x000fe2000fffe03f */
[----:B------:R-:W-:Y:S01]  /*6ae80*/  STL.64 [R1+0xd0], R16 ;  /* 0x0000d01001007387 */ /* 0x000fe20000100a00 */
[----:B------:R1:W-:Y:S03]  /*6ae90*/  STL.64 [R1+0xd8], R18 ;  /* 0x0000d81201007387 */ /* 0x0003e60000100a00 */
[----:B-1----:R-:W2:Y:S01]  /*6aea0*/  LDL.LU.64 R18, [R1+0x4270] ;  /* 0x0042700001127983 */ /* 0x002ea20000300a00 */
[C---:B0-----:R-:W-:Y:S01]  /*6aeb0*/  LOP3.LUT R23, R22.reuse, 0x7, RZ, 0xc0, !PT ;  /* 0x0000000716177812 */ /* 0x041fe200078ec0ff */
[----:B------:R-:W-:-:S04]  /*6aec0*/  IMAD.SHL.U32 R21, R22, 0x2, RZ ;  /* 0x0000000216157824 */ /* 0x000fc800078e00ff */
[----:B------:R-:W-:Y:S02]  /*6aed0*/  IMAD R23, R23, 0x110, RZ ;  /* 0x0000011017177824 */ /* 0x000fe400078e02ff */
[----:B------:R-:W-:-:S03]  /*6aee0*/  IMAD.SHL.U32 R22, R22, 0x80, RZ ;  /* 0x0000008016167824 */ /* 0x000fc600078e00ff */
[----:B------:R-:W-:-:S04]  /*6aef0*/  LOP3.LUT R23, R23, 0x10, R21, 0x78, !PT ;  /* 0x0000001017177812 */ /* 0x000fc800078e7815 */
[----:B------:R-:W-:-:S04]  /*6af00*/  LOP3.LUT R23, R23, 0x800, R22, 0xf8, !PT ;  /* 0x0000080017177812 */ /* 0x000fc800078ef816 */
[----:B------:R-:W-:-:S06]  /*6af10*/  LOP3.LUT R23, R23, 0x40, RZ, 0x3c, !PT ;  /* 0x0000004017177812 */ /* 0x000fcc00078e3cff */
[----:B------:R-:W0:Y:S04]  /*6af20*/  LDSM.16.MT88.4 R20, [R23+0x13000] ;  /* 0x013000001714783b */ /* 0x000e280000004200 */
[----:B0-----:R4:W-:Y:S01]  /*6af30*/  STL.64 [R1+0x40b0], R22 ;  /* 0x0040b01601007387 */ /* 0x0019e20000100a00 */
[----:B------:R-:W-:Y:S02]  /*6af40*/  STL.64 [R1+0x40a8], R20 ;  /* 0x0040a81401007387 */ /* 0x000fe40000100a00 */
[----:B----4-:R-:W-:Y:S02]  /*6af50*/  IMAD.MOV.U32 R22, RZ, RZ, R5 ;  /* 0x000000ffff167224 */ /* 0x010fe400078e0005 */
[----:B------:R-:W-:-:S05]  /*6af60*/  IMAD.MOV.U32 R23, RZ, RZ, R4 ;  /* 0x000000ffff177224 */ /* 0x000fca00078e0004 */
[----:B------:R-:W-:Y:S01]  /*6af70*/  STL.64 [R1+0x4218], R22 ;  /* 0x0042181601007387 */ /* 0x000fe20000100a00 */
[C---:B--2---:R-:W-:Y:S03]  /*6af80*/  HMMA.16816.F32 R16, R12.reuse, R18, R24 ;  /* 0x000000120c10723c */ /* 0x044fe60000001818 */
[----:B------:R-:W2:Y:S01]  /*6af90*/  LDL.LU.64 R26, [R1+0x4268] ;  /* 0x00426800011a7983 */ /* 0x000ea20000300a00 */
[----:B------:R-:W2:Y:S11]  /*6afa0*/  LDL.LU.64 R24, [R1+0x4260] ;  /* 0x0042600001187983 */ /* 0x000eb60000300a00 */
[----:B------:R-:W-:Y:S08]  /*6afb0*/  @!UPT UIADD3 URZ, URZ, URZ, URZ ;  /* 0x0000003f3f3ff290 */ /* 0x000ff0000fffe03f */
[----:B------:R-:W-:Y:S01]  /*6afc0*/  STL.64 [R1+0x2c0], R16 ;  /* 0x0002c01001007387 */ /* 0x000fe20000100a00 */
[----:B------:R0:W-:Y:S03]  /*6afd0*/  STL.64 [R1+0x2c8], R18 ;  /* 0x0002c81201007387 */ /* 0x0001e60000100a00 */
[----:B0-----:R-:W2:Y:S01]  /*6afe0*/  LDL.LU.64 R18, [R1+0x4258] ;  /* 0x0042580001127983 */ /* 0x001ea20000300a00 */
[----:B------:R-:W-:Y:S02]  /*6aff0*/  IMAD.MOV.U32 R22, RZ, RZ, R3 ;  /* 0x000000ffff167224 */ /* 0x000fe400078e0003 */
[----:B------:R-:W-:Y:S01]  /*6b000*/  IMAD.MOV.U32 R23, RZ, RZ, R2 ;  /* 0x000000ffff177224 */ /* 0x000fe200078e0002 */
[C---:B--2---:R-:W-:Y:S01]  /*6b010*/  HMMA.16816.F32 R24, R12.reuse, R18, R24 ;  /* 0x000000120c18723c */ /* 0x044fe20000001818 */
[----:B------:R-:W-:Y:S02]  /*6b020*/  IMAD.MOV.U32 R3, RZ, RZ, R18 ;  /* 0x000000ffff037224 */ /* 0x000fe400078e0012 */
[----:B------:R-:W-:Y:S11]  /*6b030*/  IMAD.MOV.U32 R2, RZ, RZ, R19 ;  /* 0x000000ffff027224 */ /* 0x000ff600078e0013 */
[----:B------:R-:W-:Y:S09]  /*6b040*/  @!UPT UIADD3 URZ, URZ, URZ, URZ ;  /* 0x0000003f3f3ff290 */ /* 0x000ff2000fffe03f */
[----:B------:R-:W-:Y:S01]  /*6b050*/  STL.64 [R1+0x2b0], R24 ;  /* 0x0002b01801007387 */ /* 0x000fe20000100a00 */
[----:B------:R0:W-:Y:S03]  /*6b060*/  STL.64 [R1+0x2b8], R26 ;  /* 0x0002b81a01007387 */ /* 0x0001e60000100a00 */
[----:B0-----:R-:W2:Y:S01]  /*6b070*/  LDL.LU.64 R26, [R1+0x4250] ;  /* 0x00425000011a7983 */ /* 0x001ea20000300a00 */
[----:B------:R-:W3:Y:S02]  /*6b080*/  LDL.LU.64 R18, [R1+0x4248] ;  /* 0x0042480001127983 */ /* 0x000ee40000300a00 */
[----:B------:R-:W3:Y:S01]  /*6b090*/  LDL.LU.64 R16, [R1+0x4240] ;  /* 0x0042400001107983 */ /* 0x000ee20000300a00 */
[C---:B--2---:R-:W-:Y:S08]  /*6b0a0*/  HMMA.16816.F32 R8, R12.reuse, R26, R8 ;  /* 0x0000001a0c08723c */ /* 0x044ff00000001808 */
[----:B---3--:R-:W-:Y:S01]  /*6b0b0*/  HMMA.16816.F32 R20, R12, R22, R16 ;  /* 0x000000160c14723c */ /* 0x008fe20000001810 */
[----:B------:R-:W2:Y:S11]  /*6b0c0*/  LDL.LU.64 R16, [R1+0x4238] ;  /* 0x0042380001107983 */ /* 0x000eb60000300a00 */
[----:B------:R-:W-:Y:S11]  /*6b0d0*/  @!UPT UIADD3 URZ, URZ, URZ, URZ ;  /* 0x0000003f3f3ff290 */ /* 0x000ff6000fffe03f */
[----:B------:R-:W-:Y:S01]  /*6b0e0*/  STL.64 [R1+0x2a0], R20 ;  /* 0x0002a01401007387 */ /* 0x000fe20000100a00 */
[----:B------:R-:W-:Y:S02]  /*6b0f0*/  STL.64 [R1+0x2a8], R22 ;  /* 0x0002a81601007387 */ /* 0x000fe40000100a00 */
[----:B------:R-:W-:Y:S02]  /*6b100*/  STL.64 [R1+0x290], R8 ;  /* 0x0002900801007387 */ /* 0x000fe40000100a00 */
[----:B------:R-:W-:Y:S01]  /*6b110*/  STL.64 [R1+0x298], R10 ;  /* 0x0002980a01007387 */ /* 0x000fe20000100a00 */
[----:B------:R-:W3:Y:S01]  /*6b120*/  LDL R18, [R1+0xf8] ;  /* 0x0000f80001127983 */ /* 0x000ee20000100800 */
[----:B------:R-:W-:Y:S02]  /*6b130*/  IMAD.MOV.U32 R5, RZ, RZ, R26 ;  /* 0x000000ffff057224 */ /* 0x000fe400078e001a */
[----:B------:R-:W-:Y:S02]  /*6b140*/  IMAD.MOV.U32 R4, RZ, RZ, R27 ;  /* 0x000000ffff047224 */ /* 0x000fe400078e001b */
[----:B--2---:R-:W-:-:S02]  /*6b150*/  IMAD.MOV.U32 R19, RZ, RZ, R17 ;  /* 0x000000ffff137224 */ /* 0x004fc400078e0011 */
[----:B------:R-:W2:Y:S04]  /*6b160*/  LDL.LU R17, [R1+0x4234] ;  /* 0x0042340001117983 */ /* 0x000ea80000300800 */
[----:B---3--:R-:W-:Y:S01]  /*6b170*/  STL.64 [R1+0x41d8], R18 ;  /* 0x0041d81201007387 */ /* 0x008fe20000100a00 */
[----:B------:R-:W-:Y:S02]  /*6b180*/  STL.64 [R1+0x4188], R6 ;  /* 0x0041880601007387 */ /* 0x000fe40000100a00 */
[----:B------:R0:W-:Y:S02]  /*6b190*/  STL.64 [R1+0x4180], R4 ;  /* 0x0041800401007387 */ /* 0x0001e40000100a00 */
[----:B0-----:R-:W3:Y:S01]  /*6b1a0*/  LDL.LU R4, [R1+0x560] ;  /* 0x0005600001047983 */ /* 0x001ee20000300800 */
[----:B------:R-:W3:Y:S02]  /*6b1b0*/  LDL.LU R5, [R1+0x564] ;  /* 0x0005640001057983 */ /* 0x000ee40000300800 */
[----:B------:R-:W4:Y:S02]  /*6b1c0*/  LDL.LU R6, [R1+0x568] ;  /* 0x0005680001067983 */ /* 0x000f240000300800 */
[----:B------:R-:W4:Y:S01]  /*6b1d0*/  LDL.LU R7, [R1+0x56c] ;  /* 0x00056c0001077983 */ /* 0x000f220000300800 */
[----:B------:R-:W2:Y:S04]  /*6b1e0*/  LDL R18, [R1+0x108] ;  /* 0x0001080001127983 */ /* 0x000ea80000100800 */
[----:B------:R-:W2:Y:S04]  /*6b1f0*/  LDL R19, [R1+0x10c] ;  /* 0x00010c0001137983 */ /* 0x000ea80000100800 */
[----:B--2---:R0:W-:Y:S01]  /*6b200*/  STL.64 [R1+0x41f0], R18 ;  /* 0x0041f01201007387 */ /* 0x0041e20000100a00 */
[----:B----4-:R1:W-:Y:S02]  /*6b210*/  STL.64 [R1+0x4198], R6 ;  /* 0x0041980601007387 */ /* 0x0103e40000100a00 */
[----:B---3--:R2:W-:Y:S01]  /*6b220*/  STL.64 [R1+0x4190], R4 ;  /* 0x0041900401007387 */ /* 0x0085e20000100a00 */
[----:B0-----:R-:W3:Y:S04]  /*6b230*/  LDL R18, [R1+0x118] ;  /* 0x0001180001127983 */ /* 0x001ee80000100800 */
[----:B-1----:R-:W4:Y:S04]  /*6b240*/  LDL R6, [R1+0x28] ;  /* 0x0000280001067983 */ /* 0x002f280000100800 */
[----:B------:R-:W4:Y:S01]  /*6b250*/  LDL R7, [R1+0x2c] ;  /* 0x00002c0001077983 */ /* 0x000f220000100800 */
[----:B------:R-:W-:-:S02]  /*6b260*/  IMAD.MOV.U32 R19, RZ, RZ, R17 ;  /* 0x000000ffff137224 */ /* 0x000fc400078e0011 */
[----:B------:R-:W2:Y:S03]  /*6b270*/  LDL.LU R17, [R1+0x4230] ;  /* 0x0042300001117983 */ /* 0x000ea60000300800 */
[----:B---3--:R-:W-:Y:S01]  /*6b280*/  STL.64 [R1+0x4210], R18 ;  /* 0x0042101201007387 */ /* 0x008fe20000100a00 */
[----:B------:R-:W-:Y:S02]  /*6b290*/  STL [R1+0x4208], R16 ;  /* 0x0042081001007387 */ /* 0x000fe40000100800 */
[----:B----4-:R0:W-:Y:S02]  /*6b2a0*/  STL.64 [R1+0x41b8], R6 ;  /* 0x0041b80601007387 */ /* 0x0101e40000100a00 */
[----:B--2---:R-:W2:Y:S01]  /*6b2b0*/  LDL.LU R4, [R1+0x4b0] ;  /* 0x0004b00001047983 */ /* 0x004ea20000300800 */
[----:B------:R-:W2:Y:S01]  /*6b2c0*/  LDL.LU R5, [R1+0x4b4] ;  /* 0x0004b40001057983 */ /* 0x000ea20000300800 */
[----:B------:R-:W-:-:S03]  /*6b2d0*/  IMAD.MOV.U32 R23, RZ, RZ, R17 ;  /* 0x000000ffff177224 */ /* 0x000fc600078e0011 */
[----:B0-----:R-:W3:Y:S01]  /*6b2e0*/  LDL.LU R6, [R1+0x4b8] ;  /* 0x0004b80001067983 */ /* 0x001ee20000300800 */
[----:B------:R-:W3:Y:S02]  /*6b2f0*/  LDL.LU R7, [R1+0x4bc] ;  /* 0x0004bc0001077983 */ /* 0x000ee40000300800 */
[----:B------:R-:W4:Y:S02]  /*6b300*/  LDL R22, [R1+0x138] ;  /* 0x0001380001167983 */ /* 0x000f240000100800 */
[----:B------:R-:W2:Y:S01]  /*6b310*/  LDL.LU R16, [R1+0x450] ;  /* 0x0004500001107983 */ /* 0x000ea20000300800 */
[----:B------:R-:W2:Y:S01]  /*6b320*/  LDL.LU R17, [R1+0x454] ;  /* 0x0004540001117983 */ /* 0x000ea20000300800 */
        /* <DEDUP_REMOVED lines=8> */
[----:B---3--:R-:W-:Y:S01]  /*6b3b0*/  STL.64 [R1+0x41d0], R6 ;  /* 0x0041d00601007387 */ /* 0x008fe20000100a00 */
        /* <DEDUP_REMOVED lines=20> */
[----:B------:R0:W-:Y:S01]  /*6b500*/  STL.64 [R1+0x41a0], R26 ;  /* 0x0041a01a01007387 */ /* 0x0001e20000100a00 */
[----:B------:R-:W3:Y:S02]  /*6b510*/  LDL.LU R24, [R1+0x540] ;  /* 0x0005400001187983 */ /* 0x000ee40000300800 */
[----:B------:R-:W3:Y:S01]  /*6b520*/  LDL.LU R25, [R1+0x544] ;  /* 0x0005440001197983 */ /* 0x000ee20000300800 */
[----:B0-----:R-:W3:Y:S01]  /*6b530*/  LDL.LU R26, [R1+0x548] ;  /* 0x00054800011a7983 */ /* 0x001ee20000300800 */
[----:B------:R-:W3:Y:S02]  /*6b540*/  LDL.LU R27, [R1+0x54c] ;  /* 0x00054c00011b7983 */ /* 0x000ee40000300800 */
[----:B------:R-:W4:Y:S02]  /*6b550*/  LDL.LU R8, [R1+0x570] ;  /* 0x0005700001087983 */ /* 0x000f240000300800 */
[----:B------:R-:W4:Y:S01]  /*6b560*/  LDL.LU R9, [R1+0x574] ;  /* 0x0005740001097983 */ /* 0x000f220000300800 */
[----:B------:R-:W4:Y:S01]  /*6b570*/  LDL.LU R10, [R1+0x578] ;  /* 0x00057800010a7983 */ /* 0x000f220000300800 */
[----:B------:R-:W4:Y:S02]  /*6b580*/  LDL.LU R11, [R1+0x57c] ;  /* 0x00057c00010b7983 */ /* 0x000f240000300800 */
[----:B------:R-:W2:Y:S02]  /*6b590*/  LDL.LU.64 R18, [R1+0x4228] ;  /* 0x0042280001127983 */ /* 0x000ea40000300a00 */
[----:B------:R-:W2:Y:S01]  /*6b5a0*/  LDL.LU.64 R16, [R1+0x4220] ;  /* 0x0042200001107983 */ /* 0x000ea20000300a00 */
[----:B------:R-:W-:Y:S01]  /*6b5b0*/  STL.64 [R1+0x280], R20 ;  /* 0x0002801401007387 */ /* 0x000fe20000100a00 */
[----:B------:R0:W-:Y:S03]  /*6b5c0*/  STL.64 [R1+0x288], R22 ;  /* 0x0002881601007387 */ /* 0x0001e60000100a00 */
[----:B0-----:R-:W2:Y:S02]  /*6b5d0*/  LDL.LU.64 R22, [R1+0x4218] ;  /* 0x0042180001167983 */ /* 0x001ea40000300a00 */
[C---:B--2---:R-:W-:Y:S11]  /*6b5e0*/  HMMA.16816.F32 R16, R12.reuse, R22, R16 ;  /* 0x000000160c10723c */ /* 0x044ff60000001810 */
[----:B------:R-:W-:Y:S11]  /*6b5f0*/  @!UPT UIADD3 URZ, URZ, URZ, URZ ;  /* 0x0000003f3f3ff290 */ /* 0x000ff6000fffe03f */
[----:B------:R-:W-:Y:S01]  /*6b600*/  @!UPT UIADD3 URZ, URZ, URZ, URZ ;  /* 0x0000003f3f3ff290 */ /* 0x000fe2000fffe03f */
[----:B------:R-:W-:Y:S01]  /*6b610*/  STL.64 [R1+0x270], R16 ;  /* 0x0002701001007387 */ /* 0x000fe20000100a00 */
[----:B------:R0:W-:Y:S03]  /*6b620*/  STL.64 [R1+0x278], R18 ;  /* 0x0002781201007387 */ /* 0x0001e60000100a00 */
[----:B0-----:R-:W2:Y:S01]  /*6b630*/  LDL.LU.64 R18, [R1+0x4210] ;  /* 0x0042100001127983 */ /* 0x001ea20000300a00 */
[----:B------:R-:W2:Y:S02]  /*6b640*/  LDL.LU R16, [R1+0x4208] ;  /* 0x0042080001107983 */ /* 0x000ea40000300800 */
[----:B------:R2:W-:Y:S02]  /*6b650*/  STL.64 [R1+0x40e8], R22 ;  /* 0x0040e81601007387 */ /* 0x0005e40000100a00 */
[----:B--2---:R-:W-:Y:S02]  /*6b660*/  IMAD.MOV.U32 R22, RZ, RZ, R16 ;  /* 0x000000ffff167224 */ /* 0x004fe400078e0010 */
[C---:B------:R-:W-:Y:S01]  /*6b670*/  HMMA.16816.F32 R16, R12.reuse, R18, R4 ;  /* 0x000000120c10723c */ /* 0x040fe20000001804 */
        /* <DEDUP_REMOVED lines=20> */
[----:B------:R-:W-:Y:S01]  /*6b7c0*/  IMAD.MOV.U32 R23, RZ, RZ, R0 ;  /* 0x000000ffff177224 */ /* 0x000fe200078e0000 */
[----:B--2---:R-:W-:Y:S02]  /*6b7d0*/  HMMA.16816.F32 R12, R12, R18, R4 ;  /* 0x000000120c0c723c */ /* 0x004fe40000001804 */
[----:B------:R-:W3:Y:S01]  /*6b7e0*/  LDL.LU.64 R6, [R1+0x41b8] ;  /* 0x0041b80001067983 */ /* 0x000ee20000300a00 */
[----:B------:R-:W-:Y:S02]  /*6b7f0*/  IMAD.MOV.U32 R28, RZ, RZ, R18 ;  /* 0x000000ffff1c7224 */ /* 0x000fe400078e0012 */
[----:B------:R-:W-:Y:S11]  /*6b800*/  IMAD.MOV.U32 R0, RZ, RZ, R19 ;  /* 0x000000ffff007224 */ /* 0x000ff600078e0013 */
[----:B------:R-:W-:Y:S07]  /*6b810*/  @!UPT UIADD3 URZ, URZ, URZ, URZ ;  /* 0x0000003f3f3ff290 */ /* 0x000fee000fffe03f */
        /* <DEDUP_REMOVED lines=9> */
[----:B------:R-:W4:Y:S11]  /*6b8b0*/  LDL.LU.64 R26, [R1+0x41a0] ;  /* 0x0041a000011a7983 */ /* 0x000f360000300a00 */
[----:B------:R-:W-:Y:S11]  /*6b8c0*/  @!UPT UIADD3 URZ, URZ, URZ, URZ ;  /* 0x0000003f3f3ff290 */ /* 0x000ff6000fffe03f */
[----:B------:R-:W-:Y:S01]  /*6b8d0*/  STL.64 [R1+0xb0], R4 ;  /* 0x0000b00401007387 */ /* 0x000fe20000100a00 */
[----:B------:R0:W-:Y:S03]  /*6b8e0*/  STL.64 [R1+0xb8], R6 ;  /* 0x0000b80601007387 */ /* 0x0001e60000100a00 */
[----:B0-----:R-:W3:Y:S01]  /*6b8f0*/  LDL.LU.64 R6, [R1+0x4198] ;  /* 0x0041980001067983 */ /* 0x001ee20000300a00 */
[----:B------:R-:W3:Y:S02]  /*6b900*/  LDL.LU.64 R4, [R1+0x4190] ;  /* 0x0041900001047983 */ /* 0x000ee40000300a00 */
[C---:B---3--:R-:W-:Y:S01]  /*6b910*/  HMMA.16816.F32 R20, R16.reuse, R22, R4 ;  /* 0x000000161014723c */ /* 0x048fe20000001804 */
[----:B------:R-:W3:Y:S01]  /*6b920*/  LDL.LU.64 R6, [R1+0x4188] ;  /* 0x0041880001067983 */ /* 0x000ee20000300a00 */
[----:B------:R-:W2:Y:S11]  /*6b930*/  LDL.LU.64 R4, [R1+0x4180] ;  /* 0x0041800001047983 */ /* 0x000eb60000300a00 */
[----:B------:R-:W-:Y:S10]  /*6b940*/  @!UPT UIADD3 URZ, URZ, URZ, URZ ;  /* 0x0000003f3f3ff290 */ /* 0x000ff4000fffe03f */
[----:B------:R0:W-:Y:S01]  /*6b950*/  STL.64 [R1+0xa0], R20 ;  /* 0x0000a01401007387 */ /* 0x0001e20000100a00 */
[----:B------:R1:W-:Y:S03]  /*6b960*/  STL.64 [R1+0xa8], R22 ;  /* 0x0000a81601007387 */ /* 0x0003e60000100a00 */
[----:B0-----:R-:W2:Y:S01]  /*6b970*/  LDL.LU R20, [R1+0x5f0] ;  /* 0x0005f00001147983 */ /* 0x001ea20000300800 */
[----:B------:R-:W2:Y:S02]  /*6b980*/  LDL.LU R21, [R1+0x5f4] ;  /* 0x0005f40001157983 */ /* 0x000ea40000300800 */
[----:B-1----:R-:W2:Y:S02]  /*6b990*/  LDL.LU R22, [R1+0x5f8] ;  /* 0x0005f80001167983 */ /* 0x002ea40000300800 */
[----:B------:R-:W2:Y:S01]  /*6b9a0*/  LDL.LU R23, [R1+0x5fc] ;  /* 0x0005fc0001177983 */ /* 0x000ea20000300800 */
[----:B----4-:R-:W-:Y:S01]  /*6b9b0*/  HMMA.16816.F32 R24, R16, R26, R8 ;  /* 0x0000001a1018723c */ /* 0x010fe20000001808 */
[----:B--2---:R0:W-:Y:S01]  /*6b9c0*/  STL.64 [R1+0x40f8], R22 ;  /* 0x0040f81601007387 */ /* 0x0041e20000100a00 */
[----:B------:R-:W-:Y:S02]  /*6b9d0*/  STL.64 [R1+0x40f0], R20 ;  /* 0x0040f01401007387 */ /* 0x000fe40000100a00 */
[----:B0-----:R-:W-:-:S02]  /*6b9e0*/  IMAD.MOV.U32 R22, RZ, RZ, R5 ;  /* 0x000000ffff167224 */ /* 0x001fc400078e0005 */
[----:B------:R-:W-:-:S05]  /*6b9f0*/  IMAD.MOV.U32 R23, RZ, RZ, R4 ;  /* 0x000000ffff177224 */ /* 0x000fca00078e0004 */
[----:B------:R0:W-:Y:S04]  /*6ba00*/  STL.64 [R1+0x4110], R22 ;  /* 0x0041101601007387 */ /* 0x0001e80000100a00 */
[----:B0-----:R-:W2:Y:S04]  /*6ba10*/  LDL.64 R22, [R1+0x158] ;  /* 0x0001580001167983 */ /* 0x001ea80000100a00 */
[----:B--2---:R0:W-:Y:S01]  /*6ba20*/  STL.64 [R1+0x4128], R22 ;  /* 0x0041281601007387 */ /* 0x0041e20000100a00 */
[----:B------:R-:W2:Y:S02]  /*6ba30*/  LDL.LU R20, [R1+0x580] ;  /* 0x0005800001147983 */ /* 0x000ea40000300800 */
[----:B------:R-:W2:Y:S01]  /*6ba40*/  LDL.LU R21, [R1+0x584] ;  /* 0x0005840001157983 */ /* 0x000ea20000300800 */
[----:B0-----:R-:W2:Y:S01]  /*6ba50*/  LDL.LU R22, [R1+0x588] ;  /* 0x0005880001167983 */ /* 0x001ea20000300800 */
[----:B------:R-:W2:Y:S02]  /*6ba60*/  LDL.LU R23, [R1+0x58c] ;  /* 0x00058c0001177983 */ /* 0x000ea40000300800 */
[----:B------:R-:W4:Y:S02]  /*6ba70*/  LDL.LU.64 R10, [R1+0x4178] ;  /* 0x00417800010a7983 */ /* 0x000f240000300a00 */
[----:B------:R-:W2:Y:S01]  /*6ba80*/  LDL.LU.64 R8, [R1+0x4170] ;  /* 0x0041700001087983 */ /* 0x000ea20000300a00 */
[----:B------:R-:W-:Y:S01]  /*6ba90*/  STL.64 [R1+0x90], R24 ;  /* 0x0000901801007387 */ /* 0x000fe20000100a00 */
[----:B------:R0:W-:Y:S03]  /*6baa0*/  STL.64 [R1+0x98], R26 ;  /* 0x0000981a01007387 */ /* 0x0001e60000100a00 */
[----:B0-----:R-:W2:Y:S01]  /*6bab0*/  LDL.LU.64 R26, [R1+0x4168] ;  /* 0x00416800011a7983 */ /* 0x001ea20000300a00 */
[----:B------:R-:W3:Y:S01]  /*6bac0*/  LDL.LU.64 R24, [R1+0x4160] ;  /* 0x0041600001187983 */ /* 0x000ee20000300a00 */
[C---:B----4-:R-:W-:Y:S08]  /*6bad0*/  HMMA.16816.F32 R12, R16.reuse, R10, R12 ;  /* 0x0000000a100c723c */ /* 0x050ff0000000180c */
[----:B--2---:R-:W-:Y:S01]  /*6bae0*/  HMMA.16816.F32 R20, R16, R26, R20 ;  /* 0x0000001a1014723c */ /* 0x004fe20000001814 */
[----:B------:R-:W-:Y:S01]  /*6baf0*/  STL.64 [R1+0x4070], R26 ;  /* 0x0040701a01007387 */ /* 0x000fe20000100a00 */
[----:B---3--:R-:W-:Y:S11]  /*6bb00*/  STL.64 [R1+0x4068], R24 ;  /* 0x0040681801007387 */ /* 0x008ff60000100a00 */
[----:B------:R-:W-:Y:S10]  /*6bb10*/  @!UPT UIADD3 URZ, URZ, URZ, URZ ;  /* 0x0000003f3f3ff290 */ /* 0x000ff4000fffe03f */
[----:B------:R-:W-:Y:S01]  /*6bb20*/  STL.64 [R1+0x80], R20 ;  /* 0x0000801401007387 */ /* 0x000fe20000100a00 */
[----:B------:R0:W-:Y:S02]  /*6bb30*/  STL.64 [R1+0x88], R22 ;  /* 0x0000881601007387 */ /* 0x0001e40000100a00 */
[----:B------:R-:W-:Y:S02]  /*6bb40*/  STL.64 [R1+0x70], R12 ;  /* 0x0000700c01007387 */ /* 0x000fe40000100a00 */
[----:B------:R-:W-:Y:S02]  /*6bb50*/  STL.64 [R1+0x78], R14 ;  /* 0x0000780e01007387 */ /* 0x000fe40000100a00 */
[----:B0-----:R-:W-:Y:S02]  /*6bb60*/  IMAD.MOV.U32 R22, RZ, RZ, R3 ;  /* 0x000000ffff167224 */ /* 0x001fe400078e0003 */
[----:B------:R-:W-:-:S05]  /*6bb70*/  IMAD.MOV.U32 R23, RZ, RZ, R2 ;  /* 0x000000ffff177224 */ /* 0x000fca00078e0002 */
[----:B------:R0:W-:Y:S04]  /*6bb80*/  STL.64 [R1+0x4140], R22 ;  /* 0x0041401601007387 */ /* 0x0001e80000100a00 */
[----:B0-----:R-:W2:Y:S04]  /*6bb90*/  LDL.64 R22, [R1+0x58] ;  /* 0x0000580001167983 */ /* 0x001ea80000100a00 */
[----:B--2---:R0:W-:Y:S01]  /*6bba0*/  STL.64 [R1+0x4158], R22 ;  /* 0x0041581601007387 */ /* 0x0041e20000100a00 */
[----:B------:R-:W2:Y:S02]  /*6bbb0*/  LDL.LU R24, [R1+0x610] ;  /* 0x0006100001187983 */ /* 0x000ea40000300800 */
[----:B------:R-:W2:Y:S02]  /*6bbc0*/  LDL.LU R25, [R1+0x614] ;  /* 0x0006140001197983 */ /* 0x000ea40000300800 */
[----:B------:R-:W3:Y:S01]  /*6bbd0*/  LDL.LU R26, [R1+0x618] ;  /* 0x00061800011a7983 */ /* 0x000ee20000300800 */
[----:B------:R-:W3:Y:S01]  /*6bbe0*/  LDL.LU R27, [R1+0x61c] ;  /* 0x00061c00011b7983 */ /* 0x000ee20000300800 */
[----:B------:R-:W4:Y:S02]  /*6bbf0*/  LDL.LU R20, [R1+0x5a0] ;  /* 0x0005a00001147983 */ /* 0x000f240000300800 */
[----:B------:R-:W4:Y:S01]  /*6bc00*/  LDL.LU R21, [R1+0x5a4] ;  /* 0x0005a40001157983 */ /* 0x000f220000300800 */
[----:B0-----:R-:W4:Y:S01]  /*6bc10*/  LDL.LU R22, [R1+0x5a8] ;  /* 0x0005a80001167983 */ /* 0x001f220000300800 */
[----:B------:R-:W4:Y:S03]  /*6bc20*/  LDL.LU R23, [R1+0x5ac] ;  /* 0x0005ac0001177983 */ /* 0x000f260000300800 */
        /* <DEDUP_REMOVED lines=12> */
[C---:B----4-:R-:W-:Y:S01]  /*6bcf0*/  HMMA.16816.F32 R20, R16.reuse, R6, R20 ;  /* 0x000000061014723c */ /* 0x050fe20000001814 */
        /* <DEDUP_REMOVED lines=17> */
[----:B------:R-:W4:Y:S02]  /*6be10*/  LDL.LU R10, [R1+0x608] ;  /* 0x00060800010a7983 */ /* 0x000f240000300800 */
[----:B------:R-:W4:Y:S01]  /*6be20*/  LDL.LU R11, [R1+0x60c] ;  /* 0x00060c00010b7983 */ /* 0x000f220000300800 */
[----:B------:R-:W-:Y:S01]  /*6be30*/  STL.64 [R1+0x60], R20 ;  /* 0x0000601401007387 */ /* 0x000fe20000100a00 */
[----:B------:R0:W-:Y:S03]  /*6be40*/  STL.64 [R1+0x68], R22 ;  /* 0x0000681601007387 */ /* 0x0001e60000100a00 */
[----:B0-----:R-:W2:Y:S02]  /*6be50*/  LDL.LU.64 R22, [R1+0x4158] ;  /* 0x0041580001167983 */ /* 0x001ea40000300a00 */
        /* <DEDUP_REMOVED lines=9> */
[----:B------:R0:W-:Y:S01]  /*6bef0*/  STL.64 [R1+0x4080], R6 ;  /* 0x0040800601007387 */ /* 0x0001e20000100a00 */
[----:B------:R-:W-:Y:S04]  /*6bf00*/  STL.64 [R1+0x4078], R4 ;  /* 0x0040780401007387 */ /* 0x000fe80000100a00 */
[----:B0-----:R-:W3:Y:S01]  /*6bf10*/  LDL.64 R6, [R1+0x138] ;  /* 0x0001380001067983 */ /* 0x001ee20000100a00 */
[C---:B--2---:R-:W-:Y:S03]  /*6bf20*/  HMMA.16816.F32 R20, R16.reuse, R22, R24 ;  /* 0x000000161014723c */ /* 0x044fe60000001818 */
[----:B------:R-:W2:Y:S01]  /*6bf30*/  LDL.LU.64 R26, [R1+0x4138] ;  /* 0x00413800011a7983 */ /* 0x000ea20000300a00 */
[----:B------:R-:W2:Y:S11]  /*6bf40*/  LDL.LU.64 R24, [R1+0x4130] ;  /* 0x0041300001187983 */ /* 0x000eb60000300a00 */
[----:B------:R-:W-:Y:S08]  /*6bf50*/  @!UPT UIADD3 URZ, URZ, URZ, URZ ;  /* 0x0000003f3f3ff290 */ /* 0x000ff0000fffe03f */
        /* <DEDUP_REMOVED lines=20> */
[----:B0-----:R-:W3:Y:S01]  /*6c0a0*/  LDL.LU.64 R22, [R1+0x40f8] ;  /* 0x0040f80001167983 */ /* 0x001ee20000300a00 */
[----:B------:R-:W3:Y:S02]  /*6c0b0*/  LDL.LU.64 R20, [R1+0x40f0] ;  /* 0x0040f00001147983 */ /* 0x000ee40000300a00 */
[----:B---3--:R-:W-:Y:S11]  /*6c0c0*/  HMMA.16816.F32 R20, R16, R6, R20 ;  /* 0x000000061014723c */ /* 0x008ff60000001814 */
[----:B------:R-:W-:Y:S11]  /*6c0d0*/  @!UPT UIADD3 URZ, URZ, URZ, URZ ;  /* 0x0000003f3f3ff290 */ /* 0x000ff6000fffe03f */
[----:B------:R-:W-:Y:S01]  /*6c0e0*/  @!UPT UIADD3 URZ, URZ, URZ, URZ ;  /* 0x0000003f3f3ff290 */ /* 0x000fe2000fffe03f */
[----:B------:R-:W-:Y:S01]  /*6c0f0*/  STL.64 [R1+0x180], R20 ;  /* 0x0001801401007387 */ /* 0x000fe20000100a00 */
[----:B------:R0:W-:Y:S03]  /*6c100*/  STL.64 [R1+0x188], R22 ;  /* 0x0001881601007387 */ /* 0x0001e60000100a00 */
[----:B0-----:R-:W4:Y:S01]  /*6c110*/  LDL.LU.64 R22, [R1+0x40e8] ;  /* 0x0040e80001167983 */ /* 0x001f220000300a00 */
[----:B------:R-:W-:Y:S02]  /*6c120*/  IMAD.MOV.U32 R3, RZ, RZ, R6 ;  /* 0x000000ffff037224 */ /* 0x000fe400078e0006 */
[----:B------:R-:W-:-:S05]  /*6c130*/  IMAD.MOV.U32 R29, RZ, RZ, R7 ;  /* 0x000000ffff1d7224 */ /* 0x000fca00078e0007 */
[----:B------:R-:W-:Y:S01]  /*6c140*/  STL [R1+0x4034], R29 ;  /* 0x0040341d01007387 */ /* 0x000fe20000100800 */
[----:B------:R-:W-:Y:S02]  /*6c150*/  STL [R1+0x4030], R3 ;  /* 0x0040300301007387 */ /* 0x000fe40000100800 */
[----:B------:R-:W3:Y:S01]  /*6c160*/  LDL.LU R20, [R1+0x630] ;  /* 0x0006300001147983 */ /* 0x000ee20000300800 */
[C---:B----4-:R-:W-:Y:S11]  /*6c170*/  HMMA.16816.F32 R4, R16.reuse, R22, R8 ;  /* 0x000000161004723c */ /* 0x050ff60000001808 */
[----:B------:R-:W-:Y:S11]  /*6c180*/  @!UPT UIADD3 URZ, URZ, URZ, URZ ;  /* 0x0000003f3f3ff290 */ /* 0x000ff6000fffe03f */
[----:B------:R-:W-:Y:S01]  /*6c190*/  @!UPT UIADD3 URZ, URZ, URZ, URZ ;  /* 0x0000003f3f3ff290 */ /* 0x000fe2000fffe03f */
[----:B------:R-:W-:Y:S01]  /*6c1a0*/  STL.64 [R1+0x170], R4 ;  /* 0x0001700401007387 */ /* 0x000fe20000100a00 */
[----:B------:R2:W-:Y:S02]  /*6c1b0*/  STL.64 [R1+0x178], R6 ;  /* 0x0001780601007387 */ /* 0x0005e40000100a00 */
[----:B------:R-:W3:Y:S02]  /*6c1c0*/  LDL.LU R21, [R1+0x634] ;  /* 0x0006340001157983 */ /* 0x000ee40000300800 */
[----:B------:R-:W4:Y:S01]  /*6c1d0*/  LDL.LU R22, [R1+0x638] ;  /* 0x0006380001167983 */ /* 0x000f220000300800 */
[----:B------:R-:W4:Y:S01]  /*6c1e0*/  LDL.LU R23, [R1+0x63c] ;  /* 0x00063c0001177983 */ /* 0x000f220000300800 */
[----:B--2---:R-:W-:Y:S03]  /*6c1f0*/  HMMA.16816.F32 R4, R16, R14, R24 ;  /* 0x0000000e1004723c */ /* 0x004fe60000001818 */
[----:B----4-:R0:W-:Y:S01]  /*6c200*/  STL.64 [R1+0x40c0], R22 ;  /* 0x0040c01601007387 */ /* 0x0101e20000100a00 */
[----:B---3--:R-:W-:Y:S03]  /*6c210*/  STL.64 [R1+0x40b8], R20 ;  /* 0x0040b81401007387 */ /* 0x008fe60000100a00 */
[----:B0-----:R-:W2:Y:S04]  /*6c220*/  LDL.64 R22, [R1+0xf8] ;  /* 0x0000f80001167983 */ /* 0x001ea80000100a00 */
[----:B--2---:R0:W-:Y:S04]  /*6c230*/  STL.64 [R1+0x40d0], R22 ;  /* 0x0040d01601007387 */ /* 0x0041e80000100a00 */
[----:B0-----:R-:W2:Y:S04]  /*6c240*/  LDL R22, [R1+0x108] ;  /* 0x0001080001167983 */ /* 0x001ea80000100800 */
[----:B------:R-:W2:Y:S04]  /*6c250*/  LDL R23, [R1+0x10c] ;  /* 0x00010c0001177983 */ /* 0x000ea80000100800 */
[----:B------:R0:W-:Y:S02]  /*6c260*/  STL.64 [R1+0x2e0], R4 ;  /* 0x0002e00401007387 */ /* 0x0001e40000100a00 */
[----:B------:R1:W-:Y:S01]  /*6c270*/  STL.64 [R1+0x2e8], R6 ;  /* 0x0002e80601007387 */ /* 0x0003e20000100a00 */
[----:B0-----:R-:W3:Y:S01]  /*6c280*/  LDL.LU R4, [R1+0x670] ;  /* 0x0006700001047983 */ /* 0x001ee20000300800 */
[----:B------:R-:W3:Y:S02]  /*6c290*/  LDL.LU R5, [R1+0x674] ;  /* 0x0006740001057983 */ /* 0x000ee40000300800 */
[----:B-1----:R-:W4:Y:S02]  /*6c2a0*/  LDL.LU R6, [R1+0x678] ;  /* 0x0006780001067983 */ /* 0x002f240000300800 */
[----:B------:R-:W4:Y:S02]  /*6c2b0*/  LDL.LU R7, [R1+0x67c] ;  /* 0x00067c0001077983 */ /* 0x000f240000300800 */
[----:B----4-:R0:W-:Y:S01]  /*6c2c0*/  STL.64 [R1+0x4090], R6 ;  /* 0x0040900601007387 */ /* 0x0101e20000100a00 */
[----:B---3--:R-:W-:Y:S03]  /*6c2d0*/  STL.64 [R1+0x4088], R4 ;  /* 0x0040880401007387 */ /* 0x008fe60000100a00 */
[----:B0-----:R-:W3:Y:S04]  /*6c2e0*/  LDL.64 R6, [R1+0x18] ;  /* 0x0000180001067983 */ /* 0x001ee80000100a00 */
[----:B---3--:R0:W-:Y:S04]  /*6c2f0*/  STL.64 [R1+0x40a0], R6 ;  /* 0x0040a00601007387 */ /* 0x0081e80000100a00 */
[----:B0-----:R-:W3:Y:S04]  /*6c300*/  LDL.64 R6, [R1+0x28] ;  /* 0x0000280001067983 */ /* 0x001ee80000100a00 */
[----:B---3--:R0:W-:Y:S01]  /*6c310*/  STL.64 [R1+0x40c8], R6 ;  /* 0x0040c80601007387 */ /* 0x0081e20000100a00 */
[----:B------:R-:W3:Y:S02]  /*6c320*/  LDL.LU R4, [R1+0x640] ;  /* 0x0006400001047983 */ /* 0x000ee40000300800 */
[----:B------:R-:W3:Y:S01]  /*6c330*/  LDL.LU R5, [R1+0x644] ;  /* 0x0006440001057983 */ /* 0x000ee20000300800 */
[----:B0-----:R-:W4:Y:S01]  /*6c340*/  LDL.LU R6, [R1+0x648] ;  /* 0x0006480001067983 */ /* 0x001f220000300800 */
[----:B------:R-:W4:Y:S03]  /*6c350*/  LDL.LU R7, [R1+0x64c] ;  /* 0x00064c0001077983 */ /* 0x000f260000300800 */
[----:B----4-:R-:W-:Y:S01]  /*6c360*/  STL.64 [R1+0x40e0], R6 ;  /* 0x0040e00601007387 */ /* 0x010fe20000100a00 */
[----:B---3--:R0:W-:Y:S03]  /*6c370*/  STL.64 [R1+0x40d8], R4 ;  /* 0x0040d80401007387 */ /* 0x0081e60000100a00 */
[----:B0-----:R-:W2:Y:S01]  /*6c380*/  LDL.LU R4, [R1+0x620] ;  /* 0x0006200001047983 */ /* 0x001ea20000300800 */
[----:B------:R-:W2:Y:S02]  /*6c390*/  LDL.LU R5, [R1+0x624] ;  /* 0x0006240001057983 */ /* 0x000ea40000300800 */
[----:B------:R-:W2:Y:S02]  /*6c3a0*/  LDL.LU R6, [R1+0x628] ;  /* 0x0006280001067983 */ /* 0x000ea40000300800 */
[----:B------:R-:W2:Y:S01]  /*6c3b0*/  LDL.LU R7, [R1+0x62c] ;  /* 0x00062c0001077983 */ /* 0x000ea20000300800 */
[----:B------:R-:W3:Y:S01]  /*6c3c0*/  LDL.64 R26, [R1+0x8] ;  /* 0x00000800011a7983 */ /* 0x000ee20000100a00 */
[----:B------:R-:W-:-:S02]  /*6c3d0*/  IMAD.MOV.U32 R3, RZ, RZ, R14 ;  /* 0x000000ffff037224 */ /* 0x000fc400078e000e */
[----:B------:R-:W0:Y:S02]  /*6c3e0*/  S2R R14, SR_TID.X ;  /* 0x00000000000e7919 */ /* 0x000e240000002100 */
[----:B------:R-:W-:Y:S01]  /*6c3f0*/  IMAD.MOV.U32 R2, RZ, RZ, R15 ;  /* 0x000000ffff027224 */ /* 0x000fe200078e000f */
[----:B--2---:R-:W-:Y:S01]  /*6c400*/  HMMA.16816.F32 R20, R16, R22, R4 ;  /* 0x000000161014723c */ /* 0x004fe20000001804 */
[----:B---3--:R1:W-:Y:S01]  /*6c410*/  STL.64 [R1+0x4098], R26 ;  /* 0x0040981a01007387 */ /* 0x0083e20000100a00 */
[----:B------:R-:W2:Y:S02]  /*6c420*/  LDL.LU R24, [R1+0x660] ;  /* 0x0006600001187983 */ /* 0x000ea40000300800 */
[----:B------:R-:W2:Y:S01]  /*6c430*/  LDL.LU R25, [R1+0x664] ;  /* 0x0006640001197983 */ /* 0x000ea20000300800 */
[----:B-1----:R-:W2:Y:S01]  /*6c440*/  LDL.LU R26, [R1+0x668] ;  /* 0x00066800011a7983 */ /* 0x002ea20000300800 */
[----:B------:R-:W2:Y:S02]  /*6c450*/  LDL.LU R27, [R1+0x66c] ;  /* 0x00066c00011b7983 */ /* 0x000ea40000300800 */
[----:B------:R-:W3:Y:S02]  /*6c460*/  LDL.LU R8, [R1+0x680] ;  /* 0x0006800001087983 */ /* 0x000ee40000300800 */
[----:B------:R-:W3:Y:S01]  /*6c470*/  LDL.LU R9, [R1+0x684] ;  /* 0x0006840001097983 */ /* 0x000ee20000300800 */
[----:B------:R-:W3:Y:S01]  /*6c480*/  LDL.LU R10, [R1+0x688] ;  /* 0x00068800010a7983 */ /* 0x000ee20000300800 */
[----:B------:R-:W3:Y:S02]  /*6c490*/  LDL.LU R11, [R1+0x68c] ;  /* 0x00068c00010b7983 */ /* 0x000ee40000300800 */
[----:B------:R-:W-:Y:S02]  /*6c4a0*/  STL [R1+0x4038], R3 ;  /* 0x0040380301007387 */ /* 0x000fe40000100800 */
[----:B------:R-:W4:Y:S01]  /*6c4b0*/  LDL.LU.64 R6, [R1+0x40e0] ;  /* 0x0040e00001067983 */ /* 0x000f220000300a00 */
[----:B------:R-:W4:Y:S06]  /*6c4c0*/  LDL.LU.64 R4, [R1+0x40d8] ;  /* 0x0040d80001047983 */ /* 0x000f2c0000300a00 */
[----:B------:R-:W-:Y:S02]  /*6c4d0*/  STL.64 [R1+0x300], R20 ;  /* 0x0003001401007387 */ /* 0x000fe40000100a00 */
[----:B------:R1:W-:Y:S02]  /*6c4e0*/  STL.64 [R1+0x308], R22 ;  /* 0x0003081601007387 */ /* 0x0003e40000100a00 */
[----:B-1----:R-:W4:Y:S01]  /*6c4f0*/  LDL.LU.64 R22, [R1+0x40d0] ;  /* 0x0040d00001167983 */ /* 0x002f220000300a00 */
        /* <DEDUP_REMOVED lines=8> */
[----:B0-----:R-:W-:Y:S01]  /*6c580*/  STL.64 [R1+0x3f70], R14 ;  /* 0x003f700e01007387 */ /* 0x001fe20000100a00 */
[----:B------:R-:W-:Y:S01]  /*6c590*/  STL.64 [R1+0x3f68], R12 ;  /* 0x003f680c01007387 */ /* 0x000fe20000100a00 */
[----:B----4-:R-:W-:Y:S01]  /*6c5a0*/  HMMA.16816.F32 R4, R16, R22, R4 ;  /* 0x000000161004723c */ /* 0x010fe20000001804 */
[----:B------:R-:W-:Y:S02]  /*6c5b0*/  IMAD.MOV.U32 R3, RZ, RZ, R22 ;  /* 0x000000ffff037224 */ /* 0x000fe400078e0016 */
[----:B------:R-:W-:Y:S11]  /*6c5c0*/  IMAD.MOV.U32 R29, RZ, RZ, R23 ;  /* 0x000000ffff1d7224 */ /* 0x000ff600078e0017 */
[----:B------:R-:W-:Y:S09]  /*6c5d0*/  @!UPT UIADD3 URZ, URZ, URZ, URZ ;  /* 0x0000003f3f3ff290 */ /* 0x000ff2000fffe03f */
[----:B------:R-:W-:Y:S01]  /*6c5e0*/  STL.64 [R1+0x320], R4 ;  /* 0x0003200401007387 */ /* 0x000fe20000100a00 */
[----:B------:R0:W-:Y:S03]  /*6c5f0*/  STL.64 [R1+0x328], R6 ;  /* 0x0003280601007387 */ /* 0x0001e60000100a00 */
[----:B0-----:R-:W4:Y:S01]  /*6c600*/  LDL.LU.64 R6, [R1+0x40c8] ;  /* 0x0040c80001067983 */ /* 0x001f220000300a00 */
[----:B------:R-:W2:Y:S02]  /*6c610*/  LDL.LU.64 R22, [R1+0x40c0] ;  /* 0x0040c00001167983 */ /* 0x000ea40000300a00 */
[----:B------:R-:W2:Y:S02]  /*6c620*/  LDL.LU.64 R20, [R1+0x40b8] ;  /* 0x0040b80001147983 */ /* 0x000ea40000300a00 */
[----:B------:R-:W-:Y:S02]  /*6c630*/  IMAD.MOV.U32 R14, RZ, RZ, R28 ;  /* 0x000000ffff0e7224 */ /* 0x000fe400078e001c */
[----:B------:R-:W-:-:S07]  /*6c640*/  IMAD.MOV.U32 R15, RZ, RZ, R0 ;  /* 0x000000ffff0f7224 */ /* 0x000fce00078e0000 */
[----:B--2---:R-:W-:Y:S01]  /*6c650*/  HMMA.16816.F32 R16, R16, R14, R20 ;  /* 0x0000000e1010723c */ /* 0x004fe20000001814 */
[----:B------:R-:W4:Y:S01]  /*6c660*/  LDL.LU.64 R22, [R1+0x40b0] ;  /* 0x0040b00001167983 */ /* 0x000f220000300a00 */
[----:B------:R-:W4:Y:S11]  /*6c670*/  LDL.LU.64 R20, [R1+0x40a8] ;  /* 0x0040a80001147983 */ /* 0x000f360000300a00 */
[----:B------:R-:W-:Y:S10]  /*6c680*/  @!UPT UIADD3 URZ, URZ, URZ, URZ ;  /* 0x0000003f3f3ff290 */ /* 0x000ff4000fffe03f */
[----:B------:R0:W-:Y:S01]  /*6c690*/  STL.64 [R1+0x310], R16 ;  /* 0x0003101001007387 */ /* 0x0001e20000100a00 */
[----:B------:R1:W-:Y:S03]  /*6c6a0*/  STL.64 [R1+0x318], R18 ;  /* 0x0003181201007387 */ /* 0x0003e60000100a00 */
[----:B0-----:R-:W2:Y:S01]  /*6c6b0*/  LDL.LU R16, [R1+0x690] ;  /* 0x0006900001107983 */ /* 0x001ea20000300800 */
[----:B------:R-:W2:Y:S02]  /*6c6c0*/  LDL.LU R17, [R1+0x694] ;  /* 0x0006940001117983 */ /* 0x000ea40000300800 */
[----:B-1----:R-:W2:Y:S02]  /*6c6d0*/  LDL.LU R18, [R1+0x698] ;  /* 0x0006980001127983 */ /* 0x002ea40000300800 */
[----:B------:R-:W2:Y:S01]  /*6c6e0*/  LDL.LU R19, [R1+0x69c] ;  /* 0x00069c0001137983 */ /* 0x000ea20000300800 */
[----:B------:R0:W-:Y:S01]  /*6c6f0*/  STL.64 [R1+0x3f88], R14 ;  /* 0x003f880e01007387 */ /* 0x0001e20000100a00 */
[----:B------:R-:W4:Y:S02]  /*6c700*/  LDL.LU R12, [R1+0x650] ;  /* 0x00065000010c7983 */ /* 0x000f240000300800 */
[----:B------:R-:W4:Y:S01]  /*6c710*/  LDL.LU R13, [R1+0x654] ;  /* 0x00065400010d7983 */ /* 0x000f220000300800 */
[----:B0-----:R-:W4:Y:S01]  /*6c720*/  LDL.LU R14, [R1+0x658] ;  /* 0x00065800010e7983 */ /* 0x001f220000300800 */
[----:B------:R-:W4:Y:S02]  /*6c730*/  LDL.LU R15, [R1+0x65c] ;  /* 0x00065c00010f7983 */ /* 0x000f240000300800 */
[C---:B----4-:R-:W-:Y:S11]  /*6c740*/  HMMA.16816.F32 R12, R20.reuse, R6, R12 ;  /* 0x00000006140c723c */ /* 0x050ff6000000180c */
[----:B------:R-:W-:Y:S11]  /*6c750*/  @!UPT UIADD3 URZ, URZ, URZ, URZ ;  /* 0x0000003f3f3ff290 */ /* 0x000ff6000fffe03f */
[----:B------:R-:W-:Y:S01]  /*6c760*/  @!UPT UIADD3 URZ, URZ, URZ, URZ ;  /* 0x0000003f3f3ff290 */ /* 0x000fe2000fffe03f */
[----:B------:R0:W-:Y:S01]  /*6c770*/  STL.64 [R1+0x330], R12 ;  /* 0x0003300c01007387 */ /* 0x0001e20000100a00 */
[----:B------:R1:W-:Y:S02]  /*6c780*/  STL.64 [R1+0x338], R14 ;  /* 0x0003380e01007387 */ /* 0x0003e40000100a00 */
[----:B0-----:R-:W-:Y:S02]  /*6c790*/  IMAD.MOV.U32 R13, RZ, RZ, R6 ;  /* 0x000000ffff0d7224 */ /* 0x001fe400078e0006 */
[----:B------:R-:W-:Y:S02]  /*6c7a0*/  IMAD.MOV.U32 R12, RZ, RZ, R7 ;  /* 0x000000ffff0c7224 */ /* 0x000fe400078e0007 */
[----:B------:R-:W4:Y:S02]  /*6c7b0*/  LDL.LU.64 R6, [R1+0x40a0] ;  /* 0x0040a00001067983 */ /* 0x000f240000300a00 */
[----:B----4-:R-:W-:Y:S01]  /*6c7c0*/  HMMA.16816.F32 R24, R20, R6, R24 ;  /* 0x000000061418723c */ /* 0x010fe20000001818 */
[----:B-1----:R-:W-:-:S02]  /*6c7d0*/  IMAD.MOV.U32 R15, RZ, RZ, R6 ;  /* 0x000000ffff0f7224 */ /* 0x002fc400078e0006 */
[----:B------:R-:W-:Y:S11]  /*6c7e0*/  IMAD.MOV.U32 R14, RZ, RZ, R7 ;  /* 0x000000ffff0e7224 */ /* 0x000ff600078e0007 */
[----:B------:R-:W-:Y:S09]  /*6c7f0*/  @!UPT UIADD3 URZ, URZ, URZ, URZ ;  /* 0x0000003f3f3ff290 */ /* 0x000ff2000fffe03f */
[----:B------:R-:W-:Y:S01]  /*6c800*/  STL.64 [R1+0x350], R24 ;  /* 0x0003501801007387 */ /* 0x000fe20000100a00 */
[----:B------:R0:W-:Y:S03]  /*6c810*/  STL.64 [R1+0x358], R26 ;  /* 0x0003581a01007387 */ /* 0x0001e60000100a00 */
[----:B0-----:R-:W4:Y:S01]  /*6c820*/  LDL.LU.64 R26, [R1+0x4098] ;  /* 0x00409800011a7983 */ /* 0x001f220000300a00 */
[----:B------:R-:W4:Y:S02]  /*6c830*/  LDL.LU.64 R6, [R1+0x4090] ;  /* 0x0040900001067983 */ /* 0x000f240000300a00 */
[----:B------:R-:W4:Y:S02]  /*6c840*/  LDL.LU.64 R4, [R1+0x4088] ;  /* 0x0040880001047983 */ /* 0x000f240000300a00 */
[----:B------:R-:W-:Y:S01]  /*6c850*/  STL.64 [R1+0x4048], R14 ;  /* 0x0040480e01007387 */ /* 0x000fe20000100a00 */
[----:B------:R0:W-:Y:S04]  /*6c860*/  STL.64 [R1+0x4040], R12 ;  /* 0x0040400c01007387 */ /* 0x0001e80000100a00 */
[----:B0-----:R-:W2:Y:S01]  /*6c870*/  LDL.LU R12, [R1+0x6a0] ;  /* 0x0006a000010c7983 */ /* 0x001ea20000300800 */
[----:B------:R-:W2:Y:S02]  /*6c880*/  LDL.LU R13, [R1+0x6a4] ;  /* 0x0006a400010d7983 */ /* 0x000ea40000300800 */
[----:B------:R-:W2:Y:S02]  /*6c890*/  LDL.LU R14, [R1+0x6a8] ;  /* 0x0006a800010e7983 */ /* 0x000ea40000300800 */
[----:B------:R-:W2:Y:S01]  /*6c8a0*/  LDL.LU R15, [R1+0x6ac] ;  /* 0x0006ac00010f7983 */ /* 0x000ea20000300800 */
[----:B----4-:R-:W-:Y:S01]  /*6c8b0*/  HMMA.16816.F32 R4, R20, R26, R4 ;  /* 0x0000001a1404723c */ /* 0x010fe20000001804 */
[----:B------:R-:W-:-:S02]  /*6c8c0*/  IMAD.MOV.U32 R28, RZ, RZ, R26 ;  /* 0x000000ffff1c7224 */ /* 0x000fc400078e001a */
[----:B------:R-:W-:Y:S11]  /*6c8d0*/  IMAD.MOV.U32 R0, RZ, RZ, R27 ;  /* 0x000000ffff007224 */ /* 0x000ff600078e001b */
[----:B------:R-:W-:Y:S09]  /*6c8e0*/  @!UPT UIADD3 URZ, URZ, URZ, URZ ;  /* 0x0000003f3f3ff290 */ /* 0x000ff2000fffe03f */
[----:B------:R-:W-:Y:S01]  /*6c8f0*/  STL.64 [R1+0x360], R4 ;  /* 0x0003600401007387 */ /* 0x000fe20000100a00 */
[----:B------:R0:W-:Y:S03]  /*6c900*/  STL.64 [R1+0x368], R6 ;  /* 0x0003680601007387 */ /* 0x0001e60000100a00 */
[----:B0-----:R-:W2:Y:S01]  /*6c910*/  LDL.LU.64 R6, [R1+0x4080] ;  /* 0x0040800001067983 */ /* 0x001ea20000300a00 */
[----:B------:R-:W4:Y:S02]  /*6c920*/  LDL.LU.64 R4, [R1+0x4078] ;  /* 0x0040780001047983 */ /* 0x000f240000300a00 */
[----:B------:R-:W3:Y:S02]  /*6c930*/  LDL.LU.64 R26, [R1+0x4070] ;  /* 0x00407000011a7983 */ /* 0x000ee40000300a00 */
[----:B------:R-:W2:Y:S01]  /*6c940*/  LDL.LU.64 R24, [R1+0x4068] ;  /* 0x0040680001187983 */ /* 0x000ea20000300a00 */
[C---:B---3--:R-:W-:Y:S11]  /*6c950*/  HMMA.16816.F32 R8, R20.reuse, R26, R8 ;  /* 0x0000001a1408723c */ /* 0x048ff60000001808 */
[----:B------:R-:W-:Y:S11]  /*6c960*/  @!UPT UIADD3 URZ, URZ, URZ, URZ ;  /* 0x0000003f3f3ff290 */ /* 0x000ff6000fffe03f */
[----:B------:R-:W-:Y:S01]  /*6c970*/  @!UPT UIADD3 URZ, URZ, URZ, URZ ;  /* 0x0000003f3f3ff290 */ /* 0x000fe2000fffe03f */
[----:B------:R-:W-:Y:S01]  /*6c980*/  STL.64 [R1+0x380], R8 ;  /* 0x0003800801007387 */ /* 0x000fe20000100a00 */
[----:B------:R0:W-:Y:S03]  /*6c990*/  STL.64 [R1+0x388], R10 ;  /* 0x0003880a01007387 */ /* 0x0001e60000100a00 */
[----:B0-----:R-:W3:Y:S01]  /*6c9a0*/  LDL.LU.64 R10, [R1+0x4060] ;  /* 0x00406000010a7983 */ /* 0x001ee20000300a00 */
[----:B------:R-:W3:Y:S02]  /*6c9b0*/  LDL.LU.64 R8, [R1+0x4058] ;  /* 0x0040580001087983 */ /* 0x000ee40000300a00 */
[----:B------:R4:W-:Y:S02]  /*6c9c0*/  STL.64 [R1+0x3f58], R26 ;  /* 0x003f581a01007387 */ /* 0x0009e40000100a00 */
[----:B--2---:R-:W-:Y:S01]  /*6c9d0*/  STL.64 [R1+0x3f50], R24 ;  /* 0x003f501801007387 */ /* 0x004fe20000100a00 */
[----:B------:R-:W-:Y:S01]  /*6c9e0*/  HMMA.16816.F32 R12, R20, R6, R12 ;  /* 0x00000006140c723c */ /* 0x000fe2000000180c */
[----:B----4-:R-:W-:-:S02]  /*6c9f0*/  IMAD.MOV.U32 R26, RZ, RZ, R4 ;  /* 0x000000ffff1a7224 */ /* 0x010fc400078e0004 */
[----:B------:R-:W-:Y:S01]  /*6ca00*/  IMAD.MOV.U32 R27, RZ, RZ, R5 ;  /* 0x000000ffff1b7224 */ /* 0x000fe200078e0005 */
[----:B------:R-:W2:Y:S01]  /*6ca10*/  LDL.LU R4, [R1+0x4054] ;  /* 0x0040540001047983 */ /* 0x000ea20000300800 */
[----:B------:R-:W2:Y:S03]  /*6ca20*/  LDL.LU R5, [R1+0x4050] ;  /* 0x0040500001057983 */ /* 0x000ea60000300800 */
[----:B---3--:R-:W-:Y:S01]  /*6ca30*/  HMMA.16816.F32 R16, R20, R10, R16 ;  /* 0x0000000a1410723c */ /* 0x008fe20000001810 */
[----:B------:R-:W-:Y:S01]  /*6ca40*/  STL.64 [R1+0x3f48], R10 ;  /* 0x003f480a01007387 */ /* 0x000fe20000100a00 */
[----:B------:R0:W-:Y:S11]  /*6ca50*/  STL.64 [R1+0x3f40], R8 ;  /* 0x003f400801007387 */ /* 0x0001f60000100a00 */
[----:B------:R-:W-:Y:S10]  /*6ca60*/  @!UPT UIADD3 URZ, URZ, URZ, URZ ;  /* 0x0000003f3f3ff290 */ /* 0x000ff4000fffe03f */
[----:B------:R-:W-:Y:S01]  /*6ca70*/  STL.64 [R1+0x3b0], R16 ;  /* 0x0003b01001007387 */ /* 0x000fe20000100a00 */
[----:B------:R-:W-:Y:S02]  /*6ca80*/  STL.64 [R1+0x3b8], R18 ;  /* 0x0003b81201007387 */ /* 0x000fe40000100a00 */
[----:B0-----:R-:W3:Y:S02]  /*6ca90*/  LDL.LU R8, [R1+0x6c0] ;  /* 0x0006c00001087983 */ /* 0x001ee40000300800 */
[----:B------:R-:W3:Y:S01]  /*6caa0*/  LDL.LU R9, [R1+0x6c4] ;  /* 0x0006c40001097983 */ /* 0x000ee20000300800 */
[----:B------:R-:W3:Y:S01]  /*6cab0*/  LDL.LU R10, [R1+0x6c8] ;  /* 0x0006c800010a7983 */ /* 0x000ee20000300800 */
[----:B------:R-:W3:Y:S02]  /*6cac0*/  LDL.LU R11, [R1+0x6cc] ;  /* 0x0006cc00010b7983 */ /* 0x000ee40000300800 */
[----:B------:R-:W-:Y:S02]  /*6cad0*/  STL.64 [R1+0x3c0], R12 ;  /* 0x0003c00c01007387 */ /* 0x000fe40000100a00 */
[----:B------:R0:W-:Y:S02]  /*6cae0*/  STL.64 [R1+0x3c8], R14 ;  /* 0x0003c80e01007387 */ /* 0x0001e40000100a00 */
[----:B0-----:R-:W4:Y:S04]  /*6caf0*/  LDL.LU.64 R14, [R1+0x4048] ;  /* 0x00404800010e7983 */ /* 0x001f280000300a00 */
[----:B------:R-:W0:Y:S01]  /*6cb00*/  S2R R19, SR_TID.X ;  /* 0x0000000000137919 */ /* 0x000e220000002100 */
[----:B------:R-:W4:Y:S01]  /*6cb10*/  LDL.LU.64 R12, [R1+0x4040] ;  /* 0x00404000010c7983 */ /* 0x000f220000300a00 */
        /* <DEDUP_REMOVED lines=8> */
[----:B------:R-:W-:Y:S01]  /*6cba0*/  STL.64 [R1+0x3f38], R6 ;  /* 0x003f380601007387 */ /* 0x000fe20000100a00 */
[----:B--2---:R3:W-:Y:S02]  /*6cbb0*/  STL.64 [R1+0x3f30], R4 ;  /* 0x003f300401007387 */ /* 0x0047e40000100a00 */
[----:B---3--:R-:W-:Y:S07]  /*6cbc0*/  HMMA.16816.F32 R4, R20, R26, R8 ;  /* 0x0000001a1404723c */ /* 0x008fee0000001808 */
[----:B----4-:R-:W-:-:S02]  /*6cbd0*/  IMAD.MOV.U32 R10, RZ, RZ, R15 ;  /* 0x000000ffff0a7224 */ /* 0x010fc400078e000f */
[----:B------:R-:W-:Y:S11]  /*6cbe0*/  IMAD.MOV.U32 R11, RZ, RZ, R14 ;  /* 0x000000ffff0b7224 */ /* 0x000ff600078e000e */
[----:B------:R-:W-:Y:S03]  /*6cbf0*/  @!UPT UIADD3 URZ, URZ, URZ, URZ ;  /* 0x0000003f3f3ff290 */ /* 0x000fe6000fffe03f */
[----:B------:R-:W-:Y:S01]  /*6cc00*/  STL.64 [R1+0x3d0], R4 ;  /* 0x0003d00401007387 */ /* 0x000fe20000100a00 */
[----:B------:R-:W-:Y:S02]  /*6cc10*/  STL.64 [R1+0x3d8], R6 ;  /* 0x0003d80601007387 */ /* 0x000fe40000100a00 */
[----:B------:R-:W-:Y:S02]  /*6cc20*/  STL.64 [R1+0x3f60], R10 ;  /* 0x003f600a01007387 */ /* 0x000fe40000100a00 */
[----:B0-----:R0:W-:Y:S01]  /*6cc30*/  STL.64 [R1+0x3e90], R18 ;  /* 0x003e901201007387 */ /* 0x0011e20000100a00 */
[----:B------:R-:W-:Y:S04]  /*6cc40*/  STL.64 [R1+0x3e88], R16 ;  /* 0x003e881001007387 */ /* 0x000fe80000100a00 */
[----:B0-----:R-:W2:Y:S04]  /*6cc50*/  LDL R18, [R1+0x128] ;  /* 0x0001280001127983 */ /* 0x001ea80000100800 */
[----:B------:R-:W2:Y:S01]  /*6cc60*/  LDL R19, [R1+0x12c] ;  /* 0x00012c0001137983 */ /* 0x000ea20000100800 */
[----:B------:R-:W-:-:S02]  /*6cc70*/  IMAD.MOV.U32 R14, RZ, RZ, R3 ;  /* 0x000000ffff0e7224 */ /* 0x000fc400078e0003 */
[----:B------:R-:W-:Y:S01]  /*6cc80*/  IMAD.MOV.U32 R15, RZ, RZ, R29 ;  /* 0x000000ffff0f7224 */ /* 0x000fe200078e001d */
[----:B--2---:R-:W-:Y:S01]  /*6cc90*/  STL.64 [R1+0x3fd8], R18 ;  /* 0x003fd81201007387 */ /* 0x004fe20000100a00 */
[----:B------:R-:W2:Y:S02]  /*6cca0*/  LDL.LU R3, [R1+0x4038] ;  /* 0x0040380001037983 */ /* 0x000ea40000300800 */
[----:B------:R-:W3:Y:S02]  /*6ccb0*/  LDL.LU R29, [R1+0x4034] ;  /* 0x00403400011d7983 */ /* 0x000ee40000300800 */
[----:B------:R0:W-:Y:S02]  /*6ccc0*/  STL.64 [R1+0x3fa0], R14 ;  /* 0x003fa00e01007387 */ /* 0x0001e40000100a00 */
[----:B0-----:R-:W4:Y:S01]  /*6ccd0*/  LDL.64 R14, [R1+0x108] ;  /* 0x00010800010e7983 */ /* 0x001f220000100a00 */
[----:B------:R-:W-:Y:S02]  /*6cce0*/  IMAD.MOV.U32 R26, RZ, RZ, R13 ;  /* 0x000000ffff1a7224 */ /* 0x000fe400078e000d */
[----:B------:R-:W-:Y:S01]  /*6ccf0*/  IMAD.MOV.U32 R27, RZ, RZ, R12 ;  /* 0x000000ffff1b7224 */ /* 0x000fe200078e000c */
[----:B----4-:R-:W-:Y:S04]  /*6cd00*/  STL.64 [R1+0x3fb8], R14 ;  /* 0x003fb80e01007387 */ /* 0x010fe80000100a00 */
[----:B------:R-:W-:Y:S02]  /*6cd10*/  STL.64 [R1+0x3f80], R26 ;  /* 0x003f801a01007387 */ /* 0x000fe40000100a00 */
[----:B------:R0:W-:Y:S02]  /*6cd20*/  STL [R1+0x3f78], R25 ;  /* 0x003f781901007387 */ /* 0x0001e40000100800 */
[----:B------:R-:W4:Y:S01]  /*6cd30*/  LDL.LU R24, [R1+0x740] ;  /* 0x0007400001187983 */ /* 0x000f220000300800 */
[----:B0-----:R-:W4:Y:S01]  /*6cd40*/  LDL.LU R25, [R1+0x744] ;  /* 0x0007440001197983 */ /* 0x001f220000300800 */
[----:B--2---:R-:W-:-:S02]  /*6cd50*/  IMAD.MOV.U32 R14, RZ, RZ, R3 ;  /* 0x000000ffff0e7224 */ /* 0x004fc400078e0003 */
[----:B------:R-:W-:Y:S02]  /*6cd60*/  IMAD.MOV.U32 R15, RZ, RZ, R2 ;  /* 0x000000ffff0f7224 */ /* 0x000fe400078e0002 */
[----:B------:R-:W2:Y:S01]  /*6cd70*/  LDL.LU R26, [R1+0x748] ;  /* 0x00074800011a7983 */ /* 0x000ea20000300800 */
[----:B------:R-:W2:Y:S01]  /*6cd80*/  LDL.LU R27, [R1+0x74c] ;  /* 0x00074c00011b7983 */ /* 0x000ea20000300800 */
[----:B------:R-:W2:Y:S02]  /*6cd90*/  LDL.LU R3, [R1+0x4030] ;  /* 0x0040300001037983 */ /* 0x000ea40000300800 */
[----:B------:R-:W4:Y:S02]  /*6cda0*/  LDL.LU R2, [R1+0x402c] ;  /* 0x00402c0001027983 */ /* 0x000f240000300800 */
[----:B------:R0:W-:Y:S01]  /*6cdb0*/  STL.64 [R1+0x3fd0], R14 ;  /* 0x003fd00e01007387 */ /* 0x0001e20000100a00 */
[----:B------:R-:W4:Y:S01]  /*6cdc0*/  LDL.LU R12, [R1+0x710] ;  /* 0x00071000010c7983 */ /* 0x000f220000300800 */
[----:B------:R-:W4:Y:S03]  /*6cdd0*/  LDL.LU R13, [R1+0x714] ;  /* 0x00071400010d7983 */ /* 0x000f260000300800 */
[----:B0-----:R-:W4:Y:S01]  /*6cde0*/  LDL.LU R14, [R1+0x718] ;  /* 0x00071800010e7983 */ /* 0x001f220000300800 */
[----:B------:R-:W4:Y:S02]  /*6cdf0*/  LDL.LU R15, [R1+0x71c] ;  /* 0x00071c00010f7983 */ /* 0x000f240000300800 */
[----:B---3--:R-:W-:-:S02]  /*6ce00*/  IMAD.MOV.U32 R19, RZ, RZ, R29 ;  /* 0x000000ffff137224 */ /* 0x008fc400078e001d */
[----:B--2---:R-:W-:Y:S01]  /*6ce10*/  IMAD.MOV.U32 R18, RZ, RZ, R3 ;  /* 0x000000ffff127224 */ /* 0x004fe200078e0003 */
[----:B----4-:R-:W-:Y:S01]  /*6ce20*/  STL.64 [R1+0x3fe8], R14 ;  /* 0x003fe80e01007387 */ /* 0x010fe20000100a00 */
[----:B------:R-:W-:Y:S02]  /*6ce30*/  STL.64 [R1+0x3fe0], R12 ;  /* 0x003fe00c01007387 */ /* 0x000fe40000100a00 */
[----:B------:R-:W2:Y:S02]  /*6ce40*/  LDL.LU R3, [R1+0x4028] ;  /* 0x0040280001037983 */ /* 0x000ea40000300800 */
[----:B------:R0:W-:Y:S02]  /*6ce50*/  STL.64 [R1+0x3ff0], R18 ;  /* 0x003ff01201007387 */ /* 0x0001e40000100a00 */
[----:B0-----:R-:W3:Y:S01]  /*6ce60*/  LDL.64 R18, [R1+0x148] ;  /* 0x0001480001127983 */ /* 0x001ee20000100a00 */
[----:B------:R-:W-:Y:S02]  /*6ce70*/  IMAD.MOV.U32 R7, RZ, RZ, R2 ;  /* 0x000000ffff077224 */ /* 0x000fe400078e0002 */
[----:B--2---:R-:W-:Y:S01]  /*6ce80*/  IMAD.MOV.U32 R6, RZ, RZ, R3 ;  /* 0x000000ffff067224 */ /* 0x004fe200078e0003 */
[----:B---3--:R-:W-:Y:S01]  /*6ce90*/  STL.64 [R1+0x4008], R18 ;  /* 0x0040081201007387 */ /* 0x008fe20000100a00 */
[----:B------:R-:W2:Y:S02]  /*6cea0*/  LDL.LU R12, [R1+0x700] ;  /* 0x00070000010c7983 */ /* 0x000ea40000300800 */
[----:B------:R-:W2:Y:S02]  /*6ceb0*/  LDL.LU R13, [R1+0x704] ;  /* 0x00070400010d7983 */ /* 0x000ea40000300800 */
[----:B------:R-:W3:Y:S01]  /*6cec0*/  LDL.LU R14, [R1+0x708] ;  /* 0x00070800010e7983 */ /* 0x000ee20000300800 */
[----:B------:R-:W3:Y:S01]  /*6ced0*/  LDL.LU R15, [R1+0x70c] ;  /* 0x00070c00010f7983 */ /* 0x000ee20000300800 */
[----:B------:R0:W-:Y:S03]  /*6cee0*/  STL.64 [R1+0x4010], R6 ;  /* 0x0040100601007387 */ /* 0x0001e60000100a00 */
[----:B0-----:R-:W4:Y:S01]  /*6cef0*/  LDL.64 R6, [R1+0x168] ;  /* 0x0001680001067983 */ /* 0x001f220000100a00 */
[----:B------:R-:W2:Y:S02]  /*6cf00*/  LDL.LU R16, [R1+0x6e0] ;  /* 0x0006e00001107983 */ /* 0x000ea40000300800 */
[----:B------:R-:W2:Y:S02]  /*6cf10*/  LDL.LU R17, [R1+0x6e4] ;  /* 0x0006e40001117983 */ /* 0x000ea40000300800 */
[----:B------:R-:W2:Y:S01]  /*6cf20*/  LDL.LU R18, [R1+0x6e8] ;  /* 0x0006e80001127983 */ /* 0x000ea20000300800 */
[----:B------:R-:W2:Y:S04]  /*6cf30*/  LDL.LU R19, [R1+0x6ec] ;  /* 0x0006ec0001137983 */ /* 0x000ea80000300800 */
        /* <DEDUP_REMOVED lines=33> */
[----:B------:R-:W3:Y:S01]  /*6d150*/  LDL.LU R8, [R1+0x760] ;  /* 0x0007600001087983 */ /* 0x000ee20000300800 */
[----:B------:R-:W3:Y:S02]  /*6d160*/  LDL.LU R9, [R1+0x764] ;  /* 0x0007640001097983 */ /* 0x000ee40000300800 */
[----:B------:R-:W3:Y:S02]  /*6d170*/  LDL.LU R10, [R1+0x768] ;  /* 0x00076800010a7983 */ /* 0x000ee40000300800 */
[----:B------:R-:W3:Y:S04]  /*6d180*/  LDL.LU R11, [R1+0x76c] ;  /* 0x00076c00010b7983 */ /* 0x000ee80000300800 */
[----:B------:R-:W-:Y:S01]  /*6d190*/  STL.64 [R1+0x3e0], R16 ;  /* 0x0003e01001007387 */ /* 0x000fe20000100a00 */
[----:B------:R0:W-:Y:S03]  /*6d1a0*/  STL.64 [R1+0x3e8], R18 ;  /* 0x0003e81201007387 */ /* 0x0001e60000100a00 */
[----:B0-----:R-:W4:Y:S01]  /*6d1b0*/  LDL.LU.64 R18, [R1+0x4020] ;  /* 0x0040200001127983 */ /* 0x001f220000300a00 */
[----:B------:R-:W4:Y:S02]  /*6d1c0*/  LDL.LU.64 R16, [R1+0x4018] ;  /* 0x0040180001107983 */ /* 0x000f240000300a00 */
[----:B------:R-:W4:Y:S02]  /*6d1d0*/  LDL.LU.64 R6, [R1+0x4010] ;  /* 0x0040100001067983 */ /* 0x000f240000300a00 */
[C---:B----4-:R-:W-:Y:S01]  /*6d1e0*/  HMMA.16816.F32 R4, R20.reuse, R6, R16 ;  /* 0x000000061404723c */ /* 0x050fe20000001810 */
[----:B------:R-:W4:Y:S11]  /*6d1f0*/  LDL.LU.64 R18, [R1+0x4008] ;  /* 0x0040080001127983 */ /* 0x000f360000300a00 */
[----:B------:R-:W-:Y:S11]  /*6d200*/  @!UPT UIADD3 URZ, URZ, URZ, URZ ;  /* 0x0000003f3f3ff290 */ /* 0x000ff6000fffe03f */
[----:B------:R-:W-:Y:S01]  /*6d210*/  STL.64 [R1+0x3f0], R4 ;  /* 0x0003f00401007387 */ /* 0x000fe20000100a00 */
[----:B------:R0:W-:Y:S02]  /*6d220*/  STL.64 [R1+0x3f8], R6 ;  /* 0x0003f80601007387 */ /* 0x0001e40000100a00 */
[----:B0-----:R-:W-:Y:S01]  /*6d230*/  IMAD.MOV.U32 R6, RZ, RZ, R28 ;  /* 0x000000ffff067224 */ /* 0x001fe200078e001c */
[C---:B----4-:R-:W-:Y:S01]  /*6d240*/  HMMA.16816.F32 R12, R20.reuse, R18, R12 ;  /* 0x00000012140c723c */ /* 0x050fe2000000180c */
[----:B------:R-:W-:Y:S02]  /*6d250*/  IMAD.MOV.U32 R29, RZ, RZ, R18 ;  /* 0x000000ffff1d7224 */ /* 0x000fe400078e0012 */
[----:B------:R-:W-:Y:S11]  /*6d260*/  IMAD.MOV.U32 R28, RZ, RZ, R19 ;  /* 0x000000ffff1c7224 */ /* 0x000ff600078e0013 */
[----:B------:R-:W-:Y:S09]  /*6d270*/  @!UPT UIADD3 URZ, URZ, URZ, URZ ;  /* 0x0000003f3f3ff290 */ /* 0x000ff2000fffe03f */
[----:B------:R-:W-:Y:S01]  /*6d280*/  STL.64 [R1+0x400], R12 ;  /* 0x0004000c01007387 */ /* 0x000fe20000100a00 */
[----:B------:R0:W-:Y:S03]  /*6d290*/  STL.64 [R1+0x408], R14 ;  /* 0x0004080e01007387 */ /* 0x0001e60000100a00 */
[----:B0-----:R-:W4:Y:S01]  /*6d2a0*/  LDL.LU.64 R14, [R1+0x4000] ;  /* 0x00400000010e7983 */ /* 0x001f220000300a00 */
[----:B------:R-:W4:Y:S02]  /*6d2b0*/  LDL.LU.64 R12, [R1+0x3ff8] ;  /* 0x003ff800010c7983 */ /* 0x000f240000300a00 */
        /* <DEDUP_REMOVED lines=8> */
[C---:B----4-:R-:W-:Y:S11]  /*6d340*/  HMMA.16816.F32 R12, R20.reuse, R18, R12 ;  /* 0x00000012140c723c */ /* 0x050ff6000000180c */
[----:B------:R-:W-:Y:S11]  /*6d350*/  @!UPT UIADD3 URZ, URZ, URZ, URZ ;  /* 0x0000003f3f3ff290 */ /* 0x000ff6000fffe03f */
[----:B------:R-:W-:Y:S01]  /*6d360*/  @!UPT UIADD3 URZ, URZ, URZ, URZ ;  /* 0x0000003f3f3ff290 */ /* 0x000fe2000fffe03f */
[----:B------:R-:W-:Y:S01]  /*6d370*/  STL.64 [R1+0x420], R12 ;  /* 0x0004200c01007387 */ /* 0x000fe20000100a00 */
[----:B------:R0:W-:Y:S03]  /*6d380*/  STL.64 [R1+0x428], R14 ;  /* 0x0004280e01007387 */ /* 0x0001e60000100a00 */
[----:B0-----:R-:W2:Y:S01]  /*6d390*/  LDL.LU.64 R14, [R1+0x3fd0] ;  /* 0x003fd000010e7983 */ /* 0x001ea20000300a00 */
[----:B------:R0:W-:Y:S02]  /*6d3a0*/  STL.64 [R1+0x3ed8], R18 ;  /* 0x003ed81201007387 */ /* 0x0001e40000100a00 */
[----:B------:R-:W4:Y:S02]  /*6d3b0*/  LDL.LU R16, [R1+0x780] ;  /* 0x0007800001107983 */ /* 0x000f240000300800 */
[----:B------:R-:W4:Y:S01]  /*6d3c0*/  LDL.LU R17, [R1+0x784] ;  /* 0x0007840001117983 */ /* 0x000f220000300800 */
[----:B0-----:R-:W4:Y:S01]  /*6d3d0*/  LDL.LU R18, [R1+0x788] ;  /* 0x0007880001127983 */ /* 0x001f220000300800 */
[----:B------:R-:W4:Y:S01]  /*6d3e0*/  LDL.LU R19, [R1+0x78c] ;  /* 0x00078c0001137983 */ /* 0x000f220000300800 */
        /* <DEDUP_REMOVED lines=23> */
[----:B--2---:R-:W-:Y:S02]  /*6d560*/  HMMA.16816.F32 R20, R20, R14, R24 ;  /* 0x0000000e1414723c */ /* 0x004fe40000001818 */
[----:B------:R-:W3:Y:S01]  /*6d570*/  LDL.LU.64 R26, [R1+0x3f80] ;  /* 0x003f8000011a7983 */ /* 0x000ee20000300a00 */
[----:B------:R-:W2:Y:S02]  /*6d580*/  LDL.LU R25, [R1+0x3f78] ;  /* 0x003f780001197983 */ /* 0x000ea40000300800 */
[----:B------:R-:W3:Y:S02]  /*6d590*/  LDL.LU.64 R14, [R1+0x3f70] ;  /* 0x003f7000010e7983 */ /* 0x000ee40000300a00 */
[----:B------:R-:W3:Y:S11]  /*6d5a0*/  LDL.LU.64 R12, [R1+0x3f68] ;  /* 0x003f6800010c7983 */ /* 0x000ef60000300a00 */
[----:B------:R-:W-:Y:S05]  /*6d5b0*/  @!UPT UIADD3 URZ, URZ, URZ, URZ ;  /* 0x0000003f3f3ff290 */ /* 0x000fea000fffe03f */
[----:B------:R-:W-:Y:S01]  /*6d5c0*/  STL.64 [R1+0x450], R20 ;  /* 0x0004501401007387 */ /* 0x000fe20000100a00 */
[----:B------:R-:W-:Y:S03]  /*6d5d0*/  STL.64 [R1+0x458], R22 ;  /* 0x0004581601007387 */ /* 0x000fe60000100a00 */
[----:B--2---:R-:W0:Y:S04]  /*6d5e0*/  LDSM.16.MT88.4 R20, [R25+0x13080] ;  /* 0x013080001914783b */ /* 0x004e280000004200 */
[----:B0-----:R0:W-:Y:S01]  /*6d5f0*/  STL.64 [R1+0x3d30], R22 ;  /* 0x003d301601007387 */ /* 0x0011e20000100a00 */
[----:B------:R1:W-:Y:S03]  /*6d600*/  STL.64 [R1+0x3d28], R20 ;  /* 0x003d281401007387 */ /* 0x0003e60000100a00 */
[----:B0-----:R-:W2:Y:S01]  /*6d610*/  LDL.LU.64 R22, [R1+0xe8] ;  /* 0x0000e80001167983 */ /* 0x001ea20000300a00 */
[C---:B---3--:R-:W-:Y:S03]  /*6d620*/  HMMA.16816.F32 R24, R12.reuse, R26, R8 ;  /* 0x0000001a0c18723c */ /* 0x048fe60000001808 */
[----:B--2---:R0:W-:Y:S01]  /*6d630*/  STL.64 [R1+0x3ef0], R22 ;  /* 0x003ef01601007387 */ /* 0x0041e20000100a00 */
[----:B-1----:R-:W2:Y:S02]  /*6d640*/  LDL.LU R20, [R1+0x770] ;  /* 0x0007700001147983 */ /* 0x002ea40000300800 */
[----:B------:R-:W2:Y:S01]  /*6d650*/  LDL.LU R21, [R1+0x774] ;  /* 0x0007740001157983 */ /* 0x000ea20000300800 */
[----:B0-----:R-:W2:Y:S01]  /*6d660*/  LDL.LU R22, [R1+0x778] ;  /* 0x0007780001167983 */ /* 0x001ea20000300800 */
[----:B------:R-:W2:Y:S02]  /*6d670*/  LDL.LU R23, [R1+0x77c] ;  /* 0x00077c0001177983 */ /* 0x000ea40000300800 */
[----:B------:R-:W2:Y:S11]  /*6d680*/  LDL.LU.64 R10, [R1+0x3f60] ;  /* 0x003f6000010a7983 */ /* 0x000eb60000300a00 */
[----:B------:R-:W-:Y:S02]  /*6d690*/  @!UPT UIADD3 URZ, URZ, URZ, URZ ;  /* 0x0000003f3f3ff290 */ /* 0x000fe4000fffe03f */
[----:B------:R-:W-:Y:S01]  /*6d6a0*/  STL.64 [R1+0x470], R24 ;  /* 0x0004701801007387 */ /* 0x000fe20000100a00 */
[----:B------:R0:W-:Y:S04]  /*6d6b0*/  STL.64 [R1+0x478], R26 ;  /* 0x0004781a01007387 */ /* 0x0001e80000100a00 */
[----:B0-----:R-:W3:Y:S01]  /*6d6c0*/  LDL.LU.64 R26, [R1+0x3f58] ;  /* 0x003f5800011a7983 */ /* 0x001ee20000300a00 */
[----:B------:R-:W3:Y:S01]  /*6d6d0*/  LDL.LU.64 R24, [R1+0x3f50] ;  /* 0x003f500001187983 */ /* 0x000ee20000300a00 */
[C---:B--2---:R-:W-:Y:S02]  /*6d6e0*/  HMMA.16816.F32 R8, R12.reuse, R10, R20 ;  /* 0x0000000a0c08723c */ /* 0x044fe40000001814 */
[----:B------:R-:W2:Y:S11]  /*6d6f0*/  LDL.LU R20, [R1+0x7e0] ;  /* 0x0007e00001147983 */ /* 0x000eb60000300800 */
[----:B------:R-:W-:Y:S10]  /*6d700*/  @!UPT UIADD3 URZ, URZ, URZ, URZ ;  /* 0x0000003f3f3ff290 */ /* 0x000ff4000fffe03f */
[----:B------:R0:W-:Y:S01]  /*6d710*/  STL.64 [R1+0x480], R8 ;  /* 0x0004800801007387 */ /* 0x0001e20000100a00 */
[----:B------:R1:W-:Y:S02]  /*6d720*/  STL.64 [R1+0x488], R10 ;  /* 0x0004880a01007387 */ /* 0x0003e40000100a00 */
[----:B------:R-:W2:Y:S02]  /*6d730*/  LDL.LU R21, [R1+0x7e4] ;  /* 0x0007e40001157983 */ /* 0x000ea40000300800 */
[----:B------:R-:W2:Y:S01]  /*6d740*/  LDL.LU R22, [R1+0x7e8] ;  /* 0x0007e80001167983 */ /* 0x000ea20000300800 */
[----:B------:R-:W2:Y:S01]  /*6d750*/  LDL.LU R23, [R1+0x7ec] ;  /* 0x0007ec0001177983 */ /* 0x000ea20000300800 */
[----:B----4-:R-:W-:Y:S03]  /*6d760*/  HMMA.16816.F32 R16, R12, R6, R16 ;  /* 0x000000060c10723c */ /* 0x010fe60000001810 */
[----:B--2---:R2:W-:Y:S01]  /*6d770*/  STL.64 [R1+0x3f00], R22 ;  /* 0x003f001601007387 */ /* 0x0045e20000100a00 */
[----:B------:R-:W-:Y:S02]  /*6d780*/  STL.64 [R1+0x3ef8], R20 ;  /* 0x003ef81401007387 */ /* 0x000fe40000100a00 */
[----:B0-----:R-:W3:Y:S02]  /*6d790*/  LDL.LU R8, [R1+0x790] ;  /* 0x0007900001087983 */ /* 0x001ee40000300800 */
[----:B------:R-:W3:Y:S01]  /*6d7a0*/  LDL.LU R9, [R1+0x794] ;  /* 0x0007940001097983 */ /* 0x000ee20000300800 */
[----:B-1----:R-:W3:Y:S01]  /*6d7b0*/  LDL.LU R10, [R1+0x798] ;  /* 0x00079800010a7983 */ /* 0x002ee20000300800 */
[----:B------:R-:W3:Y:S02]  /*6d7c0*/  LDL.LU R11, [R1+0x79c] ;  /* 0x00079c00010b7983 */ /* 0x000ee40000300800 */
[----:B--2---:R-:W-:-:S02]  /*6d7d0*/  IMAD.MOV.U32 R22, RZ, RZ, R3 ;  /* 0x000000ffff167224 */ /* 0x004fc400078e0003 */
[----:B------:R-:W-:-:S05]  /*6d7e0*/  IMAD.MOV.U32 R23, RZ, RZ, R2 ;  /* 0x000000ffff177224 */ /* 0x000fca00078e0002 */
[----:B------:R0:W-:Y:S01]  /*6d7f0*/  STL.64 [R1+0x3f10], R22 ;  /* 0x003f101601007387 */ /* 0x0001e20000100a00 */
[----:B------:R-:W2:Y:S03]  /*6d800*/  LDL.LU R4, [R1+0x7a0] ;  /* 0x0007a00001047983 */ /* 0x000ea60000300800 */
[----:B------:R-:W-:Y:S02]  /*6d810*/  STL.64 [R1+0x490], R16 ;  /* 0x0004901001007387 */ /* 0x000fe40000100a00 */
[----:B------:R-:W-:Y:S01]  /*6d820*/  STL.64 [R1+0x498], R18 ;  /* 0x0004981201007387 */ /* 0x000fe20000100a00 */
[----:B------:R-:W2:Y:S01]  /*6d830*/  LDL.LU R5, [R1+0x7a4] ;  /* 0x0007a40001057983 */ /* 0x000ea20000300800 */
[----:B------:R-:W2:Y:S02]  /*6d840*/  LDL.LU R6, [R1+0x7a8] ;  /* 0x0007a80001067983 */ /* 0x000ea40000300800 */
[----:B------:R-:W2:Y:S01]  /*6d850*/  LDL.LU R7, [R1+0x7ac] ;  /* 0x0007ac0001077983 */ /* 0x000ea20000300800 */
[----:B0-----:R-:W4:Y:S04]  /*6d860*/  LDL.LU.64 R22, [R1+0x58] ;  /* 0x0000580001167983 */ /* 0x001f280000300a00 */
[----:B----4-:R0:W-:Y:S01]  /*6d870*/  STL.64 [R1+0x3f28], R22 ;  /* 0x003f281601007387 */ /* 0x0101e20000100a00 */
[----:B------:R-:W4:Y:S02]  /*6d880*/  LDL.LU R20, [R1+0x7b0] ;  /* 0x0007b00001147983 */ /* 0x000f240000300800 */
[----:B------:R-:W4:Y:S01]  /*6d890*/  LDL.LU R21, [R1+0x7b4] ;  /* 0x0007b40001157983 */ /* 0x000f220000300800 */
[----:B0-----:R-:W4:Y:S01]  /*6d8a0*/  LDL.LU R22, [R1+0x7b8] ;  /* 0x0007b80001167983 */ /* 0x001f220000300800 */
[----:B------:R-:W4:Y:S02]  /*6d8b0*/  LDL.LU R23, [R1+0x7bc] ;  /* 0x0007bc0001177983 */ /* 0x000f240000300800 */
[----:B------:R-:W2:Y:S02]  /*6d8c0*/  LDL.LU R16, [R1+0x7f0] ;  /* 0x0007f00001107983 */ /* 0x000ea40000300800 */
[----:B------:R-:W2:Y:S01]  /*6d8d0*/  LDL.LU R17, [R1+0x7f4] ;  /* 0x0007f40001117983 */ /* 0x000ea20000300800 */
[----:B------:R-:W2:Y:S01]  /*6d8e0*/  LDL.LU R18, [R1+0x7f8] ;  /* 0x0007f80001127983 */ /* 0x000ea20000300800 */
[----:B------:R-:W2:Y:S03]  /*6d8f0*/  LDL.LU R19, [R1+0x7fc] ;  /* 0x0007fc0001137983 */ /* 0x000ea60000300800 */
[----:B--2---:R0:W-:Y:S01]  /*6d900*/  STL.64 [R1+0x3ee8], R18 ;  /* 0x003ee81201007387 */ /* 0x0041e20000100a00 */
[----:B------:R1:W-:Y:S03]  /*6d910*/  STL.64 [R1+0x3ee0], R16 ;  /* 0x003ee01001007387 */ /* 0x0003e60000100a00 */
[----:B0-----:R-:W2:Y:S01]  /*6d920*/  LDL.64 R18, [R1+0x158] ;  /* 0x0001580001127983 */ /* 0x001ea20000100a00 */
[C---:B---3--:R-:W-:Y:S03]  /*6d930*/  HMMA.16816.F32 R8, R12.reuse, R26, R8 ;  /* 0x0000001a0c08723c */ /* 0x048fe60000001808 */
        /* <DEDUP_REMOVED lines=10> */
[----:B------:R-:W2:Y:S03]  /*6d9e0*/  LDL.LU R19, [R1+0x7cc] ;  /* 0x0007cc0001137983 */ /* 0x000ea60000300800 */
[----:B------:R-:W-:Y:S01]  /*6d9f0*/  STL.64 [R1+0x4d0], R8 ;  /* 0x0004d00801007387 */ /* 0x000fe20000100a00 */
[----:B------:R0:W-:Y:S03]  /*6da00*/  STL.64 [R1+0x4d8], R10 ;  /* 0x0004d80a01007387 */ /* 0x0001e60000100a00 */
[----:B0-----:R-:W3:Y:S01]  /*6da10*/  LDL.LU.64 R10, [R1+0x3f48] ;  /* 0x003f4800010a7983 */ /* 0x001ee20000300a00 */
[----:B------:R-:W2:Y:S02]  /*6da20*/  LDL.LU.64 R8, [R1+0x3f40] ;  /* 0x003f400001087983 */ /* 0x000ea40000300a00 */
[----:B------:R-:W-:Y:S02]  /*6da30*/  STL.64 [R1+0x3e40], R26 ;  /* 0x003e401a01007387 */ /* 0x000fe40000100a00 */
[----:B------:R0:W-:Y:S02]  /*6da40*/  STL.64 [R1+0x3e38], R24 ;  /* 0x003e381801007387 */ /* 0x0001e40000100a00 */
[----:B0-----:R-:W2:Y:S01]  /*6da50*/  LDL.LU R24, [R1+0x810] ;  /* 0x0008100001187983 */ /* 0x001ea20000300800 */
        /* <DEDUP_REMOVED lines=8> */
[----:B0-----:R-:W4:Y:S01]  /*6dae0*/  LDL.LU.64 R6, [R1+0x3f38] ;  /* 0x003f380001067983 */ /* 0x001f220000300a00 */
[----:B------:R-:W3:Y:S02]  /*6daf0*/  LDL.LU.64 R4, [R1+0x3f30] ;  /* 0x003f300001047983 */ /* 0x000ee40000300a00 */
[----:B------:R0:W-:Y:S02]  /*6db00*/  STL.64 [R1+0x3e30], R10 ;  /* 0x003e300a01007387 */ /* 0x0001e40000100a00 */
[----:B--2---:R-:W-:Y:S01]  /*6db10*/  STL.64 [R1+0x3e28], R8 ;  /* 0x003e280801007387 */ /* 0x004fe20000100a00 */
[----:B0-----:R-:W2:Y:S01]  /*6db20*/  LDL.64 R10, [R1+0x138] ;  /* 0x00013800010a7983 */ /* 0x001ea20000100a00 */
[C---:B----4-:R-:W-:Y:S11]  /*6db30*/  HMMA.16816.F32 R20, R12.reuse, R6, R20 ;  /* 0x000000060c14723c */ /* 0x050ff60000001814 */
[----:B------:R-:W-:Y:S11]  /*6db40*/  @!UPT UIADD3 URZ, URZ, URZ, URZ ;  /* 0x0000003f3f3ff290 */ /* 0x000ff6000fffe03f */
[----:B------:R-:W-:Y:S01]  /*6db50*/  @!UPT UIADD3 URZ, URZ, URZ, URZ ;  /* 0x0000003f3f3ff290 */ /* 0x000fe2000fffe03f */
[----:B------:R-:W-:Y:S01]  /*6db60*/  STL.64 [R1+0x4f0], R20 ;  /* 0x0004f01401007387 */ /* 0x000fe20000100a00 */
[----:B------:R0:W-:Y:S03]  /*6db70*/  STL.64 [R1+0x4f8], R22 ;  /* 0x0004f81601007387 */ /* 0x0001e60000100a00 */
[----:B0-----:R-:W4:Y:S01]  /*6db80*/  LDL.LU.64 R22, [R1+0x3f28] ;  /* 0x003f280001167983 */ /* 0x001f220000300a00 */
[----:B------:R-:W-:Y:S02]  /*6db90*/  STL.64 [R1+0x3e20], R6 ;  /* 0x003e200601007387 */ /* 0x000fe40000100a00 */
[----:B---3--:R0:W-:Y:S02]  /*6dba0*/  STL.64 [R1+0x3e18], R4 ;  /* 0x003e180401007387 */ /* 0x0081e40000100a00 */
        /* <DEDUP_REMOVED lines=14> */
[----:B------:R-:W3:Y:S11]  /*6dc90*/  LDL.LU.64 R18, [R1+0x3f08] ;  /* 0x003f080001127983 */ /* 0x000ef60000300a00 */
[----:B------:R-:W-:Y:S11]  /*6dca0*/  @!UPT UIADD3 URZ, URZ, URZ, URZ ;  /* 0x0000003f3f3ff290 */ /* 0x000ff6000fffe03f */
        /* <DEDUP_REMOVED lines=9> */
[----:B0-----:R-:W3:Y:S01]  /*6dd40*/  LDL.LU.64 R22, [R1+0x3ef0] ;  /* 0x003ef00001167983 */ /* 0x001ee20000300a00 */
[----:B------:R-:W-:Y:S02]  /*6dd50*/  IMAD.MOV.U32 R21, RZ, RZ, R18 ;  /* 0x000000ffff157224 */ /* 0x000fe400078e0012 */
[----:B------:R-:W-:Y:S02]  /*6dd60*/  IMAD.MOV.U32 R20, RZ, RZ, R19 ;  /* 0x000000ffff147224 */ /* 0x000fe400078e0013 */
[----:B------:R-:W4:Y:S01]  /*6dd70*/  LDL.LU.64 R18, [R1+0x3ee8] ;  /* 0x003ee80001127983 */ /* 0x000f220000300a00 */
[----:B------:R-:W4:Y:S02]  /*6dd80*/  LDL.LU.64 R16, [R1+0x3ee0] ;  /* 0x003ee00001107983 */ /* 0x000f240000300a00 */
[----:B------:R-:W-:Y:S02]  /*6dd90*/  STL [R1+0x3df8], R20 ;  /* 0x003df81401007387 */ /* 0x000fe40000100800 */
[----:B------:R-:W-:Y:S01]  /*6dda0*/  STL [R1+0x3df4], R21 ;  /* 0x003df41501007387 */ /* 0x000fe20000100800 */
[----:B--2---:R-:W-:Y:S01]  /*6ddb0*/  HMMA.16816.F32 R4, R12, R10, R4 ;  /* 0x0000000a0c04723c */ /* 0x004fe20000001804 */
[----:B---3--:R0:W-:Y:S02]  /*6ddc0*/  STL.64 [R1+0x3ed0], R22 ;  /* 0x003ed01601007387 */ /* 0x0081e40000100a00 */
[----:B0-----:R-:W-:-:S02]  /*6ddd0*/  IMAD.MOV.U32 R22, RZ, RZ, R29 ;  /* 0x000000ffff167224 */ /* 0x001fc400078e001d */
[----:B------:R-:W-:-:S07]  /*6dde0*/  IMAD.MOV.U32 R23, RZ, RZ, R28 ;  /* 0x000000ffff177224 */ /* 0x000fce00078e001c */
[C---:B----4-:R-:W-:Y:S01]  /*6ddf0*/  HMMA.16816.F32 R20, R12.reuse, R22, R16 ;  /* 0x000000160c14723c */ /* 0x050fe20000001810 */
[----:B------:R-:W2:Y:S01]  /*6de00*/  LDL.LU.64 R18, [R1+0x3ed8] ;  /* 0x003ed80001127983 */ /* 0x000ea20000300a00 */
[----:B------:R-:W-:Y:S02]  /*6de10*/  IMAD.MOV.U32 R28, RZ, RZ, R11 ;  /* 0x000000ffff1c7224 */ /* 0x000fe400078e000b */
[----:B------:R-:W-:Y:S11]  /*6de20*/  IMAD.MOV.U32 R29, RZ, RZ, R10 ;  /* 0x000000ffff1d7224 */ /* 0x000ff600078e000a */
[----:B------:R-:W-:Y:S08]  /*6de30*/  @!UPT UIADD3 URZ, URZ, URZ, URZ ;  /* 0x0000003f3f3ff290 */ /* 0x000ff0000fffe03f */
[----:B------:R-:W-:Y:S01]  /*6de40*/  STL.64 [R1+0x530], R20 ;  /* 0x0005301401007387 */ /* 0x000fe20000100a00 */
[----:B------:R-:W-:Y:S02]  /*6de50*/  STL.64 [R1+0x538], R22 ;  /* 0x0005381601007387 */ /* 0x000fe40000100a00 */
[----:B------:R-:W-:Y:S02]  /*6de60*/  STL.64 [R1+0x540], R4 ;  /* 0x0005400401007387 */ /* 0x000fe40000100a00 */
[----:B------:R2:W-:Y:S01]  /*6de70*/  STL.64 [R1+0x548], R6 ;  /* 0x0005480601007387 */ /* 0x0005e20000100a00 */
[----:B------:R-:W-:Y:S01]  /*6de80*/  STL [R1+0x3e00], R28 ;  /* 0x003e001c01007387 */ /* 0x000fe20000100800 */
[----:B------:R-:W-:Y:S01]  /*6de90*/  STL [R1+0x3dfc], R29 ;  /* 0x003dfc1d01007387 */ /* 0x000fe20000100800 */
[----:B--2---:R-:W-:Y:S02]  /*6dea0*/  HMMA.16816.F32 R4, R12, R18, R24 ;  /* 0x000000120c04723c */ /* 0x004fe40000001818 */
[----:B------:R-:W2:Y:S04]  /*6deb0*/  LDL.LU.64 R26, [R1+0x8] ;  /* 0x00000800011a7983 */ /* 0x000ea80000300a00 */
[----:B--2---:R-:W-:Y:S11]  /*6dec0*/  STL.64 [R1+0x3e58], R26 ;  /* 0x003e581a01007387 */ /* 0x004ff60000100a00 */
[----:B------:R-:W-:Y:S06]  /*6ded0*/  @!UPT UIADD3 URZ, URZ, URZ, URZ ;  /* 0x0000003f3f3ff290 */ /* 0x000fec000fffe03f */
[----:B------:R-:W-:Y:S02]  /*6dee0*/  STL.64 [R1+0x550], R4 ;  /* 0x0005500401007387 */ /* 0x000fe40000100a00 */
[----:B------:R-:W-:Y:S02]  /*6def0*/  STL.64 [R1+0x558], R6 ;  /* 0x0005580601007387 */ /* 0x000fe40000100a00 */
[----:B------:R-:W2:Y:S01]  /*6df00*/  LDL.LU R8, [R1+0x870] ;  /* 0x0008700001087983 */ /* 0x000ea20000300800 */
[----:B------:R-:W2:Y:S01]  /*6df10*/  LDL.LU R9, [R1+0x874] ;  /* 0x0008740001097983 */ /* 0x000ea20000300800 */
[----:B------:R-:W3:Y:S02]  /*6df20*/  LDL.LU R10, [R1+0x878] ;  /* 0x00087800010a7983 */ /* 0x000ee40000300800 */
[----:B------:R-:W3:Y:S02]  /*6df30*/  LDL.LU R11, [R1+0x87c] ;  /* 0x00087c00010b7983 */ /* 0x000ee40000300800 */
[----:B------:R-:W4:Y:S01]  /*6df40*/  LDL.LU R16, [R1+0x6b0] ;  /* 0x0006b00001107983 */ /* 0x000f220000300800 */
[----:B------:R-:W4:Y:S01]  /*6df50*/  LDL.LU R17, [R1+0x6b4] ;  /* 0x0006b40001117983 */ /* 0x000f220000300800 */
[----:B------:R-:W2:Y:S02]  /*6df60*/  LDL.LU R18, [R1+0x6b8] ;  /* 0x0006b80001127983 */ /* 0x000ea40000300800 */
[----:B------:R-:W2:Y:S02]  /*6df70*/  LDL.LU R19, [R1+0x6bc] ;  /* 0x0006bc0001137983 */ /* 0x000ea40000300800 */
[----:B--2---:R0:W-:Y:S01]  /*6df80*/  STL.64 [R1+0x3ea0], R18 ;  /* 0x003ea01201007387 */ /* 0x0041e20000100a00 */
[----:B----4-:R-:W-:Y:S03]  /*6df90*/  STL.64 [R1+0x3e98], R16 ;  /* 0x003e981001007387 */ /* 0x010fe60000100a00 */
[----:B0-----:R-:W2:Y:S04]  /*6dfa0*/  LDL.64 R18, [R1+0xf8] ;  /* 0x0000f80001127983 */ /* 0x001ea80000100a00 */
[----:B--2---:R0:W-:Y:S04]  /*6dfb0*/  STL.64 [R1+0x3eb0], R18 ;  /* 0x003eb01201007387 */ /* 0x0041e80000100a00 */
[----:B0-----:R-:W2:Y:S01]  /*6dfc0*/  LDL R18, [R1+0x108] ;  /* 0x0001080001127983 */ /* 0x001ea20000100800 */
[----:B------:R-:W-:-:S02]  /*6dfd0*/  IMAD.MOV.U32 R19, RZ, RZ, R0 ;  /* 0x000000ffff137224 */ /* 0x000fc400078e0000 */
[----:B------:R-:W4:Y:S02]  /*6dfe0*/  LDL.LU R20, [R1+0x820] ;  /* 0x0008200001147983 */ /* 0x000f240000300800 */
[----:B------:R-:W4:Y:S01]  /*6dff0*/  LDL.LU R21, [R1+0x824] ;  /* 0x0008240001157983 */ /* 0x000f220000300800 */
[----:B------:R-:W4:Y:S01]  /*6e000*/  LDL.LU R22, [R1+0x828] ;  /* 0x0008280001167983 */ /* 0x000f220000300800 */
[----:B------:R-:W4:Y:S03]  /*6e010*/  LDL.LU R23, [R1+0x82c] ;  /* 0x00082c0001177983 */ /* 0x000f260000300800 */
[----:B--2---:R0:W-:Y:S04]  /*6e020*/  STL.64 [R1+0x3ec8], R18 ;  /* 0x003ec81201007387 */ /* 0x0041e80000100a00 */
[----:B0-----:R-:W4:Y:S01]  /*6e030*/  LDL.64 R18, [R1+0x118] ;  /* 0x0001180001127983 */ /* 0x001f220000100a00 */
[----:B------:R-:W2:Y:S03]  /*6e040*/  LDL.LU.64 R26, [R1+0x18] ;  /* 0x00001800011a7983 */ /* 0x000ea60000300a00 */
[----:B--2---:R0:W-:Y:S04]  /*6e050*/  STL.64 [R1+0x3e70], R26 ;  /* 0x003e701a01007387 */ /* 0x0041e80000100a00 */
[----:B0-----:R-:W2:Y:S04]  /*6e060*/  LDL.LU.64 R26, [R1+0x28] ;  /* 0x00002800011a7983 */ /* 0x001ea80000300a00 */
[----:B--2---:R0:W-:Y:S01]  /*6e070*/  STL.64 [R1+0x3ea8], R26 ;  /* 0x003ea81a01007387 */ /* 0x0041e20000100a00 */
[----:B------:R-:W2:Y:S02]  /*6e080*/  LDL.LU R24, [R1+0x8b0] ;  /* 0x0008b00001187983 */ /* 0x000ea40000300800 */
[----:B------:R-:W2:Y:S01]  /*6e090*/  LDL.LU R25, [R1+0x8b4] ;  /* 0x0008b40001197983 */ /* 0x000ea20000300800 */
[----:B0-----:R-:W2:Y:S01]  /*6e0a0*/  LDL.LU R26, [R1+0x8b8] ;  /* 0x0008b800011a7983 */ /* 0x001ea20000300800 */
[----:B------:R-:W2:Y:S03]  /*6e0b0*/  LDL.LU R27, [R1+0x8bc] ;  /* 0x0008bc00011b7983 */ /* 0x000ea60000300800 */
        /* <DEDUP_REMOVED lines=12> */
[C---:B----4-:R-:W-:Y:S01]  /*6e180*/  HMMA.16816.F32 R20, R12.reuse, R18, R20 ;  /* 0x000000120c14723c */ /* 0x050fe20000001814 */
[----:B--2---:R-:W-:Y:S01]  /*6e190*/  STL.64 [R1+0x3e68], R10 ;  /* 0x003e680a01007387 */ /* 0x004fe20000100a00 */
[----:B---3--:R0:W-:Y:S03]  /*6e1a0*/  STL.64 [R1+0x3e60], R8 ;  /* 0x003e600801007387 */ /* 0x0081e60000100a00 */
[----:B0-----:R-:W2:Y:S01]  /*6e1b0*/  LDL.LU R8, [R1+0x890] ;  /* 0x0008900001087983 */ /* 0x001ea20000300800 */
[----:B------:R-:W2:Y:S02]  /*6e1c0*/  LDL.LU R9, [R1+0x894] ;  /* 0x0008940001097983 */ /* 0x000ea40000300800 */
[----:B------:R-:W3:Y:S02]  /*6e1d0*/  LDL.LU R10, [R1+0x898] ;  /* 0x00089800010a7983 */ /* 0x000ee40000300800 */
[----:B------:R-:W3:Y:S02]  /*6e1e0*/  LDL.LU R11, [R1+0x89c] ;  /* 0x00089c00010b7983 */ /* 0x000ee40000300800 */
        /* <DEDUP_REMOVED lines=11> */
[----:B------:R0:W-:Y:S01]  /*6e2a0*/  STL.64 [R1+0x560], R20 ;  /* 0x0005601401007387 */ /* 0x0001e20000100a00 */
[----:B------:R1:W-:Y:S02]  /*6e2b0*/  STL.64 [R1+0x568], R22 ;  /* 0x0005681601007387 */ /* 0x0003e40000100a00 */
[----:B0-----:R-:W-:Y:S01]  /*6e2c0*/  IMAD.MOV.U32 R21, RZ, RZ, R18 ;  /* 0x000000ffff157224 */ /* 0x001fe200078e0012 */
[----:B-1----:R-:W4:Y:S01]  /*6e2d0*/  LDL.LU.64 R22, [R1+0x3ed0] ;  /* 0x003ed00001167983 */ /* 0x002f220000300a00 */
[----:B------:R-:W2:Y:S03]  /*6e2e0*/  LDL.LU.64 R18, [R1+0x3ec8] ;  /* 0x003ec80001127983 */ /* 0x000ea60000300a00 */
        /* <DEDUP_REMOVED lines=15> */
[----:B------:R-:W4:Y:S02]  /*6e3e0*/  LDL.LU.64 R18, [R1+0x3ea0] ;  /* 0x003ea00001127983 */ /* 0x000f240000300a00 */
[----:B------:R-:W4:Y:S02]  /*6e3f0*/  LDL.LU.64 R16, [R1+0x3e98] ;  /* 0x003e980001107983 */ /* 0x000f240000300a00 */
[----:B----4-:R-:W-:Y:S01]  /*6e400*/  HMMA.16816.F32 R12, R12, R22, R16 ;  /* 0x000000160c0c723c */ /* 0x010fe20000001810 */
[----:B------:R-:W4:Y:S01]  /*6e410*/  LDL.LU.64 R18, [R1+0x3e90] ;  /* 0x003e900001127983 */ /* 0x000f220000300a00 */
[----:B------:R-:W4:Y:S02]  /*6e420*/  LDL.LU.64 R16, [R1+0x3e88] ;  /* 0x003e880001107983 */ /* 0x000f240000300a00 */
[----:B------:R-:W-:Y:S11]  /*6e430*/  STL.64 [R1+0x3d48], R22 ;  /* 0x003d481601007387 */ /* 0x000ff60000100a00 */
[----:B------:R-:W-:Y:S08]  /*6e440*/  @!UPT UIADD3 URZ, URZ, URZ, URZ ;  /* 0x0000003f3f3ff290 */ /* 0x000ff0000fffe03f */
[----:B------:R2:W-:Y:S01]  /*6e450*/  STL.64 [R1+0x580], R12 ;  /* 0x0005800c01007387 */ /* 0x0005e20000100a00 */
[----:B------:R-:W-:Y:S02]  /*6e460*/  STL.64 [R1+0x588], R14 ;  /* 0x0005880e01007387 */ /* 0x000fe40000100a00 */
[----:B--2---:R-:W-:Y:S02]  /*6e470*/  IMAD.MOV.U32 R13, RZ, RZ, R26 ;  /* 0x000000ffff0d7224 */ /* 0x004fe400078e001a */
[----:B------:R-:W-:Y:S01]  /*6e480*/  IMAD.MOV.U32 R12, RZ, RZ, R27 ;  /* 0x000000ffff0c7224 */ /* 0x000fe200078e001b */
[----:B----4-:R-:W-:Y:S11]  /*6e490*/  HMMA.16816.F32 R8, R16, R26, R8 ;  /* 0x0000001a1008723c */ /* 0x010ff60000001808 */
[----:B------:R-:W-:Y:S11]  /*6e4a0*/  @!UPT UIADD3 URZ, URZ, URZ, URZ ;  /* 0x0000003f3f3ff290 */ /* 0x000ff6000fffe03f */
[----:B------:R-:W-:Y:S01]  /*6e4b0*/  @!UPT UIADD3 URZ, URZ, URZ, URZ ;  /* 0x0000003f3f3ff290 */ /* 0x000fe2000fffe03f */
[----:B------:R-:W-:Y:S01]  /*6e4c0*/  STL.64 [R1+0x5a0], R8 ;  /* 0x0005a00801007387 */ /* 0x000fe20000100a00 */
[----:B------:R0:W-:Y:S03]  /*6e4d0*/  STL.64 [R1+0x5a8], R10 ;  /* 0x0005a80a01007387 */ /* 0x0001e60000100a00 */
[----:B0-----:R-:W2:Y:S01]  /*6e4e0*/  LDL.LU.64 R10, [R1+0x3e80] ;  /* 0x003e8000010a7983 */ /* 0x001ea20000300a00 */
[----:B------:R-:W2:Y:S02]  /*6e4f0*/  LDL.LU.64 R8, [R1+0x3e78] ;  /* 0x003e780001087983 */ /* 0x000ea40000300a00 */
[----:B------:R-:W2:Y:S02]  /*6e500*/  LDL.LU.64 R26, [R1+0x3e70] ;  /* 0x003e7000011a7983 */ /* 0x000ea40000300a00 */
[----:B------:R-:W-:Y:S02]  /*6e510*/  IMAD.MOV.U32 R14, RZ, RZ, R3 ;  /* 0x000000ffff0e7224 */ /* 0x000fe400078e0003 */
[----:B------:R-:W-:-:S05]  /*6e520*/  IMAD.MOV.U32 R15, RZ, RZ, R2 ;  /* 0x000000ffff0f7224 */ /* 0x000fca00078e0002 */
[----:B------:R-:W-:Y:S01]  /*6e530*/  STL.64 [R1+0x3e10], R14 ;  /* 0x003e100e01007387 */ /* 0x000fe20000100a00 */
[----:B------:R0:W-:Y:S03]  /*6e540*/  STL.64 [R1+0x3e08], R12 ;  /* 0x003e080c01007387 */ /* 0x0001e60000100a00 */
[----:B0-----:R-:W4:Y:S01]  /*6e550*/  LDL.LU R12, [R1+0x850] ;  /* 0x00085000010c7983 */ /* 0x001f220000300800 */
[----:B------:R-:W4:Y:S02]  /*6e560*/  LDL.LU R13, [R1+0x854] ;  /* 0x00085400010d7983 */ /* 0x000f240000300800 */
[----:B------:R-:W4:Y:S02]  /*6e570*/  LDL.LU R14, [R1+0x858] ;  /* 0x00085800010e7983 */ /* 0x000f240000300800 */
        /* <DEDUP_REMOVED lines=27> */
[----:B------:R0:W-:Y:S02]  /*6e730*/  STL.64 [R1+0x3ce8], R26 ;  /* 0x003ce81a01007387 */ /* 0x0001e40000100a00 */
[----:B---3--:R-:W-:Y:S01]  /*6e740*/  STL.64 [R1+0x3ce0], R24 ;  /* 0x003ce01801007387 */ /* 0x008fe20000100a00 */
[----:B0-----:R-:W3:Y:S01]  /*6e750*/  LDL.LU.64 R26, [R1+0x168] ;  /* 0x00016800011a7983 */ /* 0x001ee20000300a00 */
[C---:B--2---:R-:W-:Y:S11]  /*6e760*/  HMMA.16816.F32 R4, R16.reuse, R10, R4 ;  /* 0x0000000a1004723c */ /* 0x044ff60000001804 */
[----:B------:R-:W-:Y:S11]  /*6e770*/  @!UPT UIADD3 URZ, URZ, URZ, URZ ;  /* 0x0000003f3f3ff290 */ /* 0x000ff6000fffe03f */
[----:B------:R-:W-:Y:S01]  /*6e780*/  @!UPT UIADD3 URZ, URZ, URZ, URZ ;  /* 0x0000003f3f3ff290 */ /* 0x000fe2000fffe03f */
[----:B------:R-:W-:Y:S01]  /*6e790*/  STL.64 [R1+0x5e0], R4 ;  /* 0x0005e00401007387 */ /* 0x000fe20000100a00 */
[----:B------:R0:W-:Y:S03]  /*6e7a0*/  STL.64 [R1+0x5e8], R6 ;  /* 0x0005e80601007387 */ /* 0x0001e60000100a00 */
[----:B0-----:R-:W2:Y:S01]  /*6e7b0*/  LDL.LU.64 R6, [R1+0x3e20] ;  /* 0x003e200001067983 */ /* 0x001ea20000300a00 */
[----:B------:R-:W3:Y:S02]  /*6e7c0*/  LDL.LU.64 R4, [R1+0x3e18] ;  /* 0x003e180001047983 */ /* 0x000ee40000300a00 */
[----:B------:R-:W-:Y:S02]  /*6e7d0*/  STL.64 [R1+0x3cd8], R10 ;  /* 0x003cd80a01007387 */ /* 0x000fe40000100a00 */
[----:B----4-:R0:W-:Y:S02]  /*6e7e0*/  STL.64 [R1+0x3cd0], R8 ;  /* 0x003cd00801007387 */ /* 0x0101e40000100a00 */
[----:B0-----:R-:W4:Y:S01]  /*6e7f0*/  LDL.LU R8, [R1+0x8c0] ;  /* 0x0008c00001087983 */ /* 0x001f220000300800 */
[----:B------:R-:W4:Y:S02]  /*6e800*/  LDL.LU R9, [R1+0x8c4] ;  /* 0x0008c40001097983 */ /* 0x000f240000300800 */
[----:B------:R-:W4:Y:S02]  /*6e810*/  LDL.LU R10, [R1+0x8c8] ;  /* 0x0008c800010a7983 */ /* 0x000f240000300800 */
[----:B------:R-:W4:Y:S01]  /*6e820*/  LDL.LU R11, [R1+0x8cc] ;  /* 0x0008cc00010b7983 */ /* 0x000f220000300800 */
        /* <DEDUP_REMOVED lines=8> */
[----:B---3--:R0:W-:Y:S02]  /*6e8b0*/  STL.64 [R1+0x3cf0], R4 ;  /* 0x003cf00401007387 */ /* 0x0081e40000100a00 */
[----:B0-----:R-:W2:Y:S01]  /*6e8c0*/  LDL.LU R4, [R1+0x840] ;  /* 0x0008400001047983 */ /* 0x001ea20000300800 */
[----:B------:R-:W2:Y:S02]  /*6e8d0*/  LDL.LU R5, [R1+0x844] ;  /* 0x0008440001057983 */ /* 0x000ea40000300800 */
[----:B------:R-:W2:Y:S02]  /*6e8e0*/  LDL.LU R6, [R1+0x848] ;  /* 0x0008480001067983 */ /* 0x000ea40000300800 */
[----:B------:R-:W2:Y:S02]  /*6e8f0*/  LDL.LU R7, [R1+0x84c] ;  /* 0x00084c0001077983 */ /* 0x000ea40000300800 */
[C---:B--2---:R-:W-:Y:S01]  /*6e900*/  HMMA.16816.F32 R4, R16.reuse, R14, R4 ;  /* 0x0000000e1004723c */ /* 0x044fe20000001804 */
[----:B------:R-:W-:Y:S11]  /*6e910*/  STL.64 [R1+0x3d00], R14 ;  /* 0x003d000e01007387 */ /* 0x000ff60000100a00 */
[----:B------:R-:W-:Y:S11]  /*6e920*/  @!UPT UIADD3 URZ, URZ, URZ, URZ ;  /* 0x0000003f3f3ff290 */ /* 0x000ff6000fffe03f */
[----:B------:R-:W-:Y:S01]  /*6e930*/  STL.64 [R1+0x600], R4 ;  /* 0x0006000401007387 */ /* 0x000fe20000100a00 */
[----:B------:R4:W-:Y:S02]  /*6e940*/  STL.64 [R1+0x608], R6 ;  /* 0x0006080601007387 */ /* 0x0009e40000100a00 */
[----:B----4-:R-:W-:Y:S11]  /*6e950*/  HMMA.16816.F32 R4, R16, R26, R8 ;  /* 0x0000001a1004723c */ /* 0x010ff60000001808 */
[----:B------:R-:W-:Y:S11]  /*6e960*/  @!UPT UIADD3 URZ, URZ, URZ, URZ ;  /* 0x0000003f3f3ff290 */ /* 0x000ff6000fffe03f */
[----:B------:R-:W-:Y:S01]  /*6e970*/  @!UPT UIADD3 URZ, URZ, URZ, URZ ;  /* 0x0000003f3f3ff290 */ /* 0x000fe2000fffe03f */
[----:B------:R-:W-:Y:S01]  /*6e980*/  STL.64 [R1+0x610], R4 ;  /* 0x0006100401007387 */ /* 0x000fe20000100a00 */
[----:B------:R-:W-:Y:S02]  /*6e990*/  STL.64 [R1+0x618], R6 ;  /* 0x0006180601007387 */ /* 0x000fe40000100a00 */
[----:B------:R-:W2:Y:S02]  /*6e9a0*/  LDL.LU R8, [R1+0x960] ;  /* 0x0009600001087983 */ /* 0x000ea40000300800 */
[----:B------:R-:W2:Y:S01]  /*6e9b0*/  LDL.LU R9, [R1+0x964] ;  /* 0x0009640001097983 */ /* 0x000ea20000300800 */
[----:B------:R-:W3:Y:S01]  /*6e9c0*/  LDL.LU R10, [R1+0x968] ;  /* 0x00096800010a7983 */ /* 0x000ee20000300800 */
[----:B------:R-:W3:Y:S02]  /*6e9d0*/  LDL.LU R11, [R1+0x96c] ;  /* 0x00096c00010b7983 */ /* 0x000ee40000300800 */
[----:B------:R-:W-:Y:S02]  /*6e9e0*/  IMAD.MOV.U32 R2, RZ, RZ, R26 ;  /* 0x000000ffff027224 */ /* 0x000fe400078e001a */
[----:B------:R-:W-:-:S02]  /*6e9f0*/  IMAD.MOV.U32 R3, RZ, RZ, R27 ;  /* 0x000000ffff037224 */ /* 0x000fc400078e001b */
[----:B------:R-:W-:Y:S02]  /*6ea00*/  IMAD.MOV.U32 R26, RZ, RZ, R21 ;  /* 0x000000ffff1a7224 */ /* 0x000fe400078e0015 */
[----:B------:R-:W-:Y:S02]  /*6ea10*/  IMAD.MOV.U32 R27, RZ, RZ, R28 ;  /* 0x000000ffff1b7224 */ /* 0x000fe400078e001c */
[----:B------:R-:W-:Y:S02]  /*6ea20*/  IMAD.MOV.U32 R14, RZ, RZ, R23 ;  /* 0x000000ffff0e7224 */ /* 0x000fe400078e0017 */
[----:B------:R-:W-:Y:S01]  /*6ea30*/  IMAD.MOV.U32 R15, RZ, RZ, R22 ;  /* 0x000000ffff0f7224 */ /* 0x000fe200078e0016 */
[----:B---3--:R-:W-:Y:S01]  /*6ea40*/  STL.64 [R1+0x3d10], R10 ;  /* 0x003d100a01007387 */ /* 0x008fe20000100a00 */
[----:B--2---:R0:W-:Y:S02]  /*6ea50*/  STL.64 [R1+0x3d08], R8 ;  /* 0x003d080801007387 */ /* 0x0041e40000100a00 */
[----:B------:R-:W2:Y:S02]  /*6ea60*/  LDL.LU R21, [R1+0x3e04] ;  /* 0x003e040001157983 */ /* 0x000ea40000300800 */
[----:B------:R-:W3:Y:S01]  /*6ea70*/  LDL.LU R28, [R1+0x3e00] ;  /* 0x003e0000011c7983 */ /* 0x000ee20000300800 */
[----:B------:R-:W-:Y:S01]  /*6ea80*/  STL.64 [R1+0x3d18], R26 ;  /* 0x003d181a01007387 */ /* 0x000fe20000100a00 */
[----:B------:R-:W-:Y:S03]  /*6ea90*/  STL.64 [R1+0x3d20], R14 ;  /* 0x003d200e01007387 */ /* 0x000fe60000100a00 */
        /* <DEDUP_REMOVED lines=8> */
[----:B------:R-:W4:Y:S02]  /*6eb20*/  LDL.LU R10, [R1+0x9a8] ;  /* 0x0009a800010a7983 */ /* 0x000f240000300800 */
[----:B------:R-:W4:Y:S02]  /*6eb30*/  LDL.LU R11, [R1+0x9ac] ;  /* 0x0009ac00010b7983 */ /* 0x000f240000300800 */
[----:B------:R-:W-:-:S02]  /*6eb40*/  IMAD.MOV.U32 R22, RZ, RZ, R29 ;  /* 0x000000ffff167224 */ /* 0x000fc400078e001d */
[----:B------:R-:W-:Y:S01]  /*6eb50*/  IMAD.MOV.U32 R23, RZ, RZ, R20 ;  /* 0x000000ffff177224 */ /* 0x000fe200078e0014 */
[----:B----4-:R-:W-:Y:S01]  /*6eb60*/  STL.64 [R1+0x3d58], R10 ;  /* 0x003d580a01007387 */ /* 0x010fe20000100a00 */
[----:B--2---:R-:W-:Y:S02]  /*6eb70*/  STL.64 [R1+0x3d50], R8 ;  /* 0x003d500801007387 */ /* 0x004fe40000100a00 */
[----:B------:R-:W2:Y:S02]  /*6eb80*/  LDL.LU R29, [R1+0x3dfc] ;  /* 0x003dfc00011d7983 */ /* 0x000ea40000300800 */
[----:B------:R-:W4:Y:S01]  /*6eb90*/  LDL.LU R20, [R1+0x3df8] ;  /* 0x003df80001147983 */ /* 0x000f220000300800 */
        /* <DEDUP_REMOVED lines=9> */
[----:B------:R-:W2:Y:S01]  /*6ec30*/  LDL.LU R21, [R1+0x3df4] ;  /* 0x003df40001157983 */ /* 0x000ea20000300800 */
[----:B------:R-:W2:Y:S03]  /*6ec40*/  LDL.LU R0, [R1+0x3df0] ;  /* 0x003df00001007983 */ /* 0x000ea60000300800 */
[----:B------:R0:W-:Y:S04]  /*6ec50*/  STL.64 [R1+0x3d90], R22 ;  /* 0x003d901601007387 */ /* 0x0001e80000100a00 */
[----:B0-----:R-:W2:Y:S04]  /*6ec60*/  LDL.LU.64 R22, [R1+0x128] ;  /* 0x0001280001167983 */ /* 0x001ea80000300a00 */
[----:B--2---:R0:W-:Y:S01]  /*6ec70*/  STL.64 [R1+0x3da8], R22 ;  /* 0x003da81601007387 */ /* 0x0041e20000100a00 */
[----:B------:R-:W-:Y:S02]  /*6ec80*/  STL.64 [R1+0x3d70], R10 ;  /* 0x003d700a01007387 */ /* 0x000fe40000100a00 */
[----:B------:R1:W-:Y:S02]  /*6ec90*/  STL.64 [R1+0x3d68], R8 ;  /* 0x003d680801007387 */ /* 0x0003e40000100a00 */
[----:B0-----:R-:W-:-:S02]  /*6eca0*/  IMAD.MOV.U32 R22, RZ, RZ, R29 ;  /* 0x000000ffff167224 */ /* 0x001fc400078e001d */
[----:B---3--:R-:W-:Y:S01]  /*6ecb0*/  IMAD.MOV.U32 R23, RZ, RZ, R28 ;  /* 0x000000ffff177224 */ /* 0x008fe200078e001c */
[----:B-1----:R-:W2:Y:S01]  /*6ecc0*/  LDL.LU R8, [R1+0x9b0] ;  /* 0x0009b00001087983 */ /* 0x002ea20000300800 */
[----:B------:R-:W2:Y:S02]  /*6ecd0*/  LDL.LU R9, [R1+0x9b4] ;  /* 0x0009b40001097983 */ /* 0x000ea40000300800 */
[----:B------:R-:W3:Y:S02]  /*6ece0*/  LDL.LU R10, [R1+0x9b8] ;  /* 0x0009b800010a7983 */ /* 0x000ee40000300800 */
[----:B------:R-:W3:Y:S01]  /*6ecf0*/  LDL.LU R11, [R1+0x9bc] ;  /* 0x0009bc00010b7983 */ /* 0x000ee20000300800 */
[----:B------:R0:W-:Y:S04]  /*6ed00*/  STL.64 [R1+0x3dc0], R22 ;  /* 0x003dc01601007387 */ /* 0x0001e80000100a00 */
[----:B0-----:R-:W2:Y:S04]  /*6ed10*/  LDL.LU.64 R22, [R1+0x148] ;  /* 0x0001480001167983 */ /* 0x001ea80000300a00 */
[----:B--2---:R-:W-:Y:S01]  /*6ed20*/  STL.64 [R1+0x3dd8], R22 ;  /* 0x003dd81601007387 */ /* 0x004fe20000100a00 */
        /* <DEDUP_REMOVED lines=24> */
[----:B------:R-:W-:-:S02]  /*6eeb0*/  IMAD.MOV.U32 R22, RZ, RZ, R21 ;  /* 0x000000ffff167224 */ /* 0x000fc400078e0015 */
[----:B----4-:R-:W-:Y:S01]  /*6eec0*/  IMAD.MOV.U32 R23, RZ, RZ, R20 ;  /* 0x000000ffff177224 */ /* 0x010fe200078e0014 */
[----:B---3--:R-:W-:Y:S01]  /*6eed0*/  STL.64 [R1+0x3de8], R10 ;  /* 0x003de80a01007387 */ /* 0x008fe20000100a00 */
[----:B--2---:R0:W-:Y:S03]  /*6eee0*/  STL.64 [R1+0x3de0], R8 ;  /* 0x003de00801007387 */ /* 0x0041e60000100a00 */
        /* <DEDUP_REMOVED lines=15> */
[----:B------:R-:W-:Y:S01]  /*6efe0*/  STL [R1+0x3cb0], R2 ;  /* 0x003cb00201007387 */ /* 0x000fe20000100800 */
        /* <DEDUP_REMOVED lines=63> */
[----:B------:R-:W2:Y:S02]  /*6f3e0*/  LDL.LU.64 R8, [R1+0x3d38] ;  /* 0x003d380001087983 */ /* 0x000ea40000300a00 */
[----:B------:R-:W-:-:S02]  /*6f3f0*/  IMAD.MOV.U32 R2, RZ, RZ, R22 ;  /* 0x000000ffff027224 */ /* 0x000fc400078e0016 */
[----:B------:R-:W-:Y:S11]  /*6f400*/  IMAD.MOV.U32 R3, RZ, RZ, R23 ;  /* 0x000000ffff037224 */ /* 0x000ff600078e0017 */
[----:B------:R-:W-:Y:S05]  /*6f410*/  @!UPT UIADD3 URZ, URZ, URZ, URZ ;  /* 0x0000003f3f3ff290 */ /* 0x000fea000fffe03f */
        /* <DEDUP_REMOVED lines=9> */
[----:B------:R-:W2:Y:S11]  /*6f4b0*/  LDL.LU.64 R14, [R1+0x3d20] ;  /* 0x003d2000010e7983 */ /* 0x000eb60000300a00 */
[----:B------:R-:W-:Y:S11]  /*6f4c0*/  @!UPT UIADD3 URZ, URZ, URZ, URZ ;  /* 0x0000003f3f3ff290 */ /* 0x000ff6000fffe03f */
[----:B------:R-:W-:Y:S01]  /*6f4d0*/  STL.64 [R1+0x720], R24 ;  /* 0x0007201801007387 */ /* 0x000fe20000100a00 */
[----:B------:R0:W-:Y:S03]  /*6f4e0*/  STL.64 [R1+0x728], R26 ;  /* 0x0007281a01007387 */ /* 0x0001e60000100a00 */
[----:B0-----:R-:W4:Y:S01]  /*6f4f0*/  LDL.LU.64 R26, [R1+0x3d18] ;  /* 0x003d1800011a7983 */ /* 0x001f220000300a00 */
[C---:B--2---:R-:W-:Y:S03]  /*6f500*/  HMMA.16816.F32 R12, R20.reuse, R14, R8 ;  /* 0x0000000e140c723c */ /* 0x044fe60000001808 */
[----:B------:R-:W2:Y:S01]  /*6f510*/  LDL.LU.64 R10, [R1+0x3d10] ;  /* 0x003d1000010a7983 */ /* 0x000ea20000300a00 */
[----:B------:R-:W2:Y:S04]  /*6f520*/  LDL.LU.64 R8, [R1+0x3d08] ;  /* 0x003d080001087983 */ /* 0x000ea80000300a00 */
[C---:B----4-:R-:W-:Y:S11]  /*6f530*/  HMMA.16816.F32 R24, R20.reuse, R26, R4 ;  /* 0x0000001a1418723c */ /* 0x050ff60000001804 */
[----:B------:R-:W-:Y:S04]  /*6f540*/  @!UPT UIADD3 URZ, URZ, URZ, URZ ;  /* 0x0000003f3f3ff290 */ /* 0x000fe8000fffe03f */
[----:B------:R-:W-:Y:S01]  /*6f550*/  STL.64 [R1+0x710], R12 ;  /* 0x0007100c01007387 */ /* 0x000fe20000100a00 */
[----:B------:R0:W-:Y:S03]  /*6f560*/  STL.64 [R1+0x718], R14 ;  /* 0x0007180e01007387 */ /* 0x0001e60000100a00 */
[----:B0-----:R-:W3:Y:S01]  /*6f570*/  LDL.LU.64 R14, [R1+0x3d00] ;  /* 0x003d0000010e7983 */ /* 0x001ee20000300a00 */
[----:B------:R-:W4:Y:S02]  /*6f580*/  LDL.LU.64 R6, [R1+0x3cf8] ;  /* 0x003cf80001067983 */ /* 0x000f240000300a00 */
[----:B------:R-:W2:Y:S01]  /*6f590*/  LDL.LU.64 R4, [R1+0x3cf0] ;  /* 0x003cf00001047983 */ /* 0x000ea20000300a00 */
[----:B------:R-:W-:Y:S01]  /*6f5a0*/  STL.64 [R1+0x700], R24 ;  /* 0x0007001801007387 */ /* 0x000fe20000100a00 */
[----:B------:R0:W-:Y:S03]  /*6f5b0*/  STL.64 [R1+0x708], R26 ;  /* 0x0007081a01007387 */ /* 0x0001e60000100a00 */
[----:B0-----:R-:W2:Y:S01]  /*6f5c0*/  LDL.LU.64 R26, [R1+0x3ce8] ;  /* 0x003ce800011a7983 */ /* 0x001ea20000300a00 */
[----:B------:R-:W3:Y:S01]  /*6f5d0*/  LDL.LU.64 R24, [R1+0x3ce0] ;  /* 0x003ce00001187983 */ /* 0x000ee20000300a00 */
[C---:B--2---:R-:W-:Y:S11]  /*6f5e0*/  HMMA.16816.F32 R8, R20.reuse, R26, R8 ;  /* 0x0000001a1408723c */ /* 0x044ff60000001808 */
[----:B------:R-:W-:Y:S11]  /*6f5f0*/  @!UPT UIADD3 URZ, URZ, URZ, URZ ;  /* 0x0000003f3f3ff290 */ /* 0x000ff6000fffe03f */
[----:B------:R-:W-:Y:S01]  /*6f600*/  @!UPT UIADD3 URZ, URZ, URZ, URZ ;  /* 0x0000003f3f3ff290 */ /* 0x000fe2000fffe03f */
[----:B------:R-:W-:Y:S01]  /*6f610*/  STL.64 [R1+0x6f0], R8 ;  /* 0x0006f00801007387 */ /* 0x000fe20000100a00 */
[----:B------:R0:W-:Y:S03]  /*6f620*/  STL.64 [R1+0x6f8], R10 ;  /* 0x0006f80a01007387 */ /* 0x0001e60000100a00 */
[----:B0-----:R-:W3:Y:S01]  /*6f630*/  LDL.LU.64 R10, [R1+0x3cd8] ;  /* 0x003cd800010a7983 */ /* 0x001ee20000300a00 */
[----:B------:R-:W2:Y:S02]  /*6f640*/  LDL.LU.64 R8, [R1+0x3cd0] ;  /* 0x003cd00001087983 */ /* 0x000ea40000300a00 */
[----:B------:R-:W3:Y:S02]  /*6f650*/  LDL.LU R26, [R1+0x958] ;  /* 0x00095800011a7983 */ /* 0x000ee40000300800 */
[----:B------:R-:W3:Y:S01]  /*6f660*/  LDL.LU R27, [R1+0x95c] ;  /* 0x00095c00011b7983 */ /* 0x000ee20000300800 */
[C---:B----4-:R-:W-:Y:S08]  /*6f670*/  HMMA.16816.F32 R16, R20.reuse, R6, R16 ;  /* 0x000000061410723c */ /* 0x050ff00000001810 */
[----:B---3--:R-:W-:Y:S11]  /*6f680*/  HMMA.16816.F32 R24, R20, R10, R24 ;  /* 0x0000000a1418723c */ /* 0x008ff60000001818 */
[----:B------:R-:W-:Y:S11]  /*6f690*/  @!UPT UIADD3 URZ, URZ, URZ, URZ ;  /* 0x0000003f3f3ff290 */ /* 0x000ff6000fffe03f */
[----:B------:R-:W-:Y:S01]  /*6f6a0*/  @!UPT UIADD3 URZ, URZ, URZ, URZ ;  /* 0x0000003f3f3ff290 */ /* 0x000fe2000fffe03f */
[----:B------:R0:W-:Y:S04]  /*6f6b0*/  STL.64 [R1+0x6e0], R24 ;  /* 0x0006e01801007387 */ /* 0x0001e80000100a00 */
[----:B0-----:R-:W0:Y:S01]  /*6f6c0*/  S2R R25, SR_TID.X ;  /* 0x0000000000197919 */ /* 0x001e220000002100 */
[----:B------:R-:W-:Y:S02]  /*6f6d0*/  IMAD.MOV.U32 R10, RZ, RZ, R5 ;  /* 0x000000ffff0a7224 */ /* 0x000fe400078e0005 */
[----:B------:R-:W-:Y:S02]  /*6f6e0*/  STL.64 [R1+0x6e8], R26 ;  /* 0x0006e81a01007387 */ /* 0x000fe40000100a00 */
[----:B------:R-:W-:Y:S01]  /*6f6f0*/  STL.64 [R1+0x6d0], R16 ;  /* 0x0006d01001007387 */ /* 0x000fe20000100a00 */
[----:B------:R1:W-:Y:S01]  /*6f700*/  STL.64 [R1+0x6d8], R18 ;  /* 0x0006d81201007387 */ /* 0x0003e20000100a00 */
[----:B------:R-:W-:Y:S01]  /*6f710*/  IMAD.MOV.U32 R11, RZ, RZ, R4 ;  /* 0x000000ffff0b7224 */ /* 0x000fe200078e0004 */
[C---:B0-----:R-:W-:Y:S01]  /*6f720*/  LOP3.LUT R24, R25.reuse, 0x7, RZ, 0xc0, !PT ;  /* 0x0000000719187812 */ /* 0x041fe200078ec0ff */
[----:B------:R-:W-:-:S04]  /*6f730*/  IMAD.SHL.U32 R5, R25, 0x2, RZ ;  /* 0x0000000219057824 */ /* 0x000fc800078e00ff */
[----:B------:R-:W-:Y:S02]  /*6f740*/  IMAD R24, R24, 0x110, RZ ;  /* 0x0000011018187824 */ /* 0x000fe400078e02ff */
[----:B------:R-:W-:-:S03]  /*6f750*/  IMAD.SHL.U32 R25, R25, 0x40, RZ ;  /* 0x0000004019197824 */ /* 0x000fc600078e00ff */
[----:B-1----:R-:W-:Y:S02]  /*6f760*/  LOP3.LUT R19, R24, 0x30, R5, 0x78, !PT ;  /* 0x0000003018137812 */ /* 0x002fe400078e7805 */
[----:B------:R-:W0:Y:S02]  /*6f770*/  LDSM.16.MT88.4 R4, [R0+0x14000] ;  /* 0x014000000004783b */ /* 0x000e240000004200 */
[----:B------:R-:W-:-:S05]  /*6f780*/  LOP3.LUT R19, R19, 0x800, R25, 0xf8, !PT ;  /* 0x0000080013137812 */ /* 0x000fca00078ef819 */
[----:B------:R-:W1:Y:S04]  /*6f790*/  LDSM.16.M88.4 R24, [R19+0x80] ;  /* 0x000080001318783b */ /* 0x000e680000000200 */
[----:B0-----:R-:W-:Y:S01]  /*6f7a0*/  STL.64 [R1+0x3bd8], R6 ;  /* 0x003bd80601007387 */ /* 0x001fe20000100a00 */
[----:B------:R0:W-:Y:S03]  /*6f7b0*/  STL.64 [R1+0x3bd0], R4 ;  /* 0x003bd00401007387 */ /* 0x0001e60000100a00 */
[----:B-1----:R-:W-:Y:S01]  /*6f7c0*/  STL.64 [R1+0x40], R24 ;  /* 0x0000401801007387 */ /* 0x002fe20000100a00 */
[----:B------:R-:W-:Y:S02]  /*6f7d0*/  STL.64 [R1+0x48], R26 ;  /* 0x0000481a01007387 */ /* 0x000fe40000100a00 */
[----:B0-----:R-:W-:-:S02]  /*6f7e0*/  IMAD.MOV.U32 R5, RZ, RZ, R24 ;  /* 0x000000ffff057224 */ /* 0x001fc400078e0018 */
[----:B------:R-:W-:Y:S02]  /*6f7f0*/  IMAD.MOV.U32 R4, RZ, RZ, R25 ;  /* 0x000000ffff047224 */ /* 0x000fe400078e0019 */
[----:B------:R-:W0:Y:S04]  /*6f800*/  LDSM.16.M88.4 R24, [R19+0x1080] ;  /* 0x001080001318783b */ /* 0x000e280000000200 */
[----:B0-----:R-:W-:Y:S01]  /*6f810*/  STL.64 [R1+0x30], R24 ;  /* 0x0000301801007387 */ /* 0x001fe20000100a00 */
[----:B------:R-:W-:Y:S02]  /*6f820*/  IMAD.MOV.U32 R7, RZ, RZ, R24 ;  /* 0x000000ffff077224 */ /* 0x000fe400078e0018 */
[----:B------:R-:W-:Y:S02]  /*6f830*/  STL.64 [R1+0x38], R26 ;  /* 0x0000381a01007387 */ /* 0x000fe40000100a00 */
[----:B------:R-:W-:-:S02]  /*6f840*/  IMAD.MOV.U32 R6, RZ, RZ, R25 ;  /* 0x000000ffff067224 */ /* 0x000fc400078e0019 */
[----:B------:R-:W0:Y:S04]  /*6f850*/  LDSM.16.M88.4 R24, [R19+0x2080] ;  /* 0x002080001318783b */ /* 0x000e280000000200 */
[----:B0-----:R-:W-:Y:S01]  /*6f860*/  STL.64 [R1+0x20], R24 ;  /* 0x0000201801007387 */ /* 0x001fe20000100a00 */
[----:B------:R-:W-:Y:S02]  /*6f870*/  IMAD.MOV.U32 R17, RZ, RZ, R24 ;  /* 0x000000ffff117224 */ /* 0x000fe400078e0018 */
[----:B------:R-:W-:Y:S02]  /*6f880*/  STL.64 [R1+0x28], R26 ;  /* 0x0000281a01007387 */ /* 0x000fe40000100a00 */
[----:B------:R-:W-:Y:S02]  /*6f890*/  IMAD.MOV.U32 R16, RZ, RZ, R25 ;  /* 0x000000ffff107224 */ /* 0x000fe400078e0019 */
[----:B------:R-:W0:Y:S04]  /*6f8a0*/  LDSM.16.M88.4 R24, [R19+0x3080] ;  /* 0x003080001318783b */ /* 0x000e280000000200 */
[----:B0-----:R-:W-:Y:S01]  /*6f8b0*/  STL.64 [R1+0x10], R24 ;  /* 0x0000101801007387 */ /* 0x001fe20000100a00 */
[----:B------:R-:W-:Y:S02]  /*6f8c0*/  STL.64 [R1+0x18], R26 ;  /* 0x0000181a01007387 */ /* 0x000fe40000100a00 */
[----:B------:R-:W0:Y:S01]  /*6f8d0*/  LDSM.16.M88.4 R24, [R19+0x4080] ;  /* 0x004080001318783b */ /* 0x000e220000000200 */
[----:B--2---:R-:W-:Y:S01]  /*6f8e0*/  HMMA.16816.F32 R8, R20, R14, R8 ;  /* 0x0000000e1408723c */ /* 0x004fe20000001808 */
[----:B------:R-:W-:Y:S04]  /*6f8f0*/  LDSM.16.M88.4 R12, [R19+0x6080] ;  /* 0x00608000130c783b */ /* 0x000fe80000000200 */
[----:B0-----:R-:W-:Y:S01]  /*6f900*/  STL.64 [R1], R24 ;  /* 0x0000001801007387 */ /* 0x001fe20000100a00 */
[----:B------:R-:W-:Y:S02]  /*6f910*/  STL.64 [R1+0x8], R26 ;  /* 0x0000081a01007387 */ /* 0x000fe40000100a00 */
[----:B------:R-:W0:Y:S02]  /*6f920*/  LDSM.16.M88.4 R24, [R19+0x5080] ;  /* 0x005080001318783b */ /* 0x000e240000000200 */
[----:B0-----:R-:W-:Y:S02]  /*6f930*/  STL.64 [R1+0x3b60], R26 ;  /* 0x003b601a01007387 */ /* 0x001fe40000100a00 */
[----:B------:R-:W-:Y:S02]  /*6f940*/  STL.64 [R1+0x3b58], R24 ;  /* 0x003b581801007387 */ /* 0x000fe40000100a00 */
[----:B------:R-:W-:Y:S09]  /*6f950*/  STL [R1+0x3b4c], R12 ;  /* 0x003b4c0c01007387 */ /* 0x000ff20000100800 */
[----:B------:R-:W-:Y:S01]  /*6f960*/  STL.64 [R1+0x6c0], R8 ;  /* 0x0006c00801007387 */ /* 0x000fe20000100a00 */
[----:B------:R-:W-:Y:S02]  /*6f970*/  STL.64 [R1+0x6c8], R10 ;  /* 0x0006c80a01007387 */ /* 0x000fe40000100a00 */
[----:B------:R-:W0:Y:S04]  /*6f980*/  LDSM.16.M88.4 R8, [R19+0x7080] ;  /* 0x007080001308783b */ /* 0x000e280000000200 */
[----:B------:R-:W-:Y:S01]  /*6f990*/  STL [R1+0x3b48], R13 ;  /* 0x003b480d01007387 */ /* 0x000fe20000100800 */
[----:B------:R-:W1:Y:S01]  /*6f9a0*/  LDSM.16.M88.4 R24, [R19+0x8080] ;  /* 0x008080001318783b */ /* 0x000e620000000200 */
[----:B------:R2:W-:Y:S02]  /*6f9b0*/  STL [R1+0x3250], R14 ;  /* 0x0032500e01007387 */ /* 0x0005e40000100800 */
[----:B------:R-:W-:Y:S01]  /*6f9c0*/  STL [R1+0x3228], R15 ;  /* 0x0032280f01007387 */ /* 0x000fe20000100800 */
[----:B0-----:R-:W-:Y:S01]  /*6f9d0*/  STL [R1+0x3270], R10 ;  /* 0x0032700a01007387 */ /* 0x001fe20000100800 */
[----:B------:R-:W-:Y:S02]  /*6f9e0*/  STL [R1+0x326c], R11 ;  /* 0x00326c0b01007387 */ /* 0x000fe40000100800 */
[----:B------:R-:W-:Y:S02]  /*6f9f0*/  STL.64 [R1+0x3b68], R8 ;  /* 0x003b680801007387 */ /* 0x000fe40000100a00 */
[----:B------:R-:W0:Y:S01]  /*6fa00*/  LDSM.16.M88.4 R8, [R19+0x9080] ;  /* 0x009080001308783b */ /* 0x000e220000000200 */
[----:B-1----:R-:W-:-:S03]  /*6fa10*/  IMAD.MOV.U32 R28, RZ, RZ, R24 ;  /* 0x000000ffff1c7224 */ /* 0x002fc600078e0018 */
[----:B------:R-:W-:Y:S01]  /*6fa20*/  STL.64 [R1+0x50], R24 ;  /* 0x0000501801007387 */ /* 0x000fe20000100a00 */
[----:B------:R-:W-:Y:S02]  /*6fa30*/  STL.64 [R1+0x58], R26 ;  /* 0x0000581a01007387 */ /* 0x000fe40000100a00 */
[----:B--2---:R-:W-:Y:S01]  /*6fa40*/  IMAD.MOV.U32 R14, RZ, RZ, R25 ;  /* 0x000000ffff0e7224 */ /* 0x004fe200078e0019 */
[----:B------:R-:W-:Y:S04]  /*6fa50*/  STL [R1+0x3b50], R28 ;  /* 0x003b501c01007387 */ /* 0x000fe80000100800 */
[----:B------:R-:W1:Y:S04]  /*6fa60*/  LDSM.16.M88.4 R24, [R19+0xa080] ;  /* 0x00a080001318783b */ /* 0x000e680000000200 */
[----:B0-----:R-:W-:Y:S01]  /*6fa70*/  STL.64 [R1+0x210], R8 ;  /* 0x0002100801007387 */ /* 0x001fe20000100a00 */
[----:B------:R-:W-:-:S02]  /*6fa80*/  IMAD.MOV.U32 R13, RZ, RZ, R8 ;  /* 0x000000ffff0d7224 */ /* 0x000fc400078e0008 */
[----:B------:R-:W-:Y:S02]  /*6fa90*/  STL.64 [R1+0x218], R10 ;  /* 0x0002180a01007387 */ /* 0x000fe40000100a00 */
[----:B------:R-:W-:Y:S02]  /*6faa0*/  IMAD.MOV.U32 R29, RZ, RZ, R9 ;  /* 0x000000ffff1d7224 */ /* 0x000fe400078e0009 */
[----:B------:R-:W0:Y:S04]  /*6fab0*/  LDSM.16.M88.4 R8, [R19+0xb080] ;  /* 0x00b080001308783b */ /* 0x000e280000000200 */
[----:B-1----:R-:W-:Y:S01]  /*6fac0*/  STL.64 [R1+0x200], R24 ;  /* 0x0002001801007387 */ /* 0x002fe20000100a00 */
[----:B------:R-:W-:Y:S02]  /*6fad0*/  STL.64 [R1+0x208], R26 ;  /* 0x0002081a01007387 */ /* 0x000fe40000100a00 */
[----:B------:R-:W1:Y:S01]  /*6fae0*/  LDSM.16.M88.4 R24, [R19+0xc080] ;  /* 0x00c080001318783b */ /* 0x000e620000000200 */
[----:B0-----:R-:W-:Y:S03]  /*6faf0*/  STL.64 [R1+0x1f0], R8 ;  /* 0x0001f00801007387 */ /* 0x001fe60000100a00 */
[----:B------:R-:W-:Y:S02]  /*6fb00*/  STL.64 [R1+0x1f8], R10 ;  /* 0x0001f80a01007387 */ /* 0x000fe40000100a00 */
[----:B------:R-:W0:Y:S04]  /*6fb10*/  LDSM.16.M88.4 R8, [R19+0xd080] ;  /* 0x00d080001308783b */ /* 0x000e280000000200 */
[----:B-1----:R-:W-:Y:S01]  /*6fb20*/  STL.64 [R1+0x1e0], R24 ;  /* 0x0001e01801007387 */ /* 0x002fe20000100a00 */
[----:B------:R-:W-:Y:S02]  /*6fb30*/  STL.64 [R1+0x1e8], R26 ;  /* 0x0001e81a01007387 */ /* 0x000fe40000100a00 */
[----:B------:R-:W-:Y:S02]  /*6fb40*/  LDSM.16.M88.4 R24, [R19+0xe080] ;  /* 0x00e080001318783b */ /* 0x000fe40000000200 */
[----:B0-----:R-:W-:Y:S02]  /*6fb50*/  STL.64 [R1+0x1d0], R8 ;  /* 0x0001d00801007387 */ /* 0x001fe40000100a00 */
[----:B------:R-:W-:-:S02]  /*6fb60*/  IMAD.MOV.U32 R28, RZ, RZ, R8 ;  /* 0x000000ffff1c7224 */ /* 0x000fc400078e0008 */
[----:B------:R-:W-:Y:S02]  /*6fb70*/  STL.64 [R1+0x1d8], R10 ;  /* 0x0001d80a01007387 */ /* 0x000fe40000100a00 */
[----:B------:R-:W-:Y:S02]  /*6fb80*/  IMAD.MOV.U32 R12, RZ, RZ, R9 ;  /* 0x000000ffff0c7224 */ /* 0x000fe400078e0009 */
[----:B------:R-:W0:Y:S04]  /*6fb90*/  LDSM.16.M88.4 R8, [R19+0xf080] ;  /* 0x00f080001308783b */ /* 0x000e280000000200 */
[----:B0-----:R-:W-:Y:S01]  /*6fba0*/  STL.64 [R1+0x1b0], R8 ;  /* 0x0001b00801007387 */ /* 0x001fe20000100a00 */
[----:B------:R0:W-:Y:S02]  /*6fbb0*/  STL.64 [R1+0x1c0], R24 ;  /* 0x0001c01801007387 */ /* 0x0001e40000100a00 */
[----:B------:R1:W-:Y:S02]  /*6fbc0*/  STL.64 [R1+0x1c8], R26 ;  /* 0x0001c81a01007387 */ /* 0x0003e40000100a00 */
[----:B------:R-:W-:Y:S01]  /*6fbd0*/  STL.64 [R1+0x1b8], R10 ;  /* 0x0001b80a01007387 */ /* 0x000fe20000100a00 */
[----:B0-----:R-:W2:Y:S01]  /*6fbe0*/  LDL.LU R24, [R1+0xac0] ;  /* 0x000ac00001187983 */ /* 0x001ea20000300800 */
[----:B------:R-:W2:Y:S02]  /*6fbf0*/  LDL.LU R25, [R1+0xac4] ;  /* 0x000ac40001197983 */ /* 0x000ea40000300800 */
[----:B-1----:R-:W3:Y:S02]  /*6fc00*/  LDL.LU R26, [R1+0xac8] ;  /* 0x000ac800011a7983 */ /* 0x002ee40000300800 */
[----:B------:R-:W3:Y:S02]  /*6fc10*/  LDL.LU R27, [R1+0xacc] ;  /* 0x000acc00011b7983 */ /* 0x000ee40000300800 */
[----:B---3--:R-:W-:Y:S01]  /*6fc20*/  STL.64 [R1+0x3b78], R26 ;  /* 0x003b781a01007387 */ /* 0x008fe20000100a00 */
[----:B--2---:R0:W-:Y:S03]  /*6fc30*/  STL.64 [R1+0x3b70], R24 ;  /* 0x003b701801007387 */ /* 0x0041e60000100a00 */
[----:B0-----:R-:W2:Y:S04]  /*6fc40*/  LDL.64 R24, [R1+0x10] ;  /* 0x0000100001187983 */ /* 0x001ea80000100a00 */
[----:B--2---:R0:W-:Y:S02]  /*6fc50*/  STL.64 [R1+0x3b88], R24 ;  /* 0x003b881801007387 */ /* 0x0041e40000100a00 */
[----:B0-----:R-:W-:-:S02]  /*6fc60*/  IMAD.MOV.U32 R24, RZ, RZ, R17 ;  /* 0x000000ffff187224 */ /* 0x001fc400078e0011 */
[----:B------:R-:W-:Y:S02]  /*6fc70*/  IMAD.MOV.U32 R25, RZ, RZ, R16 ;  /* 0x000000ffff197224 */ /* 0x000fe400078e0010 */
[----:B------:R-:W-:Y:S01]  /*6fc80*/  IMAD.MOV.U32 R15, RZ, RZ, R10 ;  /* 0x000000ffff0f7224 */ /* 0x000fe200078e000a */
[----:B------:R-:W0:Y:S04]  /*6fc90*/  LDSM.16.MT88.4 R16, [R0+0x14080] ;  /* 0x014080000010783b */ /* 0x000e280000004200 */
[----:B------:R-:W-:Y:S01]  /*6fca0*/  STL.64 [R1+0x3ba0], R24 ;  /* 0x003ba01801007387 */ /* 0x000fe20000100a00 */
[----:B------:R-:W2:Y:S03]  /*6fcb0*/  LDL.64 R8, [R1] ;  /* 0x0000000001087983 */ /* 0x000ea60000100a00 */
[----:B--2---:R1:W-:Y:S04]  /*6fcc0*/  STL.64 [R1+0x3b80], R8 ;  /* 0x003b800801007387 */ /* 0x0043e80000100a00 */
[----:B-1----:R-:W2:Y:S01]  /*6fcd0*/  LDL.LU R8, [R1+0xad0] ;  /* 0x000ad00001087983 */ /* 0x002ea20000300800 */
[----:B------:R-:W2:Y:S02]  /*6fce0*/  LDL.LU R9, [R1+0xad4] ;  /* 0x000ad40001097983 */ /* 0x000ea40000300800 */
[----:B------:R-:W3:Y:S02]  /*6fcf0*/  LDL.LU R10, [R1+0xad8] ;  /* 0x000ad800010a7983 */ /* 0x000ee40000300800 */
[----:B------:R-:W3:Y:S02]  /*6fd00*/  LDL.LU R11, [R1+0xadc] ;  /* 0x000adc00010b7983 */ /* 0x000ee40000300800 */
[----:B------:R-:W-:-:S02]  /*6fd10*/  IMAD.MOV.U32 R24, RZ, RZ, R7 ;  /* 0x000000ffff187224 */ /* 0x000fc400078e0007 */
[----:B------:R-:W-:-:S05]  /*6fd20*/  IMAD.MOV.U32 R25, RZ, RZ, R6 ;  /* 0x000000ffff197224 */ /* 0x000fca00078e0006 */
[----:B------:R1:W-:Y:S01]  /*6fd30*/  STL.64 [R1+0x3bb8], R24 ;  /* 0x003bb81801007387 */ /* 0x0003e20000100a00 */
[----:B------:R-:W-:Y:S02]  /*6fd40*/  IMAD.MOV.U32 R6, RZ, RZ, R2 ;  /* 0x000000ffff067224 */ /* 0x000fe400078e0002 */
[----:B------:R-:W-:Y:S02]  /*6fd50*/  IMAD.MOV.U32 R7, RZ, RZ, R3 ;  /* 0x000000ffff077224 */ /* 0x000fe400078e0003 */
[----:B-1----:R-:W-:Y:S02]  /*6fd60*/  IMAD.MOV.U32 R24, RZ, RZ, R5 ;  /* 0x000000ffff187224 */ /* 0x002fe400078e0005 */
[----:B------:R-:W-:Y:S01]  /*6fd70*/  IMAD.MOV.U32 R25, RZ, RZ, R4 ;  /* 0x000000ffff197224 */ /* 0x000fe200078e0004 */
[----:B---3--:R-:W-:Y:S01]  /*6fd80*/  STL.64 [R1+0x3b98], R10 ;  /* 0x003b980a01007387 */ /* 0x008fe20000100a00 */
[----:B--2---:R1:W-:Y:S03]  /*6fd90*/  STL.64 [R1+0x3b90], R8 ;  /* 0x003b900801007387 */ /* 0x0043e60000100a00 */
[----:B-1----:R-:W2:Y:S01]  /*6fda0*/  LDL.LU R8, [R1+0xae0] ;  /* 0x000ae00001087983 */ /* 0x002ea20000300800 */
[----:B------:R-:W2:Y:S02]  /*6fdb0*/  LDL.LU R9, [R1+0xae4] ;  /* 0x000ae40001097983 */ /* 0x000ea40000300800 */
[----:B------:R-:W3:Y:S02]  /*6fdc0*/  LDL.LU R10, [R1+0xae8] ;  /* 0x000ae800010a7983 */ /* 0x000ee40000300800 */
[----:B------:R-:W3:Y:S01]  /*6fdd0*/  LDL.LU R11, [R1+0xaec] ;  /* 0x000aec00010b7983 */ /* 0x000ee20000300800 */
[----:B------:R1:W-:Y:S01]  /*6fde0*/  STL.64 [R1+0x3be0], R24 ;  /* 0x003be01801007387 */ /* 0x0003e20000100a00 */
[----:B------:R-:W4:Y:S02]  /*6fdf0*/  LDL.LU R2, [R1+0x3ccc] ;  /* 0x003ccc0001027983 */ /* 0x000f240000300800 */
[----:B------:R-:W2:Y:S02]  /*6fe00*/  LDL.LU R3, [R1+0x3cc8] ;  /* 0x003cc80001037983 */ /* 0x000ea40000300800 */
[----:B------:R0:W-:Y:S01]  /*6fe10*/  STL.64 [R1+0x3be8], R6 ;  /* 0x003be80601007387 */ /* 0x0001e20000100a00 */
[----:B-1----:R-:W2:Y:S01]  /*6fe20*/  LDL.LU R24, [R1+0xb10] ;  /* 0x000b100001187983 */ /* 0x002ea20000300800 */
[----:B------:R-:W2:Y:S02]  /*6fe30*/  LDL.LU R25, [R1+0xb14] ;  /* 0x000b140001197983 */ /* 0x000ea40000300800 */
[----:B------:R-:W2:Y:S02]  /*6fe40*/  LDL.LU R26, [R1+0xb18] ;  /* 0x000b1800011a7983 */ /* 0x000ea40000300800 */
[----:B------:R-:W2:Y:S02]  /*6fe50*/  LDL.LU R27, [R1+0xb1c] ;  /* 0x000b1c00011b7983 */ /* 0x000ea40000300800 */
[----:B--2---:R-:W-:Y:S01]  /*6fe60*/  STL.64 [R1+0x3bf8], R26 ;  /* 0x003bf81a01007387 */ /* 0x004fe20000100a00 */
[----:B------:R-:W-:Y:S02]  /*6fe70*/  STL.64 [R1+0x3bf0], R24 ;  /* 0x003bf01801007387 */ /* 0x000fe40000100a00 */
[----:B0-----:R-:W2:Y:S02]  /*6fe80*/  LDL.LU R6, [R1+0xf8] ;  /* 0x0000f80001067983 */ /* 0x001ea40000300800 */
[----:B------:R-:W2:Y:S02]  /*6fe90*/  LDL.LU R7, [R1+0xfc] ;  /* 0x0000fc0001077983 */ /* 0x000ea40000300800 */
[----:B--2---:R0:W-:Y:S02]  /*6fea0*/  STL.64 [R1+0x3c00], R6 ;  /* 0x003c000601007387 */ /* 0x0041e40000100a00 */
[----:B0-----:R-:W-:-:S02]  /*6feb0*/  IMAD.MOV.U32 R6, RZ, RZ, R3 ;  /* 0x000000ffff067224 */ /* 0x001fc400078e0003 */
[----:B----4-:R-:W-:Y:S01]  /*6fec0*/  IMAD.MOV.U32 R7, RZ, RZ, R2 ;  /* 0x000000ffff077224 */ /* 0x010fe200078e0002 */
[----:B------:R-:W2:Y:S01]  /*6fed0*/  LDL.LU R3, [R1+0x3cc4] ;  /* 0x003cc40001037983 */ /* 0x000ea20000300800 */
[----:B------:R-:W4:Y:S03]  /*6fee0*/  LDL.LU R2, [R1+0x3cc0] ;  /* 0x003cc00001027983 */ /* 0x000f260000300800 */
[----:B------:R0:W-:Y:S01]  /*6fef0*/  STL.64 [R1+0x3c18], R6 ;  /* 0x003c180601007387 */ /* 0x0001e20000100a00 */
[----:B------:R-:W2:Y:S02]  /*6ff00*/  LDL.LU R24, [R1+0xbb0] ;  /* 0x000bb00001187983 */ /* 0x000ea40000300800 */
[----:B------:R-:W2:Y:S02]  /*6ff10*/  LDL.LU R25, [R1+0xbb4] ;  /* 0x000bb40001197983 */ /* 0x000ea40000300800 */
[----:B------:R-:W2:Y:S01]  /*6ff20*/  LDL.LU R26, [R1+0xbb8] ;  /* 0x000bb800011a7983 */ /* 0x000ea20000300800 */
[----:B------:R-:W2:Y:S04]  /*6ff30*/  LDL.LU R27, [R1+0xbbc] ;  /* 0x000bbc00011b7983 */ /* 0x000ea80000300800 */
[----:B0-----:R-:W2:Y:S01]  /*6ff40*/  LDL.LU R6, [R1+0x118] ;  /* 0x0001180001067983 */ /* 0x001ea20000300800 */
[----:B------:R-:W2:Y:S03]  /*6ff50*/  LDL.LU R7, [R1+0x11c] ;  /* 0x00011c0001077983 */ /* 0x000ea60000300800 */
[----:B--2---:R-:W-:Y:S01]  /*6ff60*/  STL.64 [R1+0x3c30], R6 ;  /* 0x003c300601007387 */ /* 0x004fe20000100a00 */
[----:B------:R-:W-:Y:S02]  /*6ff70*/  STL.64 [R1+0x3c10], R26 ;  /* 0x003c101a01007387 */ /* 0x000fe40000100a00 */
[----:B------:R0:W-:Y:S02]  /*6ff80*/  STL.64 [R1+0x3c08], R24 ;  /* 0x003c081801007387 */ /* 0x0001e40000100a00 */
[----:B0-----:R-:W2:Y:S01]  /*6ff90*/  LDL.LU R24, [R1+0xbc0] ;  /* 0x000bc00001187983 */ /* 0x001ea20000300800 */
[----:B------:R-:W2:Y:S02]  /*6ffa0*/  LDL.LU R25, [R1+0xbc4] ;  /* 0x000bc40001197983 */ /* 0x000ea40000300800 */
[----:B------:R-:W2:Y:S02]  /*6ffb0*/  LDL.LU R26, [R1+0xbc8] ;  /* 0x000bc800011a7983 */ /* 0x000ea40000300800 */
[----:B------:R-:W2:Y:S02]  /*6ffc0*/  LDL.LU R27, [R1+0xbcc] ;  /* 0x000bcc00011b7983 */ /* 0x000ea40000300800 */
[----:B----4-:R-:W-:-:S02]  /*6ffd0*/  IMAD.MOV.U32 R6, RZ, RZ, R2 ;  /* 0x000000ffff067224 */ /* 0x010fc400078e0002 */
[----:B------:R-:W-:Y:S01]  /*6ffe0*/  IMAD.MOV.U32 R7, RZ, RZ, R3 ;  /* 0x000000ffff077224 */ /* 0x000fe200078e0003 */
        /* <DEDUP_REMOVED lines=8> */
[----:B------:R-:W2:Y:S01]  /*70070*/  LDL.LU R27, [R1+0xbdc] ;  /* 0x000bdc00011b7983 */ /* 0x000ea20000300800 */
[----:B------:R-:W2:Y:S01]  /*70080*/  LDL.LU R6, [R1+0x138] ;  /* 0x0001380001067983 */ /* 0x000ea20000300800 */
        /* <DEDUP_REMOVED lines=8> */
[----:B---3--:R-:W-:-:S02]  /*70110*/  IMAD.MOV.U32 R6, RZ, RZ, R3 ;  /* 0x000000ffff067224 */ /* 0x008fc400078e0003 */
[----:B----4-:R-:W-:Y:S01]  /*70120*/  IMAD.MOV.U32 R7, RZ, RZ, R2 ;  /* 0x000000ffff077224 */ /* 0x010fe200078e0002 */
[----:B------:R-:W3:Y:S01]  /*70130*/  LDL.LU R3, [R1+0x3cb4] ;  /* 0x003cb40001037983 */ /* 0x000ee20000300800 */
[----:B------:R-:W4:Y:S03]  /*70140*/  LDL.LU R2, [R1+0x3cb0] ;  /* 0x003cb00001027983 */ /* 0x000f260000300800 */
        /* <DEDUP_REMOVED lines=9> */
[----:B--2---:R4:W-:Y:S02]  /*701e0*/  STL.64 [R1+0x3c90], R6 ;  /* 0x003c900601007387 */ /* 0x0049e40000100a00 */
[----:B----4-:R-:W-:-:S02]  /*701f0*/  IMAD.MOV.U32 R6, RZ, RZ, R2 ;  /* 0x000000ffff067224 */ /* 0x010fc400078e0002 */
[----:B---3--:R-:W-:Y:S01]  /*70200*/  IMAD.MOV.U32 R7, RZ, RZ, R3 ;  /* 0x000000ffff077224 */ /* 0x008fe200078e0003 */
[----:B------:R-:W2:Y:S01]  /*70210*/  LDL.LU R2, [R1+0x3cac] ;  /* 0x003cac0001027983 */ /* 0x000ea20000300800 */
[----:B------:R-:W3:Y:S02]  /*70220*/  LDL.LU R3, [R1+0x3ca8] ;  /* 0x003ca80001037983 */ /* 0x000ee40000300800 */
[----:B------:R-:W-:Y:S02]  /*70230*/  STL.64 [R1+0x3c70], R26 ;  /* 0x003c701a01007387 */ /* 0x000fe40000100a00 */
[----:B------:R0:W-:Y:S02]  /*70240*/  STL.64 [R1+0x3c68], R24 ;  /* 0x003c681801007387 */ /* 0x0001e40000100a00 */
        /* <DEDUP_REMOVED lines=17> */
[----:B------:R0:W-:Y:S03]  /*70360*/  STL.64 [R1+0x3ba8], R8 ;  /* 0x003ba80801007387 */ /* 0x0001e60000100a00 */
[----:B0-----:R-:W4:Y:S01]  /*70370*/  LDL.LU R8, [R1+0xaf0] ;  /* 0x000af00001087983 */ /* 0x001f220000300800 */
[----:B------:R-:W4:Y:S02]  /*70380*/  LDL.LU R9, [R1+0xaf4] ;  /* 0x000af40001097983 */ /* 0x000f240000300800 */
[----:B------:R-:W3:Y:S02]  /*70390*/  LDL.LU R10, [R1+0xaf8] ;  /* 0x000af800010a7983 */ /* 0x000ee40000300800 */
[----:B------:R-:W3:Y:S01]  /*703a0*/  LDL.LU R11, [R1+0xafc] ;  /* 0x000afc00010b7983 */ /* 0x000ee20000300800 */
[----:B--2---:R-:W-:Y:S01]  /*703b0*/  HMMA.16816.F32 R4, R20, R6, R24 ;  /* 0x000000061404723c */ /* 0x004fe20000001818 */
[----:B---3--:R-:W-:Y:S01]  /*703c0*/  STL.64 [R1+0x3bc8], R10 ;  /* 0x003bc80a01007387 */ /* 0x008fe20000100a00 */
[----:B----4-:R0:W-:Y:S03]  /*703d0*/  STL.64 [R1+0x3bc0], R8 ;  /* 0x003bc00801007387 */ /* 0x0101e60000100a00 */
[----:B0-----:R-:W2:Y:S01]  /*703e0*/  LDL.LU R8, [R1+0xb00] ;  /* 0x000b000001087983 */ /* 0x001ea20000300800 */
[----:B------:R-:W2:Y:S02]  /*703f0*/  LDL.LU R9, [R1+0xb04] ;  /* 0x000b040001097983 */ /* 0x000ea40000300800 */
[----:B------:R-:W-:Y:S02]  /*70400*/  STL [R1+0x3254], R15 ;  /* 0x0032540f01007387 */ /* 0x000fe40000100800 */
[----:B------:R-:W-:Y:S01]  /*70410*/  STL [R1+0x3a8c], R17 ;  /* 0x003a8c1101007387 */ /* 0x000fe20000100800 */
[----:B------:R-:W-:Y:S01]  /*70420*/  STL [R1+0x3a88], R18 ;  /* 0x003a881201007387 */ /* 0x000fe20000100800 */
[----:B------:R-:W-:Y:S02]  /*70430*/  STL [R1+0x3a84], R19 ;  /* 0x003a841301007387 */ /* 0x000fe40000100800 */
[----:B------:R-:W3:Y:S02]  /*70440*/  LDL.LU.64 R26, [R1+0x3ca0] ;  /* 0x003ca000011a7983 */ /* 0x000ee40000300a00 */
[----:B------:R-:W-:Y:S01]  /*70450*/  IMAD.MOV.U32 R11, RZ, RZ, R2 ;  /* 0x000000ffff0b7224 */ /* 0x000fe200078e0002 */
[----:B------:R-:W3:Y:S07]  /*70460*/  LDL.LU.64 R24, [R1+0x3c98] ;  /* 0x003c980001187983 */ /* 0x000eee0000300a00 */
[----:B------:R-:W-:-:S02]  /*70470*/  IMAD.MOV.U32 R2, RZ, RZ, R6 ;  /* 0x000000ffff027224 */ /* 0x000fc400078e0006 */
[----:B------:R3:W-:Y:S02]  /*70480*/  STL [R1+0x7d0], R4 ;  /* 0x0007d00401007387 */ /* 0x0007e40000100800 */
[----:B------:R-:W-:Y:S02]  /*70490*/  IMAD.MOV.U32 R0, RZ, RZ, R7 ;  /* 0x000000ffff007224 */ /* 0x000fe400078e0007 */
[----:B------:R-:W3:Y:S01]  /*704a0*/  LDL.LU.64 R6, [R1+0x3c90] ;  /* 0x003c900001067983 */ /* 0x000ee20000300a00 */
[----:B------:R-:W-:Y:S02]  /*704b0*/  IMAD.MOV.U32 R10, RZ, RZ, R3 ;  /* 0x000000ffff0a7224 */ /* 0x000fe400078e0003 */
[----:B------:R-:W-:Y:S02]  /*704c0*/  IMAD.MOV.U32 R3, RZ, RZ, R5 ;  /* 0x000000ffff037224 */ /* 0x000fe400078e0005 */
[----:B------:R-:W-:Y:S01]  /*704d0*/  STL [R1+0x3410], R0 ;  /* 0x0034100001007387 */ /* 0x000fe20000100800 */
[----:B------:R-:W-:Y:S02]  /*704e0*/  STL [R1+0x3374], R2 ;  /* 0x0033740201007387 */ /* 0x000fe40000100800 */
[----:B------:R-:W-:Y:S01]  /*704f0*/  STL [R1+0x3370], R3 ;  /* 0x0033700301007387 */ /* 0x000fe20000100800 */
        /* <DEDUP_REMOVED lines=79> */
[----:B------:R-:W-:Y:S03]  /*709f0*/  STL.64 [R1+0x808], R26 ;  /* 0x0008081a01007387 */ /* 0x000fe60000100a00 */
[----:B0-----:R-:W2:Y:S02]  /*70a00*/  LDL.LU.64 R24, [R1+0x3b88] ;  /* 0x003b880001187983 */ /* 0x001ea40000300a00 */
[C---:B--2---:R-:W-:Y:S01]  /*70a10*/  HMMA.16816.F32 R8, R4.reuse, R24, R8 ;  /* 0x000000180408723c */ /* 0x044fe20000001808 */
[----:B------:R-:W-:Y:S02]  /*70a20*/  IMAD.MOV.U32 R19, RZ, RZ, R24 ;  /* 0x000000ffff137224 */ /* 0x000fe400078e0018 */
[----:B------:R-:W-:Y:S11]  /*70a30*/  IMAD.MOV.U32 R3, RZ, RZ, R25 ;  /* 0x000000ffff037224 */ /* 0x000ff600078e0019 */
[----:B------:R-:W-:Y:S09]  /*70a40*/  @!UPT UIADD3 URZ, URZ, URZ, URZ ;  /* 0x0000003f3f3ff290 */ /* 0x000ff2000fffe03f */
[----:B------:R0:W-:Y:S01]  /*70a50*/  STL.64 [R1+0x810], R8 ;  /* 0x0008100801007387 */ /* 0x0001e20000100a00 */
[----:B------:R1:W-:Y:S03]  /*70a60*/  STL.64 [R1+0x818], R10 ;  /* 0x0008180a01007387 */ /* 0x0003e60000100a00 */
[----:B0-----:R-:W2:Y:S01]  /*70a70*/  LDL.LU.64 R8, [R1+0x3b80] ;  /* 0x003b800001087983 */ /* 0x001ea20000300a00 */
[----:B------:R-:W2:Y:S02]  /*70a80*/  LDL.LU.64 R26, [R1+0x3b78] ;  /* 0x003b7800011a7983 */ /* 0x000ea40000300a00 */
[----:B------:R-:W2:Y:S02]  /*70a90*/  LDL.LU.64 R24, [R1+0x3b70] ;  /* 0x003b700001187983 */ /* 0x000ea40000300a00 */
[----:B--2---:R-:W-:Y:S01]  /*70aa0*/  HMMA.16816.F32 R24, R4, R8, R24 ;  /* 0x000000080418723c */ /* 0x004fe20000001818 */
[----:B------:R-:W-:-:S02]  /*70ab0*/  IMAD.MOV.U32 R17, RZ, RZ, R8 ;  /* 0x000000ffff117224 */ /* 0x000fc400078e0008 */
[----:B------:R-:W-:Y:S02]  /*70ac0*/  IMAD.MOV.U32 R18, RZ, RZ, R9 ;  /* 0x000000ffff127224 */ /* 0x000fe400078e0009 */
[----:B------:R-:W2:Y:S11]  /*70ad0*/  LDL.LU.64 R8, [R1+0x3b68] ;  /* 0x003b680001087983 */ /* 0x000eb60000300a00 */
[----:B------:R-:W-:Y:S07]  /*70ae0*/  @!UPT UIADD3 URZ, URZ, URZ, URZ ;  /* 0x0000003f3f3ff290 */ /* 0x000fee000fffe03f */
[----:B------:R0:W-:Y:S01]  /*70af0*/  STL.64 [R1+0x830], R24 ;  /* 0x0008301801007387 */ /* 0x0001e20000100a00 */
[----:B-1----:R-:W-:Y:S02]  /*70b00*/  IMAD.MOV.U32 R10, RZ, RZ, R26 ;  /* 0x000000ffff0a7224 */ /* 0x002fe400078e001a */
[----:B------:R-:W-:Y:S02]  /*70b10*/  IMAD.MOV.U32 R11, RZ, RZ, R27 ;  /* 0x000000ffff0b7224 */ /* 0x000fe400078e001b */
[----:B------:R-:W4:Y:S04]  /*70b20*/  LDL.LU.64 R26, [R1+0x3b60] ;  /* 0x003b6000011a7983 */ /* 0x000f280000300a00 */
[----:B0-----:R-:W3:Y:S01]  /*70b30*/  LDL.LU.64 R24, [R1+0x3b58] ;  /* 0x003b580001187983 */ /* 0x001ee20000300a00 */
[----:B------:R-:W-:Y:S02]  /*70b40*/  STL.64 [R1+0x3a98], R18 ;  /* 0x003a981201007387 */ /* 0x000fe40000100a00 */
[----:B------:R-:W-:Y:S02]  /*70b50*/  STL.64 [R1+0x3a90], R16 ;  /* 0x003a901001007387 */ /* 0x000fe40000100a00 */
[----:B------:R-:W-:Y:S01]  /*70b60*/  STL [R1+0x37d4], R11 ;  /* 0x0037d40b01007387 */ /* 0x000fe20000100800 */
[----:B------:R-:W-:Y:S04]  /*70b70*/  STL [R1+0x37d0], R10 ;  /* 0x0037d00a01007387 */ /* 0x000fe80000100800 */
[----:B--2---:R3:W-:Y:S02]  /*70b80*/  STL.64 [R1+0x3b30], R8 ;  /* 0x003b300801007387 */ /* 0x0047e40000100a00 */
[----:B---3--:R-:W-:Y:S02]  /*70b90*/  HMMA.16816.F32 R8, R4, R24, R20 ;  /* 0x000000180408723c */ /* 0x008fe40000001814 */
[----:B----4-:R-:W-:Y:S01]  /*70ba0*/  STL.64 [R1+0x3a28], R26 ;  /* 0x003a281a01007387 */ /* 0x010fe20000100a00 */
[----:B------:R0:W-:Y:S11]  /*70bb0*/  STL.64 [R1+0x3a20], R24 ;  /* 0x003a201801007387 */ /* 0x0001f60000100a00 */
[----:B------:R-:W-:Y:S09]  /*70bc0*/  @!UPT UIADD3 URZ, URZ, URZ, URZ ;  /* 0x0000003f3f3ff290 */ /* 0x000ff2000fffe03f */
[----:B------:R-:W-:Y:S01]  /*70bd0*/  STL.64 [R1+0x840], R8 ;  /* 0x0008400801007387 */ /* 0x000fe20000100a00 */
[----:B------:R-:W-:Y:S02]  /*70be0*/  STL.64 [R1+0x848], R10 ;  /* 0x0008480a01007387 */ /* 0x000fe40000100a00 */
[----:B0-----:R-:W2:Y:S02]  /*70bf0*/  LDL.LU R24, [R1+0xaa0] ;  /* 0x000aa00001187983 */ /* 0x001ea40000300800 */
[----:B------:R-:W2:Y:S01]  /*70c00*/  LDL.LU R25, [R1+0xaa4] ;  /* 0x000aa40001197983 */ /* 0x000ea20000300800 */
[----:B------:R-:W3:Y:S01]  /*70c10*/  LDL.LU R26, [R1+0xaa8] ;  /* 0x000aa800011a7983 */ /* 0x000ee20000300800 */
[----:B------:R-:W3:Y:S02]  /*70c20*/  LDL.LU R27, [R1+0xaac] ;  /* 0x000aac00011b7983 */ /* 0x000ee40000300800 */
[----:B------:R-:W-:Y:S02]  /*70c30*/  IMAD.MOV.U32 R16, RZ, RZ, R28 ;  /* 0x000000ffff107224 */ /* 0x000fe400078e001c */
[----:B------:R-:W-:Y:S01]  /*70c40*/  IMAD.MOV.U32 R17, RZ, RZ, R12 ;  /* 0x000000ffff117224 */ /* 0x000fe200078e000c */
[----:B---3--:R-:W-:Y:S01]  /*70c50*/  STL.64 [R1+0x3aa8], R26 ;  /* 0x003aa81a01007387 */ /* 0x008fe20000100a00 */
[----:B--2---:R0:W-:Y:S02]  /*70c60*/  STL.64 [R1+0x3aa0], R24 ;  /* 0x003aa01801007387 */ /* 0x0041e40000100a00 */
[----:B------:R-:W2:Y:S02]  /*70c70*/  LDL.LU R28, [R1+0x3b50] ;  /* 0x003b5000011c7983 */ /* 0x000ea40000300800 */
[----:B------:R-:W3:Y:S01]  /*70c80*/  LDL.LU R12, [R1+0x3b4c] ;  /* 0x003b4c00010c7983 */ /* 0x000ee20000300800 */
[----:B------:R-:W-:Y:S04]  /*70c90*/  STL.64 [R1+0x3ab0], R16 ;  /* 0x003ab01001007387 */ /* 0x000fe80000100a00 */
        /* <DEDUP_REMOVED lines=12> */
[----:B0-----:R-:W2:Y:S04]  /*70d60*/  LDL.64 R24, [R1+0x1f0] ;  /* 0x0001f00001187983 */ /* 0x001ea80000100a00 */
[----:B--2---:R0:W-:Y:S04]  /*70d70*/  STL.64 [R1+0x3ae0], R24 ;  /* 0x003ae01801007387 */ /* 0x0041e80000100a00 */
[----:B0-----:R-:W2:Y:S04]  /*70d80*/  LDL.64 R24, [R1+0x200] ;  /* 0x0002000001187983 */ /* 0x001ea80000100a00 */
[----:B--2---:R0:W-:Y:S02]  /*70d90*/  STL.64 [R1+0x3af8], R24 ;  /* 0x003af81801007387 */ /* 0x0041e40000100a00 */
[----:B0-----:R-:W-:-:S02]  /*70da0*/  IMAD.MOV.U32 R24, RZ, RZ, R13 ;  /* 0x000000ffff187224 */ /* 0x001fc400078e000d */
[----:B------:R-:W-:Y:S01]  /*70db0*/  IMAD.MOV.U32 R25, RZ, RZ, R29 ;  /* 0x000000ffff197224 */ /* 0x000fe200078e001d */
[----:B------:R-:W3:Y:S01]  /*70dc0*/  LDL.LU R13, [R1+0x3b48] ;  /* 0x003b4800010d7983 */ /* 0x000ee20000300800 */
[----:B------:R-:W2:Y:S03]  /*70dd0*/  LDL.LU R29, [R1+0x3b44] ;  /* 0x003b4400011d7983 */ /* 0x000ea60000300800 */
[----:B------:R0:W-:Y:S02]  /*70de0*/  STL.64 [R1+0x3b10], R24 ;  /* 0x003b101801007387 */ /* 0x0001e40000100a00 */
[----:B0-----:R-:W-:Y:S02]  /*70df0*/  IMAD.MOV.U32 R24, RZ, RZ, R28 ;  /* 0x000000ffff187224 */ /* 0x001fe400078e001c */
[----:B------:R-:W-:Y:S01]  /*70e00*/  IMAD.MOV.U32 R25, RZ, RZ, R14 ;  /* 0x000000ffff197224 */ /* 0x000fe200078e000e */
[----:B------:R-:W4:Y:S01]  /*70e10*/  LDL.LU R28, [R1+0x3b40] ;  /* 0x003b4000011c7983 */ /* 0x000f220000300800 */
[----:B------:R-:W3:Y:S02]  /*70e20*/  LDL.LU R8, [R1+0xba0] ;  /* 0x000ba00001087983 */ /* 0x000ee40000300800 */
[----:B------:R-:W3:Y:S02]  /*70e30*/  LDL.LU R9, [R1+0xba4] ;  /* 0x000ba40001097983 */ /* 0x000ee40000300800 */
[----:B------:R-:W3:Y:S01]  /*70e40*/  LDL.LU R10, [R1+0xba8] ;  /* 0x000ba800010a7983 */ /* 0x000ee20000300800 */
[----:B------:R-:W3:Y:S01]  /*70e50*/  LDL.LU R11, [R1+0xbac] ;  /* 0x000bac00010b7983 */ /* 0x000ee20000300800 */
[----:B------:R0:W-:Y:S03]  /*70e60*/  STL.64 [R1+0x3b28], R24 ;  /* 0x003b281801007387 */ /* 0x0001e60000100a00 */
[----:B0-----:R-:W2:Y:S01]  /*70e70*/  LDL.LU R24, [R1+0xb90] ;  /* 0x000b900001187983 */ /* 0x001ea20000300800 */
[----:B------:R-:W2:Y:S02]  /*70e80*/  LDL.LU R25, [R1+0xb94] ;  /* 0x000b940001197983 */ /* 0x000ea40000300800 */
[----:B------:R-:W2:Y:S02]  /*70e90*/  LDL.LU R26, [R1+0xb98] ;  /* 0x000b9800011a7983 */ /* 0x000ea40000300800 */
[----:B------:R-:W2:Y:S01]  /*70ea0*/  LDL.LU R27, [R1+0xb9c] ;  /* 0x000b9c00011b7983 */ /* 0x000ea20000300800 */
[----:B------:R-:W2:Y:S04]  /*70eb0*/  LDL.64 R16, [R1+0x1e0] ;  /* 0x0001e00001107983 */ /* 0x000ea80000100a00 */
[----:B--2---:R0:W-:Y:S04]  /*70ec0*/  STL.64 [R1+0x3ad8], R16 ;  /* 0x003ad81001007387 */ /* 0x0041e80000100a00 */
        /* <DEDUP_REMOVED lines=8> */
[----:B----4-:R-:W-:-:S02]  /*70f50*/  IMAD.MOV.U32 R18, RZ, RZ, R28 ;  /* 0x000000ffff127224 */ /* 0x010fc400078e001c */
[----:B------:R-:W-:Y:S01]  /*70f60*/  IMAD.MOV.U32 R19, RZ, RZ, R29 ;  /* 0x000000ffff137224 */ /* 0x000fe200078e001d */
[----:B------:R-:W4:Y:S01]  /*70f70*/  LDL.LU R28, [R1+0x3b3c] ;  /* 0x003b3c00011c7983 */ /* 0x000f220000300800 */
[----:B------:R-:W3:Y:S03]  /*70f80*/  LDL.LU R29, [R1+0x3b38] ;  /* 0x003b3800011d7983 */ /* 0x000ee60000300800 */
[----:B------:R-:W-:Y:S04]  /*70f90*/  STL.64 [R1+0x3b08], R18 ;  /* 0x003b081201007387 */ /* 0x000fe80000100a00 */
[----:B------:R-:W0:Y:S02]  /*70fa0*/  S2R R0, SR_TID.X ;  /* 0x0000000000007919 */ /* 0x000e240000002100 */
[C---:B0-----:R-:W-:Y:S01]  /*70fb0*/  LOP3.LUT R15, R0.reuse, 0x7, RZ, 0xc0, !PT ;  /* 0x00000007000f7812 */ /* 0x041fe200078ec0ff */
[----:B------:R-:W-:-:S04]  /*70fc0*/  IMAD.SHL.U32 R2, R0, 0x2, RZ ;  /* 0x0000000200027824 */ /* 0x000fc800078e00ff */
[----:B------:R-:W-:Y:S02]  /*70fd0*/  IMAD R15, R15, 0x110, RZ ;  /* 0x000001100f0f7824 */ /* 0x000fe400078e02ff */
[----:B------:R-:W-:-:S03]  /*70fe0*/  IMAD.SHL.U32 R0, R0, 0x80, RZ ;  /* 0x0000008000007824 */ /* 0x000fc600078e00ff */
[----:B------:R-:W-:Y:S01]  /*70ff0*/  LOP3.LUT R15, R15, 0x10, R2, 0x78, !PT ;  /* 0x000000100f0f7812 */ /* 0x000fe200078e7802 */
[----:B--2---:R0:W-:Y:S04]  /*71000*/  STL.64 [R1+0x3b00], R16 ;  /* 0x003b001001007387 */ /* 0x0041e80000100a00 */
[----:B0-----:R-:W2:Y:S01]  /*71010*/  LDL.LU R16, [R1+0xb70] ;  /* 0x000b700001107983 */ /* 0x001ea20000300800 */
[----:B------:R-:W2:Y:S02]  /*71020*/  LDL.LU R17, [R1+0xb74] ;  /* 0x000b740001117983 */ /* 0x000ea40000300800 */
[----:B------:R-:W2:Y:S02]  /*71030*/  LDL.LU R18, [R1+0xb78] ;  /* 0x000b780001127983 */ /* 0x000ea40000300800 */
[----:B------:R-:W2:Y:S01]  /*71040*/  LDL.LU R19, [R1+0xb7c] ;  /* 0x000b7c0001137983 */ /* 0x000ea20000300800 */
[----:B------:R-:W-:-:S04]  /*71050*/  LOP3.LUT R15, R15, 0x800, R0, 0xf8, !PT ;  /* 0x000008000f0f7812 */ /* 0x000fc800078ef800 */
[----:B------:R-:W-:-:S05]  /*71060*/  LOP3.LUT R15, R15, 0x20, RZ, 0x3c, !PT ;  /* 0x000000200f0f7812 */ /* 0x000fca00078e3cff */
[----:B------:R-:W0:Y:S01]  /*71070*/  LDSM.16.MT88.4 R20, [R15+0x14000] ;  /* 0x014000000f14783b */ /* 0x000e220000004200 */
[----:B---3--:R-:W-:Y:S03]  /*71080*/  HMMA.16816.F32 R8, R4, R12, R8 ;  /* 0x0000000c0408723c */ /* 0x008fe60000001808 */
[----:B--2---:R-:W-:Y:S01]  /*71090*/  STL.64 [R1+0x3b20], R18 ;  /* 0x003b201201007387 */ /* 0x004fe20000100a00 */
[----:B------:R1:W-:Y:S03]  /*710a0*/  STL.64 [R1+0x3b18], R16 ;  /* 0x003b181001007387 */ /* 0x0003e60000100a00 */
[----:B-1----:R-:W2:Y:S01]  /*710b0*/  LDL.LU R16, [R1+0xb80] ;  /* 0x000b800001107983 */ /* 0x002ea20000300800 */
[----:B------:R-:W2:Y:S02]  /*710c0*/  LDL.LU R17, [R1+0xb84] ;  /* 0x000b840001117983 */ /* 0x000ea40000300800 */
[----:B0-----:R-:W-:Y:S02]  /*710d0*/  STL.64 [R1+0x3978], R22 ;  /* 0x0039781601007387 */ /* 0x001fe40000100a00 */
[----:B------:R0:W-:Y:S02]  /*710e0*/  STL.64 [R1+0x3970], R20 ;  /* 0x0039701401007387 */ /* 0x0001e40000100a00 */
[----:B0-----:R-:W3:Y:S09]  /*710f0*/  LDL.64 R20, [R1+0x1b0] ;  /* 0x0001b00001147983 */ /* 0x001ef20000100a00 */
[----:B------:R0:W-:Y:S02]  /*71100*/  STL.64 [R1+0x870], R8 ;  /* 0x0008700801007387 */ /* 0x0001e40000100a00 */
[----:B0-----:R-:W2:Y:S01]  /*71110*/  LDL.LU.64 R8, [R1+0x3b30] ;  /* 0x003b300001087983 */ /* 0x001ea20000300a00 */
[----:B------:R-:W-:-:S02]  /*71120*/  IMAD.MOV.U32 R14, RZ, RZ, R11 ;  /* 0x000000ffff0e7224 */ /* 0x000fc400078e000b */
[----:B------:R-:W-:Y:S02]  /*71130*/  IMAD.MOV.U32 R15, RZ, RZ, R10 ;  /* 0x000000ffff0f7224 */ /* 0x000fe400078e000a */
[----:B------:R-:W-:Y:S01]  /*71140*/  STL [R1+0x3a1c], R12 ;  /* 0x003a1c0c01007387 */ /* 0x000fe20000100800 */
[----:B------:R0:W-:Y:S01]  /*71150*/  STL [R1+0x3a18], R13 ;  /* 0x003a180d01007387 */ /* 0x0001e20000100800 */
[----:B------:R-:W-:Y:S02]  /*71160*/  STL [R1+0x35bc], R14 ;  /* 0x0035bc0e01007387 */ /* 0x000fe40000100800 */
[----:B------:R-:W-:Y:S01]  /*71170*/  STL [R1+0x35b8], R15 ;  /* 0x0035b80f01007387 */ /* 0x000fe20000100800 */
[----:B0-----:R-:W3:Y:S01]  /*71180*/  LDL.64 R12, [R1+0x1c0] ;  /* 0x0001c000010c7983 */ /* 0x001ee20000100a00 */
[----:B--2---:R-:W-:Y:S11]  /*71190*/  HMMA.16816.F32 R24, R4, R8, R24 ;  /* 0x000000080418723c */ /* 0x004ff60000001818 */
[----:B------:R-:W-:Y:S11]  /*711a0*/  @!UPT UIADD3 URZ, URZ, URZ, URZ ;  /* 0x0000003f3f3ff290 */ /* 0x000ff6000fffe03f */
[----:B------:R-:W-:Y:S01]  /*711b0*/  @!UPT UIADD3 URZ, URZ, URZ, URZ ;  /* 0x0000003f3f3ff290 */ /* 0x000fe2000fffe03f */
        /* <DEDUP_REMOVED lines=41> */
[----:B------:R-:W-:Y:S01]  /*71450*/  STL [R1+0x3a80], R11 ;  /* 0x003a800b01007387 */ /* 0x000fe20000100800 */
[----:B------:R0:W-:Y:S04]  /*71460*/  STL.64 [R1+0x3a78], R8 ;  /* 0x003a780801007387 */ /* 0x0001e80000100a00 */
[----:B0-----:R-:W3:Y:S01]  /*71470*/  LDL.LU R8, [R1+0xb20] ;  /* 0x000b200001087983 */ /* 0x001ee20000300800 */
[----:B------:R-:W3:Y:S02]  /*71480*/  LDL.LU R9, [R1+0xb24] ;  /* 0x000b240001097983 */ /* 0x000ee40000300800 */
[----:B------:R-:W3:Y:S02]  /*71490*/  LDL.LU R10, [R1+0xb28] ;  /* 0x000b2800010a7983 */ /* 0x000ee40000300800 */
        /* <DEDUP_REMOVED lines=16> */
[----:B0-----:R-:W4:Y:S01]  /*715a0*/  LDL.LU.64 R18, [R1+0x3a98] ;  /* 0x003a980001127983 */ /* 0x001f220000300a00 */
[----:B------:R-:W4:Y:S01]  /*715b0*/  LDL.LU.64 R16, [R1+0x3a90] ;  /* 0x003a900001107983 */ /* 0x000f220000300a00 */
[C---:B---3--:R-:W-:Y:S11]  /*715c0*/  HMMA.16816.F32 R8, R4.reuse, R12, R8 ;  /* 0x0000000c0408723c */ /* 0x048ff60000001808 */
[----:B------:R-:W-:Y:S11]  /*715d0*/  @!UPT UIADD3 URZ, URZ, URZ, URZ ;  /* 0x0000003f3f3ff290 */ /* 0x000ff6000fffe03f */
[----:B------:R-:W-:Y:S01]  /*715e0*/  @!UPT UIADD3 URZ, URZ, URZ, URZ ;  /* 0x0000003f3f3ff290 */ /* 0x000fe2000fffe03f */
[----:B------:R-:W-:Y:S01]  /*715f0*/  STL.64 [R1+0xb10], R8 ;  /* 0x000b100801007387 */ /* 0x000fe20000100a00 */
[----:B------:R-:W-:Y:S01]  /*71600*/  STL.64 [R1+0xb18], R10 ;  /* 0x000b180a01007387 */ /* 0x000fe20000100a00 */
[----:B--2---:R-:W-:Y:S07]  /*71610*/  HMMA.16816.F32 R4, R4, R20, R24 ;  /* 0x000000140404723c */ /* 0x004fee0000001818 */
[----:B----4-:R-:W-:Y:S02]  /*71620*/  IMAD.MOV.U32 R25, RZ, RZ, R18 ;  /* 0x000000ffff197224 */ /* 0x010fe400078e0012 */
[----:B------:R-:W-:-:S02]  /*71630*/  IMAD.MOV.U32 R24, RZ, RZ, R17 ;  /* 0x000000ffff187224 */ /* 0x000fc400078e0011 */
[----:B------:R-:W2:Y:S11]  /*71640*/  LDL.LU R17, [R1+0x3a8c] ;  /* 0x003a8c0001117983 */ /* 0x000eb60000300800 */
[----:B------:R-:W-:Y:S01]  /*71650*/  @!UPT UIADD3 URZ, URZ, URZ, URZ ;  /* 0x0000003f3f3ff290 */ /* 0x000fe2000fffe03f */
[----:B------:R0:W-:Y:S02]  /*71660*/  STL.64 [R1+0xaf0], R4 ;  /* 0x000af00401007387 */ /* 0x0001e40000100a00 */
[----:B------:R1:W-:Y:S02]  /*71670*/  STL.64 [R1+0xaf8], R6 ;  /* 0x000af80601007387 */ /* 0x0003e40000100a00 */
[----:B------:R-:W2:Y:S01]  /*71680*/  LDL.LU R18, [R1+0x3a88] ;  /* 0x003a880001127983 */ /* 0x000ea20000300800 */
[----:B------:R3:W-:Y:S04]  /*71690*/  STL.64 [R1+0x3a40], R24 ;  /* 0x003a401801007387 */ /* 0x0007e80000100a00 */
[----:B0-----:R-:W4:Y:S01]  /*716a0*/  LDL.LU R4, [R1+0xa30] ;  /* 0x000a300001047983 */ /* 0x001f220000300800 */
[----:B------:R-:W4:Y:S02]  /*716b0*/  LDL.LU R5, [R1+0xa34] ;  /* 0x000a340001057983 */ /* 0x000f240000300800 */
[----:B-1----:R-:W2:Y:S02]  /*716c0*/  LDL.LU R6, [R1+0xa38] ;  /* 0x000a380001067983 */ /* 0x002ea40000300800 */
[----:B------:R-:W2:Y:S02]  /*716d0*/  LDL.LU R7, [R1+0xa3c] ;  /* 0x000a3c0001077983 */ /* 0x000ea40000300800 */
[----:B------:R-:W-:-:S02]  /*716e0*/  IMAD.MOV.U32 R2, RZ, RZ, R12 ;  /* 0x000000ffff027224 */ /* 0x000fc400078e000c */
[----:B------:R-:W-:Y:S01]  /*716f0*/  IMAD.MOV.U32 R29, RZ, RZ, R13 ;  /* 0x000000ffff1d7224 */ /* 0x000fe200078e000d */
[----:B------:R-:W4:Y:S01]  /*71700*/  LDL.LU R12, [R1+0xa90] ;  /* 0x000a9000010c7983 */ /* 0x000f220000300800 */
[----:B---3--:R-:W-:Y:S02]  /*71710*/  IMAD.MOV.U32 R24, RZ, RZ, R19 ;  /* 0x000000ffff187224 */ /* 0x008fe400078e0013 */
[----:B------:R-:W-:Y:S02]  /*71720*/  IMAD.MOV.U32 R25, RZ, RZ, R3 ;  /* 0x000000ffff197224 */ /* 0x000fe400078e0003 */
[----:B------:R-:W3:Y:S01]  /*71730*/  LDL.LU R13, [R1+0xa94] ;  /* 0x000a9400010d7983 */ /* 0x000ee20000300800 */
[----:B------:R-:W3:Y:S01]  /*71740*/  LDL.LU R14, [R1+0xa98] ;  /* 0x000a9800010e7983 */ /* 0x000ee20000300800 */
[----:B------:R-:W3:Y:S02]  /*71750*/  LDL.LU R15, [R1+0xa9c] ;  /* 0x000a9c00010f7983 */ /* 0x000ee40000300800 */
[----:B------:R-:W3:Y:S02]  /*71760*/  LDL.LU R19, [R1+0x3a84] ;  /* 0x003a840001137983 */ /* 0x000ee40000300800 */
[----:B------:R-:W-:Y:S01]  /*71770*/  STL.64 [R1+0x3a58], R24 ;  /* 0x003a581801007387 */ /* 0x000fe20000100a00 */
[----:B--2---:R-:W-:Y:S01]  /*71780*/  STL.64 [R1+0x3a38], R6 ;  /* 0x003a380601007387 */ /* 0x004fe20000100a00 */
[----:B----4-:R0:W-:Y:S03]  /*71790*/  STL.64 [R1+0x3a30], R4 ;  /* 0x003a300401007387 */ /* 0x0101e60000100a00 */
[----:B0-----:R-:W2:Y:S01]  /*717a0*/  LDL.LU R4, [R1+0xa40] ;  /* 0x000a400001047983 */ /* 0x001ea20000300800 */
[----:B------:R-:W2:Y:S02]  /*717b0*/  LDL.LU R5, [R1+0xa44] ;  /* 0x000a440001057983 */ /* 0x000ea40000300800 */
[----:B------:R-:W4:Y:S02]  /*717c0*/  LDL.LU R6, [R1+0xa48] ;  /* 0x000a480001067983 */ /* 0x000f240000300800 */
[----:B------:R-:W4:Y:S01]  /*717d0*/  LDL.LU R7, [R1+0xa4c] ;  /* 0x000a4c0001077983 */ /* 0x000f220000300800 */
[----:B------:R-:W2:Y:S01]  /*717e0*/  LDL.LU R8, [R1+0xa80] ;  /* 0x000a800001087983 */ /* 0x000ea20000300800 */
[----:B------:R-:W2:Y:S02]  /*717f0*/  LDL.LU R9, [R1+0xa84] ;  /* 0x000a840001097983 */ /* 0x000ea40000300800 */
[----:B------:R-:W2:Y:S02]  /*71800*/  LDL.LU R10, [R1+0xa88] ;  /* 0x000a8800010a7983 */ /* 0x000ea40000300800 */
[----:B------:R-:W2:Y:S01]  /*71810*/  LDL.LU R11, [R1+0xa8c] ;  /* 0x000a8c00010b7983 */ /* 0x000ea20000300800 */
[----:B------:R-:W2:Y:S04]  /*71820*/  LDL.64 R24, [R1+0x20] ;  /* 0x0000200001187983 */ /* 0x000ea80000100a00 */
[----:B--2---:R0:W-:Y:S04]  /*71830*/  STL.64 [R1+0x3a70], R24 ;  /* 0x003a701801007387 */ /* 0x0041e80000100a00 */
[----:B0-----:R-:W2:Y:S01]  /*71840*/  LDL.64 R24, [R1+0x30] ;  /* 0x0000300001187983 */ /* 0x001ea20000100a00 */
[----:B----4-:R-:W-:Y:S02]  /*71850*/  STL.64 [R1+0x3a50], R6 ;  /* 0x003a500601007387 */ /* 0x010fe40000100a00 */
        /* <DEDUP_REMOVED lines=11> */
[----:B------:R0:W-:Y:S01]  /*71910*/  STL.64 [R1+0x3988], R20 ;  /* 0x0039881401007387 */ /* 0x0001e20000100a00 */
[----:B------:R-:W-:Y:S03]  /*71920*/  STL.64 [R1+0x39f0], R22 ;  /* 0x0039f01601007387 */ /* 0x000fe60000100a00 */
[----:B0-----:R-:W3:Y:S02]  /*71930*/  LDL.64 R20, [R1+0x40] ;  /* 0x0000400001147983 */ /* 0x001ee40000100a00 */
[C---:B---3--:R-:W-:Y:S11]  /*71940*/  HMMA.16816.F32 R12, R16.reuse, R20, R12 ;  /* 0x00000014100c723c */ /* 0x048ff6000000180c */
[----:B------:R-:W-:Y:S11]  /*71950*/  @!UPT UIADD3 URZ, URZ, URZ, URZ ;  /* 0x0000003f3f3ff290 */ /* 0x000ff6000fffe03f */
[----:B------:R-:W-:Y:S01]  /*71960*/  @!UPT UIADD3 URZ, URZ, URZ, URZ ;  /* 0x0000003f3f3ff290 */ /* 0x000fe2000fffe03f */
[----:B------:R-:W-:Y:S01]  /*71970*/  STL.64 [R1+0xae0], R12 ;  /* 0x000ae00c01007387 */ /* 0x000fe20000100a00 */
[----:B------:R0:W-:Y:S02]  /*71980*/  STL.64 [R1+0xae8], R14 ;  /* 0x000ae80e01007387 */ /* 0x0001e40000100a00 */
[----:B0-----:R-:W-:Y:S02]  /*71990*/  IMAD.MOV.U32 R15, RZ, RZ, R20 ;  /* 0x000000ffff0f7224 */ /* 0x001fe400078e0014 */
[----:B------:R-:W-:Y:S01]  /*719a0*/  IMAD.MOV.U32 R14, RZ, RZ, R21 ;  /* 0x000000ffff0e7224 */ /* 0x000fe200078e0015 */
[----:B------:R-:W3:Y:S01]  /*719b0*/  LDL.LU R20, [R1+0xa00] ;  /* 0x000a000001147983 */ /* 0x000ee20000300800 */
[----:B------:R-:W3:Y:S02]  /*719c0*/  LDL.LU R21, [R1+0xa04] ;  /* 0x000a040001157983 */ /* 0x000ee40000300800 */
[----:B------:R-:W4:Y:S02]  /*719d0*/  LDL.LU R22, [R1+0xa08] ;  /* 0x000a080001167983 */ /* 0x000f240000300800 */
[----:B------:R-:W4:Y:S01]  /*719e0*/  LDL.LU R23, [R1+0xa0c] ;  /* 0x000a0c0001177983 */ /* 0x000f220000300800 */
[----:B------:R-:W-:Y:S01]  /*719f0*/  HMMA.16816.F32 R8, R16, R24, R8 ;  /* 0x000000181008723c */ /* 0x000fe20000001808 */
[----:B----4-:R-:W-:Y:S01]  /*71a00*/  STL.64 [R1+0x3a00], R22 ;  /* 0x003a001601007387 */ /* 0x010fe20000100a00 */
[----:B---3--:R0:W-:Y:S03]  /*71a10*/  STL.64 [R1+0x39f8], R20 ;  /* 0x0039f81401007387 */ /* 0x0081e60000100a00 */
[----:B0-----:R-:W3:Y:S01]  /*71a20*/  LDL.LU R20, [R1+0xa10] ;  /* 0x000a100001147983 */ /* 0x001ee20000300800 */
[----:B------:R-:W3:Y:S02]  /*71a30*/  LDL.LU R21, [R1+0xa14] ;  /* 0x000a140001157983 */ /* 0x000ee40000300800 */
[----:B------:R-:W4:Y:S02]  /*71a40*/  LDL.LU R22, [R1+0xa18] ;  /* 0x000a180001167983 */ /* 0x000f240000300800 */
[----:B------:R-:W4:Y:S02]  /*71a50*/  LDL.LU R23, [R1+0xa1c] ;  /* 0x000a1c0001177983 */ /* 0x000f240000300800 */
[----:B------:R-:W-:Y:S01]  /*71a60*/  IMAD.MOV.U32 R3, RZ, RZ, R25 ;  /* 0x000000ffff037224 */ /* 0x000fe200078e0019 */
[----:B----4-:R-:W-:Y:S01]  /*71a70*/  STL.64 [R1+0x3a10], R22 ;  /* 0x003a101601007387 */ /* 0x010fe20000100a00 */
[----:B---3--:R0:W-:Y:S03]  /*71a80*/  STL.64 [R1+0x3a08], R20 ;  /* 0x003a081401007387 */ /* 0x0081e60000100a00 */
[----:B0-----:R-:W3:Y:S01]  /*71a90*/  LDL.LU R20, [R1+0xa20] ;  /* 0x000a200001147983 */ /* 0x001ee20000300800 */
[----:B------:R-:W3:Y:S02]  /*71aa0*/  LDL.LU R21, [R1+0xa24] ;  /* 0x000a240001157983 */ /* 0x000ee40000300800 */
[----:B------:R-:W3:Y:S02]  /*71ab0*/  LDL.LU R22, [R1+0xa28] ;  /* 0x000a280001167983 */ /* 0x000ee40000300800 */
[----:B------:R-:W3:Y:S01]  /*71ac0*/  LDL.LU R23, [R1+0xa2c] ;  /* 0x000a2c0001177983 */ /* 0x000ee20000300800 */
[----:B------:R-:W-:Y:S01]  /*71ad0*/  STL.64 [R1+0xaa0], R8 ;  /* 0x000aa00801007387 */ /* 0x000fe20000100a00 */
[----:B------:R0:W-:Y:S03]  /*71ae0*/  STL.64 [R1+0xaa8], R10 ;  /* 0x000aa80a01007387 */ /* 0x0001e60000100a00 */
[----:B0-----:R-:W4:Y:S01]  /*71af0*/  LDL.LU R11, [R1+0x3a80] ;  /* 0x003a8000010b7983 */ /* 0x001f220000300800 */
[----:B------:R-:W2:Y:S02]  /*71b00*/  LDL.LU.64 R8, [R1+0x3a78] ;  /* 0x003a780001087983 */ /* 0x000ea40000300a00 */
[----:B------:R-:W-:-:S02]  /*71b10*/  IMAD.MOV.U32 R10, RZ, RZ, R24 ;  /* 0x000000ffff0a7224 */ /* 0x000fc400078e0018 */
[----:B------:R-:W2:Y:S02]  /*71b20*/  LDL.LU.64 R24, [R1+0x3a70] ;  /* 0x003a700001187983 */ /* 0x000ea40000300a00 */
        /* <DEDUP_REMOVED lines=24> */
[----:B--2---:R-:W-:Y:S01]  /*71cb0*/  HMMA.16816.F32 R4, R16, R24, R4 ;  /* 0x000000181004723c */ /* 0x004fe20000001804 */
[----:B------:R-:W-:Y:S01]  /*71cc0*/  STL.64 [R1+0x3900], R26 ;  /* 0x0039001a01007387 */ /* 0x000fe20000100a00 */
[----:B------:R0:W-:Y:S11]  /*71cd0*/  STL.64 [R1+0x38f8], R24 ;  /* 0x0038f81801007387 */ /* 0x0001f60000100a00 */
[----:B------:R-:W-:Y:S10]  /*71ce0*/  @!UPT UIADD3 URZ, URZ, URZ, URZ ;  /* 0x0000003f3f3ff290 */ /* 0x000ff4000fffe03f */
[----:B------:R-:W-:Y:S01]  /*71cf0*/  STL.64 [R1+0xa60], R4 ;  /* 0x000a600401007387 */ /* 0x000fe20000100a00 */
[----:B------:R1:W-:Y:S02]  /*71d00*/  STL.64 [R1+0xa68], R6 ;  /* 0x000a680601007387 */ /* 0x0003e40000100a00 */
[----:B0-----:R-:W2:Y:S02]  /*71d10*/  LDL.LU R24, [R1+0x2d0] ;  /* 0x0002d00001187983 */ /* 0x001ea40000300800 */
[----:B------:R-:W2:Y:S01]  /*71d20*/  LDL.LU R25, [R1+0x2d4] ;  /* 0x0002d40001197983 */ /* 0x000ea20000300800 */
[----:B------:R-:W2:Y:S01]  /*71d30*/  LDL.LU R26, [R1+0x2d8] ;  /* 0x0002d800011a7983 */ /* 0x000ea20000300800 */
[----:B------:R-:W2:Y:S03]  /*71d40*/  LDL.LU R27, [R1+0x2dc] ;  /* 0x0002dc00011b7983 */ /* 0x000ea60000300800 */
[----:B-1----:R-:W0:Y:S02]  /*71d50*/  S2R R6, SR_TID.X ;  /* 0x0000000000067919 */ /* 0x002e240000002100 */
[C---:B0-----:R-:W-:Y:S01]  /*71d60*/  LOP3.LUT R7, R6.reuse, 0x7, RZ, 0xc0, !PT ;  /* 0x0000000706077812 */ /* 0x041fe200078ec0ff */
[----:B------:R-:W-:Y:S01]  /*71d70*/  IMAD.SHL.U32 R5, R6, 0x2, RZ ;  /* 0x0000000206057824 */ /* 0x000fe200078e00ff */
[----:B--2---:R-:W-:Y:S01]  /*71d80*/  STL.64 [R1+0x3910], R26 ;  /* 0x0039101a01007387 */ /* 0x004fe20000100a00 */
[----:B------:R0:W-:Y:S03]  /*71d90*/  STL.64 [R1+0x3908], R24 ;  /* 0x0039081801007387 */ /* 0x0001e60000100a00 */
[----:B0-----:R-:W2:Y:S01]  /*71da0*/  LDL.64 R24, [R1+0x10] ;  /* 0x0000100001187983 */ /* 0x001ea20000100a00 */
[----:B------:R-:W-:-:S02]  /*71db0*/  IMAD R7, R7, 0x110, RZ ;  /* 0x0000011007077824 */ /* 0x000fc400078e02ff */
[----:B------:R-:W-:-:S03]  /*71dc0*/  IMAD.SHL.U32 R6, R6, 0x80, RZ ;  /* 0x0000008006067824 */ /* 0x000fc600078e00ff */
[----:B------:R-:W-:-:S04]  /*71dd0*/  LOP3.LUT R7, R7, 0x10, R5, 0x78, !PT ;  /* 0x0000001007077812 */ /* 0x000fc800078e7805 */
[----:B------:R-:W-:-:S04]  /*71de0*/  LOP3.LUT R7, R7, 0x800, R6, 0xf8, !PT ;  /* 0x0000080007077812 */ /* 0x000fc800078ef806 */
[----:B------:R-:W-:-:S06]  /*71df0*/  LOP3.LUT R7, R7, 0x20, RZ, 0x3c, !PT ;  /* 0x0000002007077812 */ /* 0x000fcc00078e3cff */
[----:B------:R-:W0:Y:S04]  /*71e00*/  LDSM.16.MT88.4 R4, [R7+0x14080] ;  /* 0x014080000704783b */ /* 0x000e280000004200 */
[----:B--2---:R1:W-:Y:S02]  /*71e10*/  STL.64 [R1+0x3928], R24 ;  /* 0x0039281801007387 */ /* 0x0043e40000100a00 */
[----:B-1----:R-:W-:Y:S02]  /*71e20*/  IMAD.MOV.U32 R24, RZ, RZ, R12 ;  /* 0x000000ffff187224 */ /* 0x002fe400078e000c */
[----:B------:R-:W-:Y:S01]  /*71e30*/  IMAD.MOV.U32 R25, RZ, RZ, R13 ;  /* 0x000000ffff197224 */ /* 0x000fe200078e000d */
[----:B------:R-:W3:Y:S01]  /*71e40*/  LDL.LU R12, [R1+0x3a1c] ;  /* 0x003a1c00010c7983 */ /* 0x000ee20000300800 */
[----:B------:R-:W3:Y:S03]  /*71e50*/  LDL.LU R13, [R1+0x3a18] ;  /* 0x003a1800010d7983 */ /* 0x000ee60000300800 */
[----:B------:R1:W-:Y:S04]  /*71e60*/  STL.64 [R1+0x3940], R24 ;  /* 0x0039401801007387 */ /* 0x0003e80000100a00 */
[----:B-1----:R-:W2:Y:S04]  /*71e70*/  LDL R24, [R1+0x50] ;  /* 0x0000500001187983 */ /* 0x002ea80000100800 */
[----:B------:R-:W2:Y:S01]  /*71e80*/  LDL R25, [R1+0x54] ;  /* 0x0000540001197983 */ /* 0x000ea20000100800 */
[----:B0-----:R-:W-:Y:S02]  /*71e90*/  STL.64 [R1+0x3868], R6 ;  /* 0x0038680601007387 */ /* 0x001fe40000100a00 */
[----:B------:R0:W-:Y:S02]  /*71ea0*/  STL.64 [R1+0x3860], R4 ;  /* 0x0038600401007387 */ /* 0x0001e40000100a00 */
[----:B0-----:R-:W2:Y:S01]  /*71eb0*/  LDL.64 R4, [R1+0x1d0] ;  /* 0x0001d00001047983 */ /* 0x001ea20000100a00 */
[C---:B---3--:R-:W-:Y:S03]  /*71ec0*/  HMMA.16816.F32 R20, R16.reuse, R12, R20 ;  /* 0x0000000c1014723c */ /* 0x048fe60000001814 */
[----:B--2---:R0:W-:Y:S04]  /*71ed0*/  STL.64 [R1+0x39a8], R4 ;  /* 0x0039a80401007387 */ /* 0x0041e80000100a00 */
[----:B0-----:R-:W2:Y:S11]  /*71ee0*/  LDL.64 R4, [R1+0x210] ;  /* 0x0002100001047983 */ /* 0x001eb60000100a00 */
[----:B------:R-:W-:Y:S05]  /*71ef0*/  @!UPT UIADD3 URZ, URZ, URZ, URZ ;  /* 0x0000003f3f3ff290 */ /* 0x000fea000fffe03f */
[----:B------:R-:W-:Y:S02]  /*71f00*/  STL.64 [R1+0xa50], R20 ;  /* 0x000a501401007387 */ /* 0x000fe40000100a00 */
[----:B------:R0:W-:Y:S02]  /*71f10*/  STL.64 [R1+0xa58], R22 ;  /* 0x000a581601007387 */ /* 0x0001e40000100a00 */
[----:B0-----:R-:W3:Y:S01]  /*71f20*/  LDL.LU.64 R22, [R1+0x3a10] ;  /* 0x003a100001167983 */ /* 0x001ee20000300a00 */
[----:B------:R-:W3:Y:S02]  /*71f30*/  LDL.LU.64 R20, [R1+0x3a08] ;  /* 0x003a080001147983 */ /* 0x000ee40000300a00 */
        /* <DEDUP_REMOVED lines=8> */
[----:B---3--:R-:W-:Y:S01]  /*71fc0*/  HMMA.16816.F32 R24, R16, R24, R20 ;  /* 0x000000181018723c */ /* 0x008fe20000001814 */
[----:B------:R-:W3:Y:S11]  /*71fd0*/  LDL.LU.64 R22, [R1+0x39f0] ;  /* 0x0039f00001167983 */ /* 0x000ef60000300a00 */
[----:B------:R-:W-:Y:S11]  /*71fe0*/  @!UPT UIADD3 URZ, URZ, URZ, URZ ;  /* 0x0000003f3f3ff290 */ /* 0x000ff6000fffe03f */
[----:B------:R0:W-:Y:S01]  /*71ff0*/  STL.64 [R1+0xa30], R24 ;  /* 0x000a301801007387 */ /* 0x0001e20000100a00 */
[----:B------:R-:W-:Y:S02]  /*72000*/  STL.64 [R1+0xa38], R26 ;  /* 0x000a381a01007387 */ /* 0x000fe40000100a00 */
[----:B0-----:R-:W-:Y:S02]  /*72010*/  IMAD.MOV.U32 R24, RZ, RZ, R10 ;  /* 0x000000ffff187224 */ /* 0x001fe400078e000a */
[----:B------:R-:W-:-:S05]  /*72020*/  IMAD.MOV.U32 R25, RZ, RZ, R3 ;  /* 0x000000ffff197224 */ /* 0x000fca00078e0003 */
[----:B------:R0:W-:Y:S04]  /*72030*/  STL.64 [R1+0x3958], R24 ;  /* 0x0039581801007387 */ /* 0x0001e80000100a00 */
[----:B0-----:R-:W2:Y:S01]  /*72040*/  LDL.LU R24, [R1+0x9f0] ;  /* 0x0009f00001187983 */ /* 0x001ea20000300800 */
[----:B------:R-:W2:Y:S02]  /*72050*/  LDL.LU R25, [R1+0x9f4] ;  /* 0x0009f40001197983 */ /* 0x000ea40000300800 */
[----:B------:R-:W2:Y:S02]  /*72060*/  LDL.LU R26, [R1+0x9f8] ;  /* 0x0009f800011a7983 */ /* 0x000ea40000300800 */
[----:B------:R-:W2:Y:S02]  /*72070*/  LDL.LU R27, [R1+0x9fc] ;  /* 0x0009fc00011b7983 */ /* 0x000ea40000300800 */
[----:B--2---:R-:W-:Y:S11]  /*72080*/  HMMA.16816.F32 R24, R16, R4, R24 ;  /* 0x000000041018723c */ /* 0x004ff60000001818 */
[----:B------:R-:W-:Y:S11]  /*72090*/  @!UPT UIADD3 URZ, URZ, URZ, URZ ;  /* 0x0000003f3f3ff290 */ /* 0x000ff6000fffe03f */
[----:B------:R-:W-:Y:S01]  /*720a0*/  @!UPT UIADD3 URZ, URZ, URZ, URZ ;  /* 0x0000003f3f3ff290 */ /* 0x000fe2000fffe03f */
[----:B------:R0:W-:Y:S01]  /*720b0*/  STL.64 [R1+0xa20], R24 ;  /* 0x000a201801007387 */ /* 0x0001e20000100a00 */
[----:B------:R-:W-:Y:S02]  /*720c0*/  STL.64 [R1+0xa28], R26 ;  /* 0x000a281a01007387 */ /* 0x000fe40000100a00 */
[----:B0-----:R-:W-:Y:S02]  /*720d0*/  IMAD.MOV.U32 R24, RZ, RZ, R15 ;  /* 0x000000ffff187224 */ /* 0x001fe400078e000f */
[----:B------:R-:W-:-:S05]  /*720e0*/  IMAD.MOV.U32 R25, RZ, RZ, R14 ;  /* 0x000000ffff197224 */ /* 0x000fca00078e000e */
[----:B------:R-:W-:Y:S01]  /*720f0*/  STL.64 [R1+0x3990], R24 ;  /* 0x0039901801007387 */ /* 0x000fe20000100a00 */
[----:B------:R-:W2:Y:S02]  /*72100*/  LDL.LU R12, [R1+0x3a0] ;  /* 0x0003a000010c7983 */ /* 0x000ea40000300800 */
[----:B------:R-:W2:Y:S02]  /*72110*/  LDL.LU R13, [R1+0x3a4] ;  /* 0x0003a400010d7983 */ /* 0x000ea40000300800 */
[----:B------:R-:W2:Y:S01]  /*72120*/  LDL.LU R14, [R1+0x3a8] ;  /* 0x0003a800010e7983 */ /* 0x000ea20000300800 */
[----:B------:R-:W2:Y:S01]  /*72130*/  LDL.LU R15, [R1+0x3ac] ;  /* 0x0003ac00010f7983 */ /* 0x000ea20000300800 */
[----:B------:R-:W-:Y:S02]  /*72140*/  IMAD.MOV.U32 R20, RZ, RZ, R2 ;  /* 0x000000ffff147224 */ /* 0x000fe400078e0002 */
[----:B------:R-:W-:Y:S01]  /*72150*/  IMAD.MOV.U32 R21, RZ, RZ, R29 ;  /* 0x000000ffff157224 */ /* 0x000fe200078e001d */
[----:B--2---:R-:W-:Y:S01]  /*72160*/  STL.64 [R1+0x39a0], R14 ;  /* 0x0039a00e01007387 */ /* 0x004fe20000100a00 */
[----:B------:R0:W-:Y:S02]  /*72170*/  STL.64 [R1+0x3998], R12 ;  /* 0x0039980c01007387 */ /* 0x0001e40000100a00 */
[----:B------:R-:W2:Y:S02]  /*72180*/  LDL.LU R2, [R1+0x39e8] ;  /* 0x0039e80001027983 */ /* 0x000ea40000300800 */
[----:B------:R-:W-:Y:S01]  /*72190*/  STL.64 [R1+0x39b0], R20 ;  /* 0x0039b01401007387 */ /* 0x000fe20000100a00 */
[----:B0-----:R-:W2:Y:S01]  /*721a0*/  LDL.LU R12, [R1+0x910] ;  /* 0x00091000010c7983 */ /* 0x001ea20000300800 */
[----:B------:R-:W2:Y:S02]  /*721b0*/  LDL.LU R13, [R1+0x914] ;  /* 0x00091400010d7983 */ /* 0x000ea40000300800 */
[----:B------:R-:W2:Y:S02]  /*721c0*/  LDL.LU R14, [R1+0x918] ;  /* 0x00091800010e7983 */ /* 0x000ea40000300800 */
[----:B------:R-:W2:Y:S02]  /*721d0*/  LDL.LU R15, [R1+0x91c] ;  /* 0x00091c00010f7983 */ /* 0x000ea40000300800 */
[----:B------:R-:W-:-:S02]  /*721e0*/  IMAD.MOV.U32 R10, RZ, RZ, R4 ;  /* 0x000000ffff0a7224 */ /* 0x000fc400078e0004 */
[----:B------:R-:W-:Y:S02]  /*721f0*/  IMAD.MOV.U32 R3, RZ, RZ, R5 ;  /* 0x000000ffff037224 */ /* 0x000fe400078e0005 */
[----:B------:R-:W-:Y:S02]  /*72200*/  IMAD.MOV.U32 R4, RZ, RZ, R28 ;  /* 0x000000ffff047224 */ /* 0x000fe400078e001c */
[----:B---3--:R-:W-:Y:S01]  /*72210*/  IMAD.MOV.U32 R5, RZ, RZ, R23 ;  /* 0x000000ffff057224 */ /* 0x008fe200078e0017 */
[----:B--2---:R-:W-:Y:S01]  /*72220*/  STL.64 [R1+0x39c0], R14 ;  /* 0x0039c00e01007387 */ /* 0x004fe20000100a00 */
[----:B------:R0:W-:Y:S03]  /*72230*/  STL.64 [R1+0x39b8], R12 ;  /* 0x0039b80c01007387 */ /* 0x0001e60000100a00 */
[----:B------:R1:W-:Y:S02]  /*72240*/  STL.64 [R1+0x39c8], R4 ;  /* 0x0039c80401007387 */ /* 0x0003e40000100a00 */
[----:B0-----:R-:W-:-:S02]  /*72250*/  IMAD.MOV.U32 R12, RZ, RZ, R22 ;  /* 0x000000ffff0c7224 */ /* 0x001fc400078e0016 */
[----:B----4-:R-:W-:-:S05]  /*72260*/  IMAD.MOV.U32 R13, RZ, RZ, R11 ;  /* 0x000000ffff0d7224 */ /* 0x010fca00078e000b */
[----:B------:R-:W-:Y:S01]  /*72270*/  STL.64 [R1+0x39d0], R12 ;  /* 0x0039d00c01007387 */ /* 0x000fe20000100a00 */
[----:B-1----:R-:W2:Y:S02]  /*72280*/  LDL.LU R4, [R1+0x9c0] ;  /* 0x0009c00001047983 */ /* 0x002ea40000300800 */
[----:B------:R-:W2:Y:S02]  /*72290*/  LDL.LU R5, [R1+0x9c4] ;  /* 0x0009c40001057983 */ /* 0x000ea40000300800 */
[----:B------:R-:W3:Y:S01]  /*722a0*/  LDL.LU R6, [R1+0x9c8] ;  /* 0x0009c80001067983 */ /* 0x000ee20000300800 */
[----:B------:R-:W3:Y:S04]  /*722b0*/  LDL.LU R7, [R1+0x9cc] ;  /* 0x0009cc0001077983 */ /* 0x000ee80000300800 */
        /* <DEDUP_REMOVED lines=28> */
[C---:B------:R-:W-:Y:S01]  /*72480*/  HMMA.16816.F32 R12, R16.reuse, R12, R4 ;  /* 0x0000000c100c723c */ /* 0x040fe20000001804 */
        /* <DEDUP_REMOVED lines=12> */
[----:B------:R-:W2:Y:S01]  /*72550*/  LDL.LU.64 R6, [R1+0x39e0] ;  /* 0x0039e00001067983 */ /* 0x000ea20000300a00 */
[----:B------:R-:W2:Y:S02]  /*72560*/  LDL.LU.64 R4, [R1+0x39d8] ;  /* 0x0039d80001047983 */ /* 0x000ea40000300a00 */
[----:B------:R0:W-:Y:S02]  /*72570*/  STL.64 [R1+0xa10], R12 ;  /* 0x000a100c01007387 */ /* 0x0001e40000100a00 */
[----:B------:R2:W-:Y:S01]  /*72580*/  STL.64 [R1+0xa18], R14 ;  /* 0x000a180e01007387 */ /* 0x0005e20000100a00 */
[----:B0-----:R-:W2:Y:S02]  /*72590*/  LDL.LU.64 R12, [R1+0x39d0] ;  /* 0x0039d000010c7983 */ /* 0x001ea40000300a00 */
[C---:B--2---:R-:W-:Y:S02]  /*725a0*/  HMMA.16816.F32 R12, R16.reuse, R12, R4 ;  /* 0x0000000c100c723c */ /* 0x044fe40000001804 */
[----:B------:R-:W3:Y:S11]  /*725b0*/  LDL.LU.64 R4, [R1+0x39c8] ;  /* 0x0039c80001047983 */ /* 0x000ef60000300a00 */
[----:B------:R-:W-:Y:S10]  /*725c0*/  @!UPT UIADD3 URZ, URZ, URZ, URZ ;  /* 0x0000003f3f3ff290 */ /* 0x000ff4000fffe03f */
[----:B------:R-:W-:Y:S01]  /*725d0*/  STL.64 [R1+0xa00], R12 ;  /* 0x000a000c01007387 */ /* 0x000fe20000100a00 */
[----:B------:R0:W-:Y:S03]  /*725e0*/  STL.64 [R1+0xa08], R14 ;  /* 0x000a080e01007387 */ /* 0x0001e60000100a00 */
[----:B0-----:R-:W2:Y:S01]  /*725f0*/  LDL.LU.64 R14, [R1+0x39c0] ;  /* 0x0039c000010e7983 */ /* 0x001ea20000300a00 */
[----:B------:R-:W2:Y:S01]  /*72600*/  LDL.LU.64 R12, [R1+0x39b8] ;  /* 0x0039b800010c7983 */ /* 0x000ea20000300a00 */
[C---:B---3--:R-:W-:Y:S02]  /*72610*/  HMMA.16816.F32 R4, R16.reuse, R4, R20 ;  /* 0x000000041004723c */ /* 0x048fe40000001814 */
[----:B------:R-:W4:Y:S11]  /*72620*/  LDL.LU.64 R20, [R1+0x39b0] ;  /* 0x0039b00001147983 */ /* 0x000f360000300a00 */
[----:B------:R-:W-:Y:S10]  /*72630*/  @!UPT UIADD3 URZ, URZ, URZ, URZ ;  /* 0x0000003f3f3ff290 */ /* 0x000ff4000fffe03f */
[----:B------:R0:W-:Y:S01]  /*72640*/  STL.64 [R1+0x9f0], R4 ;  /* 0x0009f00401007387 */ /* 0x0001e20000100a00 */
[----:B------:R-:W-:Y:S03]  /*72650*/  STL.64 [R1+0x9f8], R6 ;  /* 0x0009f80601007387 */ /* 0x000fe60000100a00 */
[----:B0-----:R-:W2:Y:S01]  /*72660*/  LDL.LU.64 R4, [R1+0x39a8] ;  /* 0x0039a80001047983 */ /* 0x001ea20000300a00 */
[C---:B----4-:R-:W-:Y:S08]  /*72670*/  HMMA.16816.F32 R20, R16.reuse, R20, R24 ;  /* 0x000000141014723c */ /* 0x050ff00000001818 */
[C---:B--2---:R-:W-:Y:S11]  /*72680*/  HMMA.16816.F32 R12, R16.reuse, R4, R12 ;  /* 0x00000004100c723c */ /* 0x044ff6000000180c */
[----:B------:R-:W-:Y:S11]  /*72690*/  @!UPT UIADD3 URZ, URZ, URZ, URZ ;  /* 0x0000003f3f3ff290 */ /* 0x000ff6000fffe03f */
[----:B------:R-:W-:Y:S01]  /*726a0*/  @!UPT UIADD3 URZ, URZ, URZ, URZ ;  /* 0x0000003f3f3ff290 */ /* 0x000fe2000fffe03f */
[----:B------:R-:W-:Y:S01]  /*726b0*/  STL.64 [R1+0x9e0], R12 ;  /* 0x0009e00c01007387 */ /* 0x000fe20000100a00 */
[----:B------:R0:W-:Y:S03]  /*726c0*/  STL.64 [R1+0x9e8], R14 ;  /* 0x0009e80e01007387 */ /* 0x0001e60000100a00 */
[----:B0-----:R-:W2:Y:S01]  /*726d0*/  LDL.LU.64 R14, [R1+0x39a0] ;  /* 0x0039a000010e7983 */ /* 0x001ea20000300a00 */
[----:B------:R-:W2:Y:S02]  /*726e0*/  LDL.LU.64 R12, [R1+0x3998] ;  /* 0x00399800010c7983 */ /* 0x000ea40000300a00 */
[----:B------:R0:W-:Y:S02]  /*726f0*/  STL.64 [R1+0x3880], R4 ;  /* 0x0038800401007387 */ /* 0x0001e40000100a00 */
[----:B0-----:R-:W3:Y:S01]  /*72700*/  LDL.LU R4, [R1+0xd0] ;  /* 0x0000d00001047983 */ /* 0x001ee20000300800 */
[----:B------:R-:W3:Y:S02]  /*72710*/  LDL.LU R5, [R1+0xd4] ;  /* 0x0000d40001057983 */ /* 0x000ee40000300800 */
[----:B------:R-:W3:Y:S02]  /*72720*/  LDL.LU R6, [R1+0xd8] ;  /* 0x0000d80001067983 */ /* 0x000ee40000300800 */
[----:B------:R-:W3:Y:S01]  /*72730*/  LDL.LU R7, [R1+0xdc] ;  /* 0x0000dc0001077983 */ /* 0x000ee20000300800 */
[----:B------:R-:W4:Y:S01]  /*72740*/  LDL.LU.64 R24, [R1+0x3990] ;  /* 0x0039900001187983 */ /* 0x000f220000300a00 */
[----:B------:R0:W-:Y:S02]  /*72750*/  STL.64 [R1+0x9d0], R20 ;  /* 0x0009d01401007387 */ /* 0x0001e40000100a00 */
[----:B------:R1:W-:Y:S01]  /*72760*/  STL.64 [R1+0x9d8], R22 ;  /* 0x0009d81601007387 */ /* 0x0003e20000100a00 */
[----:B0-----:R-:W2:Y:S02]  /*72770*/  LDL.LU.64 R20, [R1+0x3988] ;  /* 0x0039880001147983 */ /* 0x001ea40000300a00 */
[----:B--2---:R-:W-:Y:S02]  /*72780*/  HMMA.16816.F32 R16, R16, R20, R12 ;  /* 0x000000141010723c */ /* 0x004fe4000000180c */
[----:B------:R-:W2:Y:S01]  /*72790*/  LDL.LU.64 R12, [R1+0x3980] ;  /* 0x00398000010c7983 */ /* 0x000ea20000300a00 */
[----:B------:R-:W-:-:S04]  /*727a0*/  IMAD.MOV.U32 R28, RZ, RZ, R20 ;  /* 0x000000ffff1c7224 */ /* 0x000fc800078e0014 */
[----:B------:R-:W-:Y:S11]  /*727b0*/  IMAD.MOV.U32 R15, RZ, RZ, R21 ;  /* 0x000000ffff0f7224 */ /* 0x000ff600078e0015 */
[----:B------:R-:W-:Y:S05]  /*727c0*/  @!UPT UIADD3 URZ, URZ, URZ, URZ ;  /* 0x0000003f3f3ff290 */ /* 0x000fea000fffe03f */
[----:B------:R0:W-:Y:S01]  /*727d0*/  STL.64 [R1+0x930], R16 ;  /* 0x0009301001007387 */ /* 0x0001e20000100a00 */
[----:B------:R-:W-:Y:S02]  /*727e0*/  STL.64 [R1+0x938], R18 ;  /* 0x0009381201007387 */ /* 0x000fe40000100a00 */
[----:B-1----:R-:W4:Y:S02]  /*727f0*/  LDL.LU.64 R22, [R1+0x3978] ;  /* 0x0039780001167983 */ /* 0x002f240000300a00 */
[----:B------:R-:W4:Y:S01]  /*72800*/  LDL.LU.64 R20, [R1+0x3970] ;  /* 0x0039700001147983 */ /* 0x000f220000300a00 */
[----:B0-----:R-:W2:Y:S01]  /*72810*/  LDL.64 R16, [R1] ;  /* 0x0000000001107983 */ /* 0x001ea20000100a00 */
[C---:B----4-:R-:W-:Y:S03]  /*72820*/  HMMA.16816.F32 R24, R20.reuse, R24, R8 ;  /* 0x000000181418723c */ /* 0x050fe60000001808 */
[----:B------:R-:W4:Y:S01]  /*72830*/  LDL.LU.64 R10, [R1+0x3968] ;  /* 0x00396800010a7983 */ /* 0x000f220000300a00 */
[----:B------:R-:W4:Y:S11]  /*72840*/  LDL.LU.64 R8, [R1+0x3960] ;  /* 0x0039600001087983 */ /* 0x000f360000300a00 */
[----:B------:R-:W-:Y:S08]  /*72850*/  @!UPT UIADD3 URZ, URZ, URZ, URZ ;  /* 0x0000003f3f3ff290 */ /* 0x000ff0000fffe03f */
        /* <DEDUP_REMOVED lines=17> */
[C---:B----4-:R-:W-:Y:S01]  /*72970*/  HMMA.16816.F32 R8, R20.reuse, R24, R8 ;  /* 0x000000181408723c */ /* 0x050fe20000001808 */
[----:B------:R-:W-:Y:S02]  /*72980*/  IMAD.MOV.U32 R2, RZ, RZ, R24 ;  /* 0x000000ffff027224 */ /* 0x000fe400078e0018 */
[----:B------:R-:W-:Y:S11]  /*72990*/  IMAD.MOV.U32 R0, RZ, RZ, R25 ;  /* 0x000000ffff007224 */ /* 0x000ff600078e0019 */
[----:B------:R-:W-:Y:S09]  /*729a0*/  @!UPT UIADD3 URZ, URZ, URZ, URZ ;  /* 0x0000003f3f3ff290 */ /* 0x000ff2000fffe03f */
[----:B------:R-:W-:Y:S01]  /*729b0*/  STL.64 [R1+0x8f0], R8 ;  /* 0x0008f00801007387 */ /* 0x000fe20000100a00 */
[----:B------:R0:W-:Y:S03]  /*729c0*/  STL.64 [R1+0x8f8], R10 ;  /* 0x0008f80a01007387 */ /* 0x0001e60000100a00 */
[----:B0-----:R-:W4:Y:S01]  /*729d0*/  LDL.LU R10, [R1+0x3920] ;  /* 0x00392000010a7983 */ /* 0x001f220000300800 */
[----:B------:R-:W2:Y:S02]  /*729e0*/  LDL.LU.64 R8, [R1+0x3918] ;  /* 0x0039180001087983 */ /* 0x000ea40000300a00 */
[----:B------:R-:W2:Y:S02]  /*729f0*/  LDL.LU.64 R26, [R1+0x3910] ;  /* 0x00391000011a7983 */ /* 0x000ea40000300a00 */
[----:B------:R-:W2:Y:S02]  /*72a00*/  LDL.LU.64 R24, [R1+0x3908] ;  /* 0x0039080001187983 */ /* 0x000ea40000300a00 */
[----:B--2---:R-:W-:Y:S11]  /*72a10*/  HMMA.16816.F32 R24, R20, R16, R24 ;  /* 0x000000101418723c */ /* 0x004ff60000001818 */
[----:B------:R-:W-:Y:S11]  /*72a20*/  @!UPT UIADD3 URZ, URZ, URZ, URZ ;  /* 0x0000003f3f3ff290 */ /* 0x000ff6000fffe03f */
[----:B------:R-:W-:Y:S01]  /*72a30*/  @!UPT UIADD3 URZ, URZ, URZ, URZ ;  /* 0x0000003f3f3ff290 */ /* 0x000fe2000fffe03f */
[----:B------:R-:W-:Y:S01]  /*72a40*/  STL.64 [R1+0x8e0], R24 ;  /* 0x0008e01801007387 */ /* 0x000fe20000100a00 */
[----:B------:R0:W-:Y:S03]  /*72a50*/  STL.64 [R1+0x8e8], R26 ;  /* 0x0008e81a01007387 */ /* 0x0001e60000100a00 */
[----:B0-----:R-:W2:Y:S01]  /*72a60*/  LDL.LU.64 R26, [R1+0x3900] ;  /* 0x00390000011a7983 */ /* 0x001ea20000300a00 */
[----:B------:R-:W3:Y:S02]  /*72a70*/  LDL.LU.64 R24, [R1+0x38f8] ;  /* 0x0038f80001187983 */ /* 0x000ee40000300a00 */
[----:B------:R-:W-:-:S05]  /*72a80*/  IMAD.MOV.U32 R11, RZ, RZ, R17 ;  /* 0x000000ffff0b7224 */ /* 0x000fca00078e0011 */
[----:B----4-:R-:W-:Y:S01]  /*72a90*/  STL.64 [R1+0x38f0], R10 ;  /* 0x0038f00a01007387 */ /* 0x010fe20000100a00 */
[----:B------:R3:W-:Y:S02]  /*72aa0*/  STL.64 [R1+0x38e8], R8 ;  /* 0x0038e80801007387 */ /* 0x0007e40000100a00 */
[----:B---3--:R-:W-:Y:S01]  /*72ab0*/  HMMA.16816.F32 R8, R20, R24, R4 ;  /* 0x000000181408723c */ /* 0x008fe20000001804 */
[----:B------:R-:W3:Y:S11]  /*72ac0*/  LDL.LU R4, [R1+0x260] ;  /* 0x0002600001047983 */ /* 0x000ef60000300800 */
[----:B------:R-:W-:Y:S11]  /*72ad0*/  @!UPT UIADD3 URZ, URZ, URZ, URZ ;  /* 0x0000003f3f3ff290 */ /* 0x000ff6000fffe03f */
[----:B------:R-:W-:Y:S01]  /*72ae0*/  STL.64 [R1+0x8d0], R8 ;  /* 0x0008d00801007387 */ /* 0x000fe20000100a00 */
[----:B------:R-:W-:Y:S02]  /*72af0*/  STL.64 [R1+0x8d8], R10 ;  /* 0x0008d80a01007387 */ /* 0x000fe40000100a00 */
[----:B------:R-:W3:Y:S02]  /*72b00*/  LDL.LU R5, [R1+0x264] ;  /* 0x0002640001057983 */ /* 0x000ee40000300800 */
[----:B------:R-:W4:Y:S01]  /*72b10*/  LDL.LU R6, [R1+0x268] ;  /* 0x0002680001067983 */ /* 0x000f220000300800 */
[----:B------:R-:W4:Y:S04]  /*72b20*/  LDL.LU R7, [R1+0x26c] ;  /* 0x00026c0001077983 */ /* 0x000f280000300800 */
[----:B----4-:R-:W-:Y:S01]  /*72b30*/  STL.64 [R1+0x3890], R6 ;  /* 0x0038900601007387 */ /* 0x010fe20000100a00 */
[----:B---3--:R0:W-:Y:S03]  /*72b40*/  STL.64 [R1+0x3888], R4 ;  /* 0x0038880401007387 */ /* 0x0081e60000100a00 */
[----:B0-----:R-:W3:Y:S04]  /*72b50*/  LDL.64 R4, [R1+0x1f0] ;  /* 0x0001f00001047983 */ /* 0x001ee80000100a00 */
[----:B---3--:R0:W-:Y:S04]  /*72b60*/  STL.64 [R1+0x38a8], R4 ;  /* 0x0038a80401007387 */ /* 0x0081e80000100a00 */
[----:B0-----:R-:W3:Y:S04]  /*72b70*/  LDL.64 R4, [R1+0x200] ;  /* 0x0002000001047983 */ /* 0x001ee80000100a00 */
[----:B------:R-:W0:Y:S01]  /*72b80*/  S2R R19, SR_TID.X ;  /* 0x0000000000137919 */ /* 0x000e220000002100 */
[----:B------:R-:W-:Y:S01]  /*72b90*/  IMAD.MOV.U32 R14, RZ, RZ, R16 ;  /* 0x000000ffff0e7224 */ /* 0x000fe200078e0010 */
[C---:B0-----:R-:W-:Y:S01]  /*72ba0*/  LOP3.LUT R29, R19.reuse, 0x7, RZ, 0xc0, !PT ;  /* 0x00000007131d7812 */ /* 0x041fe200078ec0ff */
[----:B------:R-:W-:-:S04]  /*72bb0*/  IMAD.SHL.U32 R18, R19, 0x2, RZ ;  /* 0x0000000213127824 */ /* 0x000fc800078e00ff */
[----:B------:R-:W-:Y:S02]  /*72bc0*/  IMAD R29, R29, 0x110, RZ ;  /* 0x000001101d1d7824 */ /* 0x000fe400078e02ff */
[----:B------:R-:W-:-:S03]  /*72bd0*/  IMAD.SHL.U32 R19, R19, 0x80, RZ ;  /* 0x0000008013137824 */ /* 0x000fc600078e00ff */
[----:B------:R-:W-:-:S04]  /*72be0*/  LOP3.LUT R29, R29, 0x10, R18, 0x78, !PT ;  /* 0x000000101d1d7812 */ /* 0x000fc800078e7812 */
[----:B------:R-:W-:Y:S01]  /*72bf0*/  LOP3.LUT R29, R29, 0x800, R19, 0xf8, !PT ;  /* 0x000008001d1d7812 */ /* 0x000fe200078ef813 */
[----:B---3--:R0:W-:Y:S01]  /*72c00*/  STL.64 [R1+0x38c0], R4 ;  /* 0x0038c00401007387 */ /* 0x0081e20000100a00 */
[----:B--2---:R-:W-:Y:S02]  /*72c10*/  STL.64 [R1+0x37e8], R26 ;  /* 0x0037e81a01007387 */ /* 0x004fe40000100a00 */
[----:B------:R1:W-:Y:S01]  /*72c20*/  STL.64 [R1+0x37e0], R24 ;  /* 0x0037e01801007387 */ /* 0x0003e20000100a00 */
[----:B0-----:R-:W2:Y:S01]  /*72c30*/  LDL.LU R4, [R1+0x290] ;  /* 0x0002900001047983 */ /* 0x001ea20000300800 */
[----:B------:R-:W2:Y:S02]  /*72c40*/  LDL.LU R5, [R1+0x294] ;  /* 0x0002940001057983 */ /* 0x000ea40000300800 */
[----:B------:R-:W3:Y:S02]  /*72c50*/  LDL.LU R6, [R1+0x298] ;  /* 0x0002980001067983 */ /* 0x000ee40000300800 */
[----:B------:R-:W3:Y:S01]  /*72c60*/  LDL.LU R7, [R1+0x29c] ;  /* 0x00029c0001077983 */ /* 0x000ee20000300800 */
[----:B------:R-:W-:Y:S01]  /*72c70*/  LOP3.LUT R29, R29, 0x40, RZ, 0x3c, !PT ;  /* 0x000000401d1d7812 */ /* 0x000fe200078e3cff */
[----:B-1----:R-:W4:Y:S01]  /*72c80*/  LDL.LU R24, [R1+0x2b0] ;  /* 0x0002b00001187983 */ /* 0x002f220000300800 */
[----:B------:R-:W4:Y:S02]  /*72c90*/  LDL.LU R25, [R1+0x2b4] ;  /* 0x0002b40001197983 */ /* 0x000f240000300800 */
[----:B------:R-:W4:Y:S02]  /*72ca0*/  LDL.LU R26, [R1+0x2b8] ;  /* 0x0002b800011a7983 */ /* 0x000f240000300800 */
[----:B------:R-:W4:Y:S01]  /*72cb0*/  LDL.LU R27, [R1+0x2bc] ;  /* 0x0002bc00011b7983 */ /* 0x000f220000300800 */
[----:B------:R-:W0:Y:S04]  /*72cc0*/  LDSM.16.MT88.4 R16, [R29+0x14000] ;  /* 0x014000001d10783b */ /* 0x000e280000004200 */
[----:B------:R-:W4:Y:S01]  /*72cd0*/  LDL.LU R8, [R1+0x2c0] ;  /* 0x0002c00001087983 */ /* 0x000f220000300800 */
[----:B------:R-:W4:Y:S02]  /*72ce0*/  LDL.LU R9, [R1+0x2c4] ;  /* 0x0002c40001097983 */ /* 0x000f240000300800 */
[----:B------:R-:W4:Y:S02]  /*72cf0*/  LDL.LU R10, [R1+0x2c8] ;  /* 0x0002c800010a7983 */ /* 0x000f240000300800 */
[----:B------:R-:W4:Y:S01]  /*72d00*/  LDL.LU R11, [R1+0x2cc] ;  /* 0x0002cc00010b7983 */ /* 0x000f220000300800 */
[----:B---3--:R-:W-:Y:S01]  /*72d10*/  STL.64 [R1+0x38d0], R6 ;  /* 0x0038d00601007387 */ /* 0x008fe20000100a00 */
[----:B--2---:R1:W-:Y:S03]  /*72d20*/  STL.64 [R1+0x38c8], R4 ;  /* 0x0038c80401007387 */ /* 0x0043e60000100a00 */
[----:B-1----:R-:W2:Y:S01]  /*72d30*/  LDL.64 R4, [R1+0x50] ;  /* 0x0000500001047983 */ /* 0x002ea20000100a00 */
[----:B0-----:R-:W-:Y:S02]  /*72d40*/  STL.64 [R1+0x3730], R18 ;  /* 0x0037301201007387 */ /* 0x001fe40000100a00 */
[----:B------:R0:W-:Y:S02]  /*72d50*/  STL.64 [R1+0x3728], R16 ;  /* 0x0037281001007387 */ /* 0x0001e40000100a00 */
[----:B0-----:R-:W-:-:S02]  /*72d60*/  IMAD.MOV.U32 R16, RZ, RZ, R28 ;  /* 0x000000ffff107224 */ /* 0x001fc400078e001c */
[----:B------:R-:W-:-:S05]  /*72d70*/  IMAD.MOV.U32 R17, RZ, RZ, R15 ;  /* 0x000000ffff117224 */ /* 0x000fca00078e000f */
[----:B------:R0:W-:Y:S04]  /*72d80*/  STL.64 [R1+0x3870], R16 ;  /* 0x0038701001007387 */ /* 0x0001e80000100a00 */
        /* <DEDUP_REMOVED lines=22> */
[----:B------:R-:W2:Y:S02]  /*72ef0*/  LDL.LU R19, [R1+0x2ac] ;  /* 0x0002ac0001137983 */ /* 0x000ea40000300800 */
[----:B------:R-:W-:Y:S01]  /*72f00*/  STL.64 [R1+0x9c0], R8 ;  /* 0x0009c00801007387 */ /* 0x000fe20000100a00 */
[----:B------:R0:W-:Y:S03]  /*72f10*/  STL.64 [R1+0x9c8], R10 ;  /* 0x0009c80a01007387 */ /* 0x0001e60000100a00 */
[----:B0-----:R-:W3:Y:S01]  /*72f20*/  LDL.LU.64 R10, [R1+0x38f0] ;  /* 0x0038f000010a7983 */ /* 0x001ee20000300a00 */
[----:B------:R-:W4:Y:S02]  /*72f30*/  LDL.LU.64 R8, [R1+0x38e8] ;  /* 0x0038e80001087983 */ /* 0x000f240000300a00 */
[----:B------:R-:W-:Y:S02]  /*72f40*/  STL [R1+0x37d8], R13 ;  /* 0x0037d80d01007387 */ /* 0x000fe40000100800 */
[----:B------:R-:W-:Y:S01]  /*72f50*/  IMAD.MOV.U32 R28, RZ, RZ, R4 ;  /* 0x000000ffff1c7224 */ /* 0x000fe200078e0004 */
[C---:B--2---:R-:W-:Y:S08]  /*72f60*/  HMMA.16816.F32 R16, R20.reuse, R4, R16 ;  /* 0x000000041410723c */ /* 0x044ff00000001810 */
[----:B----4-:R-:W-:Y:S11]  /*72f70*/  HMMA.16816.F32 R24, R20, R8, R24 ;  /* 0x000000081418723c */ /* 0x010ff60000001818 */
[----:B------:R-:W-:Y:S11]  /*72f80*/  @!UPT UIADD3 URZ, URZ, URZ, URZ ;  /* 0x0000003f3f3ff290 */ /* 0x000ff6000fffe03f */
[----:B------:R-:W-:Y:S01]  /*72f90*/  @!UPT UIADD3 URZ, URZ, URZ, URZ ;  /* 0x0000003f3f3ff290 */ /* 0x000fe2000fffe03f */
[----:B------:R0:W-:Y:S01]  /*72fa0*/  STL.64 [R1+0x9b0], R24 ;  /* 0x0009b01801007387 */ /* 0x0001e20000100a00 */
[----:B------:R-:W-:Y:S02]  /*72fb0*/  STL.64 [R1+0x9b8], R26 ;  /* 0x0009b81a01007387 */ /* 0x000fe40000100a00 */
[----:B0-----:R-:W-:Y:S02]  /*72fc0*/  IMAD.MOV.U32 R24, RZ, RZ, R14 ;  /* 0x000000ffff187224 */ /* 0x001fe400078e000e */
[----:B---3--:R-:W-:-:S05]  /*72fd0*/  IMAD.MOV.U32 R25, RZ, RZ, R11 ;  /* 0x000000ffff197224 */ /* 0x008fca00078e000b */
[----:B------:R0:W-:Y:S01]  /*72fe0*/  STL.64 [R1+0x3800], R24 ;  /* 0x0038001801007387 */ /* 0x0001e20000100a00 */
[----:B------:R-:W-:Y:S02]  /*72ff0*/  STL.64 [R1+0x9a0], R16 ;  /* 0x0009a01001007387 */ /* 0x000fe40000100a00 */
[----:B------:R1:W-:Y:S02]  /*73000*/  STL.64 [R1+0x9a8], R18 ;  /* 0x0009a81201007387 */ /* 0x0003e40000100a00 */
[----:B0-----:R-:W-:Y:S01]  /*73010*/  IMAD.MOV.U32 R25, RZ, RZ, R3 ;  /* 0x000000ffff197224 */ /* 0x001fe200078e0003 */
[----:B-1----:R-:W2:Y:S01]  /*73020*/  LDL.LU.64 R18, [R1+0x38e0] ;  /* 0x0038e00001127983 */ /* 0x002ea20000300a00 */
[----:B------:R-:W2:Y:S02]  /*73030*/  LDL.LU.64 R16, [R1+0x38d8] ;  /* 0x0038d80001107983 */ /* 0x000ea40000300a00 */
[----:B------:R-:W-:Y:S02]  /*73040*/  IMAD.MOV.U32 R3, RZ, RZ, R5 ;  /* 0x000000ffff037224 */ /* 0x000fe400078e0005 */
[----:B------:R-:W3:Y:S01]  /*73050*/  LDL.LU.64 R6, [R1+0x38d0] ;  /* 0x0038d00001067983 */ /* 0x000ee20000300a00 */
[----:B------:R-:W3:Y:S01]  /*73060*/  LDL.LU.64 R4, [R1+0x38c8] ;  /* 0x0038c80001047983 */ /* 0x000ee20000300a00 */
[----:B------:R-:W-:-:S07]  /*73070*/  IMAD.MOV.U32 R24, RZ, RZ, R10 ;  /* 0x000000ffff187224 */ /* 0x000fce00078e000a */
[----:B---3--:R-:W-:Y:S01]  /*73080*/  HMMA.16816.F32 R24, R20, R24, R4 ;  /* 0x000000181418723c */ /* 0x008fe20000001804 */
[----:B------:R-:W2:Y:S11]  /*73090*/  LDL.LU.64 R4, [R1+0x38c0] ;  /* 0x0038c00001047983 */ /* 0x000eb60000300a00 */
[----:B------:R-:W-:Y:S11]  /*730a0*/  @!UPT UIADD3 URZ, URZ, URZ, URZ ;  /* 0x0000003f3f3ff290 */ /* 0x000ff6000fffe03f */
[----:B------:R0:W-:Y:S01]  /*730b0*/  STL.64 [R1+0x990], R24 ;  /* 0x0009901801007387 */ /* 0x0001e20000100a00 */
[----:B------:R-:W-:Y:S02]  /*730c0*/  STL.64 [R1+0x998], R26 ;  /* 0x0009981a01007387 */ /* 0x000fe40000100a00 */
[----:B0-----:R-:W-:Y:S02]  /*730d0*/  IMAD.MOV.U32 R24, RZ, RZ, R2 ;  /* 0x000000ffff187224 */ /* 0x001fe400078e0002 */
[----:B------:R-:W-:-:S05]  /*730e0*/  IMAD.MOV.U32 R25, RZ, RZ, R0 ;  /* 0x000000ffff197224 */ /* 0x000fca00078e0000 */
[----:B------:R0:W-:Y:S04]  /*730f0*/  STL.64 [R1+0x3878], R24 ;  /* 0x0038781801007387 */ /* 0x0001e80000100a00 */
[----:B0-----:R-:W3:Y:S01]  /*73100*/  LDL.64 R24, [R1+0x1e0] ;  /* 0x0001e00001187983 */ /* 0x001ee20000100a00 */
        /* <DEDUP_REMOVED lines=17> */
[----:B------:R-:W3:Y:S02]  /*73220*/  LDL.LU.64 R6, [R1+0x3890] ;  /* 0x0038900001067983 */ /* 0x000ee40000300a00 */
[----:B------:R-:W3:Y:S02]  /*73230*/  LDL.LU.64 R4, [R1+0x3888] ;  /* 0x0038880001047983 */ /* 0x000ee40000300a00 */
[C---:B---3--:R-:W-:Y:S11]  /*73240*/  HMMA.16816.F32 R4, R20.reuse, R24, R4 ;  /* 0x000000181404723c */ /* 0x048ff60000001804 */
[----:B------:R-:W-:Y:S11]  /*73250*/  @!UPT UIADD3 URZ, URZ, URZ, URZ ;  /* 0x0000003f3f3ff290 */ /* 0x000ff6000fffe03f */
[----:B------:R-:W-:Y:S01]  /*73260*/  @!UPT UIADD3 URZ, URZ, URZ, URZ ;  /* 0x0000003f3f3ff290 */ /* 0x000fe2000fffe03f */
[----:B------:R0:W-:Y:S01]  /*73270*/  STL.64 [R1+0x980], R4 ;  /* 0x0009800401007387 */ /* 0x0001e20000100a00 */
[----:B------:R-:W-:Y:S03]  /*73280*/  STL.64 [R1+0x988], R6 ;  /* 0x0009880601007387 */ /* 0x000fe60000100a00 */
[----:B0-----:R-:W2:Y:S01]  /*73290*/  LDL.LU.64 R4, [R1+0x3880] ;  /* 0x0038800001047983 */ /* 0x001ea20000300a00 */
[----:B------:R-:W-:Y:S01]  /*732a0*/  IMAD.MOV.U32 R10, RZ, RZ, R24 ;  /* 0x000000ffff0a7224 */ /* 0x000fe200078e0018 */
[----:B--2---:R-:W-:Y:S01]  /*732b0*/  HMMA.16816.F32 R16, R20, R4, R16 ;  /* 0x000000041410723c */ /* 0x004fe20000001810 */
[----:B------:R-:W-:Y:S11]  /*732c0*/  IMAD.MOV.U32 R11, RZ, RZ, R5 ;  /* 0x000000ffff0b7224 */ /* 0x000ff600078e0005 */
[----:B------:R-:W-:Y:S11]  /*732d0*/  @!UPT UIADD3 URZ, URZ, URZ, URZ ;  /* 0x0000003f3f3ff290 */ /* 0x000ff6000fffe03f */
[----:B------:R-:W-:Y:S01]  /*732e0*/  STL.64 [R1+0x970], R16 ;  /* 0x0009701001007387 */ /* 0x000fe20000100a00 */
[----:B------:R-:W-:Y:S02]  /*732f0*/  STL.64 [R1+0x978], R18 ;  /* 0x0009781201007387 */ /* 0x000fe40000100a00 */
[----:B------:R-:W-:Y:S02]  /*73300*/  STL.64 [R1+0x3810], R10 ;  /* 0x0038100a01007387 */ /* 0x000fe40000100a00 */
[----:B------:R0:W-:Y:S02]  /*73310*/  STL.64 [R1+0x3808], R8 ;  /* 0x0038080801007387 */ /* 0x0001e40000100a00 */
[----:B0-----:R-:W2:Y:S01]  /*73320*/  LDL.LU R8, [R1+0x80] ;  /* 0x0000800001087983 */ /* 0x001ea20000300800 */
[----:B------:R-:W2:Y:S02]  /*73330*/  LDL.LU R9, [R1+0x84] ;  /* 0x0000840001097983 */ /* 0x000ea40000300800 */
[----:B------:R-:W3:Y:S02]  /*73340*/  LDL.LU R10, [R1+0x88] ;  /* 0x00008800010a7983 */ /* 0x000ee40000300800 */
[----:B------:R-:W3:Y:S02]  /*73350*/  LDL.LU R11, [R1+0x8c] ;  /* 0x00008c00010b7983 */ /* 0x000ee40000300800 */
[----:B------:R-:W-:-:S02]  /*73360*/  IMAD.MOV.U32 R13, RZ, RZ, R4 ;  /* 0x000000ffff0d7224 */ /* 0x000fc400078e0004 */
[----:B------:R-:W4:Y:S01]  /*73370*/  LDL.LU R4, [R1+0xc0] ;  /* 0x0000c00001047983 */ /* 0x000f220000300800 */
[----:B------:R-:W4:Y:S02]  /*73380*/  LDL.LU R5, [R1+0xc4] ;  /* 0x0000c40001057983 */ /* 0x000f240000300800 */
[----:B------:R-:W4:Y:S02]  /*73390*/  LDL.LU R6, [R1+0xc8] ;  /* 0x0000c80001067983 */ /* 0x000f240000300800 */
[----:B------:R-:W4:Y:S01]  /*733a0*/  LDL.LU R7, [R1+0xcc] ;  /* 0x0000cc0001077983 */ /* 0x000f220000300800 */
[----:B------:R-:W4:Y:S04]  /*733b0*/  LDL R16, [R1+0x1c0] ;  /* 0x0001c00001107983 */ /* 0x000f280000100800 */
[----:B------:R-:W4:Y:S01]  /*733c0*/  LDL R17, [R1+0x1c4] ;  /* 0x0001c40001117983 */ /* 0x000f220000100800 */
[----:B------:R-:W-:-:S02]  /*733d0*/  IMAD.MOV.U32 R29, RZ, RZ, R25 ;  /* 0x000000ffff1d7224 */ /* 0x000fc400078e0019 */
[----:B------:R-:W4:Y:S02]  /*733e0*/  LDL.LU R24, [R1+0x240] ;  /* 0x0002400001187983 */ /* 0x000f240000300800 */
[----:B------:R-:W4:Y:S01]  /*733f0*/  LDL.LU R25, [R1+0x244] ;  /* 0x0002440001197983 */ /* 0x000f220000300800 */
[----:B------:R-:W4:Y:S01]  /*73400*/  LDL.LU R26, [R1+0x248] ;  /* 0x00024800011a7983 */ /* 0x000f220000300800 */
        /* <DEDUP_REMOVED lines=9> */
[----:B0-----:R-:W2:Y:S04]  /*734a0*/  LDL R8, [R1+0x30] ;  /* 0x0000300001087983 */ /* 0x001ea80000100800 */
[----:B------:R-:W2:Y:S04]  /*734b0*/  LDL R9, [R1+0x34] ;  /* 0x0000340001097983 */ /* 0x000ea80000100800 */
[----:B--2---:R0:W-:Y:S04]  /*734c0*/  STL.64 [R1+0x3848], R8 ;  /* 0x0038480801007387 */ /* 0x0041e80000100a00 */
[----:B0-----:R-:W2:Y:S04]  /*734d0*/  LDL R8, [R1+0x40] ;  /* 0x0000400001087983 */ /* 0x001ea80000100800 */
[----:B------:R-:W2:Y:S01]  /*734e0*/  LDL R9, [R1+0x44] ;  /* 0x0000440001097983 */ /* 0x000ea20000100800 */
[----:B------:R-:W-:Y:S02]  /*734f0*/  STL.64 [R1+0x37f8], R14 ;  /* 0x0037f80e01007387 */ /* 0x000fe40000100a00 */
[----:B------:R0:W-:Y:S02]  /*73500*/  STL.64 [R1+0x37f0], R12 ;  /* 0x0037f00c01007387 */ /* 0x0001e40000100a00 */
        /* <DEDUP_REMOVED lines=18> */
[----:B------:R0:W-:Y:S02]  /*73630*/  STL.64 [R1+0x950], R16 ;  /* 0x0009501001007387 */ /* 0x0001e40000100a00 */
[----:B------:R-:W-:Y:S01]  /*73640*/  STL.64 [R1+0x958], R18 ;  /* 0x0009581201007387 */ /* 0x000fe20000100a00 */
[----:B0-----:R-:W4:Y:S02]  /*73650*/  LDL.LU.64 R16, [R1+0x3870] ;  /* 0x0038700001107983 */ /* 0x001f240000300a00 */
[----:B----4-:R-:W-:Y:S02]  /*73660*/  HMMA.16816.F32 R20, R20, R16, R4 ;  /* 0x000000101414723c */ /* 0x010fe40000001804 */
[----:B------:R-:W2:Y:S01]  /*73670*/  LDL.LU.64 R6, [R1+0x3868] ;  /* 0x0038680001067983 */ /* 0x000ea20000300a00 */
[----:B------:R-:W2:Y:S11]  /*73680*/  LDL.LU.64 R4, [R1+0x3860] ;  /* 0x0038600001047983 */ /* 0x000eb60000300a00 */
[----:B------:R-:W-:Y:S09]  /*73690*/  @!UPT UIADD3 URZ, URZ, URZ, URZ ;  /* 0x0000003f3f3ff290 */ /* 0x000ff2000fffe03f */
[----:B------:R0:W-:Y:S01]  /*736a0*/  STL.64 [R1+0x8c0], R20 ;  /* 0x0008c01401007387 */ /* 0x0001e20000100a00 */
[----:B------:R1:W-:Y:S03]  /*736b0*/  STL.64 [R1+0x8c8], R22 ;  /* 0x0008c81601007387 */ /* 0x0003e60000100a00 */
[----:B0-----:R-:W4:Y:S01]  /*736c0*/  LDL.LU R20, [R1+0x60] ;  /* 0x0000600001147983 */ /* 0x001f220000300800 */
[----:B------:R-:W4:Y:S02]  /*736d0*/  LDL.LU R21, [R1+0x64] ;  /* 0x0000640001157983 */ /* 0x000f240000300800 */
[----:B-1----:R-:W4:Y:S02]  /*736e0*/  LDL.LU R22, [R1+0x68] ;  /* 0x0000680001167983 */ /* 0x002f240000300800 */
[----:B------:R-:W4:Y:S01]  /*736f0*/  LDL.LU R23, [R1+0x6c] ;  /* 0x00006c0001177983 */ /* 0x000f220000300800 */
[----:B------:R0:W-:Y:S04]  /*73700*/  STL.64 [R1+0x3740], R16 ;  /* 0x0037401001007387 */ /* 0x0001e80000100a00 */
[----:B0-----:R-:W3:Y:S04]  /*73710*/  LDL R16, [R1+0x20] ;  /* 0x0000200001107983 */ /* 0x001ee80000100800 */
[----:B------:R-:W3:Y:S01]  /*73720*/  LDL R17, [R1+0x24] ;  /* 0x0000240001117983 */ /* 0x000ee20000100800 */
        /* <DEDUP_REMOVED lines=14> */
[----:B------:R-:W3:Y:S03]  /*73810*/  LDL.LU.64 R8, [R1+0x3828] ;  /* 0x0038280001087983 */ /* 0x000ee60000300a00 */
[----:B------:R-:W0:Y:S01]  /*73820*/  S2R R27, SR_TID.X ;  /* 0x00000000001b7919 */ /* 0x000e220000002100 */
[C---:B---3--:R-:W-:Y:S03]  /*73830*/  HMMA.16816.F32 R16, R4.reuse, R16, R8 ;  /* 0x000000100410723c */ /* 0x048fe60000001808 */
[----:B------:R-:W3:Y:S01]  /*73840*/  LDL.LU.64 R10, [R1+0x3820] ;  /* 0x00382000010a7983 */ /* 0x000ee20000300a00 */
[----:B------:R-:W3:Y:S11]  /*73850*/  LDL.LU.64 R8, [R1+0x3818] ;  /* 0x0038180001087983 */ /* 0x000ef60000300a00 */
[----:B------:R-:W-:Y:S08]  /*73860*/  @!UPT UIADD3 URZ, URZ, URZ, URZ ;  /* 0x0000003f3f3ff290 */ /* 0x000ff0000fffe03f */
[----:B------:R0:W-:Y:S01]  /*73870*/  STL.64 [R1+0x850], R16 ;  /* 0x0008501001007387 */ /* 0x0001e20000100a00 */
[----:B------:R1:W-:Y:S02]  /*73880*/  STL.64 [R1+0x858], R18 ;  /* 0x0008581201007387 */ /* 0x0003e40000100a00 */
[C---:B0-----:R-:W-:Y:S01]  /*73890*/  IMAD.SHL.U32 R17, R27.reuse, 0x2, RZ ;  /* 0x000000021b117824 */ /* 0x041fe200078e00ff */
[C---:B-1----:R-:W-:Y:S01]  /*738a0*/  LOP3.LUT R19, R27.reuse, 0x7, RZ, 0xc0, !PT ;  /* 0x000000071b137812 */ /* 0x042fe200078ec0ff */
[----:B------:R-:W-:Y:S02]  /*738b0*/  IMAD.SHL.U32 R18, R27, 0x80, RZ ;  /* 0x000000801b127824 */ /* 0x000fe400078e00ff */
[C---:B---3--:R-:W-:Y:S01]  /*738c0*/  HMMA.16816.F32 R24, R4.reuse, R24, R8 ;  /* 0x000000180418723c */ /* 0x048fe20000001808 */
[----:B------:R-:W3:Y:S01]  /*738d0*/  LDL.LU.64 R10, [R1+0x3810] ;  /* 0x00381000010a7983 */ /* 0x000ee20000300a00 */
[----:B------:R-:W2:Y:S11]  /*738e0*/  LDL.LU.64 R8, [R1+0x3808] ;  /* 0x0038080001087983 */ /* 0x000eb60000300a00 */
[----:B------:R-:W-:Y:S10]  /*738f0*/  @!UPT UIADD3 URZ, URZ, URZ, URZ ;  /* 0x0000003f3f3ff290 */ /* 0x000ff4000fffe03f */
        /* <DEDUP_REMOVED lines=10> */
[----:B------:R-:W4:Y:S02]  /*739a0*/  LDL.LU.64 R24, [R1+0x37e0] ;  /* 0x0037e00001187983 */ /* 0x000f240000300a00 */
[----:B------:R-:W-:-:S05]  /*739b0*/  IMAD R19, R19, 0x110, RZ ;  /* 0x0000011013137824 */ /* 0x000fca00078e02ff */
[----:B------:R-:W-:-:S04]  /*739c0*/  LOP3.LUT R19, R19, 0x10, R17, 0x78, !PT ;  /* 0x0000001013137812 */ /* 0x000fc800078e7811 */
[----:B------:R-:W-:-:S04]  /*739d0*/  LOP3.LUT R19, R19, 0x800, R18, 0xf8, !PT ;  /* 0x0000080013137812 */ /* 0x000fc800078ef812 */
[----:B------:R-:W-:Y:S01]  /*739e0*/  LOP3.LUT R19, R19, 0x40, RZ, 0x3c, !PT ;  /* 0x0000004013137812 */ /* 0x000fe200078e3cff */
[----:B----4-:R-:W-:Y:S01]  /*739f0*/  HMMA.16816.F32 R20, R4, R24, R20 ;  /* 0x000000180414723c */ /* 0x010fe20000001814 */
[----:B--2---:R-:W-:Y:S01]  /*73a00*/  STL.64 [R1+0x36e8], R26 ;  /* 0x0036e81a01007387 */ /* 0x004fe20000100a00 */
[----:B------:R-:W-:Y:S11]  /*73a10*/  STL.64 [R1+0x36e0], R24 ;  /* 0x0036e01801007387 */ /* 0x000ff60000100a00 */
[----:B------:R-:W-:Y:S10]  /*73a20*/  @!UPT UIADD3 URZ, URZ, URZ, URZ ;  /* 0x0000003f3f3ff290 */ /* 0x000ff4000fffe03f */
[----:B------:R-:W-:Y:S01]  /*73a30*/  STL.64 [R1+0x690], R20 ;  /* 0x0006901401007387 */ /* 0x000fe20000100a00 */
[----:B------:R-:W-:Y:S02]  /*73a40*/  STL.64 [R1+0x698], R22 ;  /* 0x0006981601007387 */ /* 0x000fe40000100a00 */
[----:B------:R-:W2:Y:S02]  /*73a50*/  LDL.LU R16, [R1+0x320] ;  /* 0x0003200001107983 */ /* 0x000ea40000300800 */
[----:B------:R-:W2:Y:S01]  /*73a60*/  LDL.LU R17, [R1+0x324] ;  /* 0x0003240001117983 */ /* 0x000ea20000300800 */
[----:B------:R0:W1:Y:S04]  /*73a70*/  LDSM.16.MT88.4 R20, [R19+0x14080] ;  /* 0x014080001314783b */ /* 0x0000680000004200 */
[----:B------:R-:W4:Y:S04]  /*73a80*/  LDL.LU R18, [R1+0x328] ;  /* 0x0003280001127983 */ /* 0x000f280000300800 */
[----:B0-----:R-:W4:Y:S04]  /*73a90*/  LDL.LU R19, [R1+0x32c] ;  /* 0x00032c0001137983 */ /* 0x001f280000300800 */
[----:B----4-:R-:W-:Y:S01]  /*73aa0*/  STL.64 [R1+0x3750], R18 ;  /* 0x0037501201007387 */ /* 0x010fe20000100a00 */
[----:B--2---:R0:W-:Y:S02]  /*73ab0*/  STL.64 [R1+0x3748], R16 ;  /* 0x0037481001007387 */ /* 0x0041e40000100a00 */
[----:B0-----:R-:W-:-:S02]  /*73ac0*/  IMAD.MOV.U32 R16, RZ, RZ, R13 ;  /* 0x000000ffff107224 */ /* 0x001fc400078e000d */
[----:B---3--:R-:W-:Y:S01]  /*73ad0*/  IMAD.MOV.U32 R17, RZ, RZ, R11 ;  /* 0x000000ffff117224 */ /* 0x008fe200078e000b */
[----:B------:R-:W2:Y:S01]  /*73ae0*/  LDL.LU R13, [R1+0x37d8] ;  /* 0x0037d800010d7983 */ /* 0x000ea20000300800 */
[----:B------:R-:W3:Y:S03]  /*73af0*/  LDL.LU R11, [R1+0x37d4] ;  /* 0x0037d400010b7983 */ /* 0x000ee60000300800 */
[----:B------:R0:W-:Y:S02]  /*73b00*/  STL.64 [R1+0x3760], R16 ;  /* 0x0037601001007387 */ /* 0x0001e40000100a00 */
[----:B0-----:R-:W-:Y:S02]  /*73b10*/  IMAD.MOV.U32 R16, RZ, RZ, R10 ;  /* 0x000000ffff107224 */ /* 0x001fe400078e000a */
[----:B------:R-:W-:Y:S01]  /*73b20*/  IMAD.MOV.U32 R17, RZ, RZ, R29 ;  /* 0x000000ffff117224 */ /* 0x000fe200078e001d */
[----:B------:R-:W3:Y:S04]  /*73b30*/  LDL.LU R10, [R1+0x37d0] ;  /* 0x0037d000010a7983 */ /* 0x000ee80000300800 */
[----:B------:R-:W-:Y:S01]  /*73b40*/  STL.64 [R1+0x3778], R16 ;  /* 0x0037781001007387 */ /* 0x000fe20000100a00 */
[----:B-1----:R-:W-:Y:S02]  /*73b50*/  STL.64 [R1+0x3648], R22 ;  /* 0x0036481601007387 */ /* 0x002fe40000100a00 */
[----:B------:R0:W-:Y:S02]  /*73b60*/  STL.64 [R1+0x3640], R20 ;  /* 0x0036401401007387 */ /* 0x0001e40000100a00 */
[----:B0-----:R-:W4:Y:S01]  /*73b70*/  LDL.64 R20, [R1+0x1c0] ;  /* 0x0001c00001147983 */ /* 0x001f220000100a00 */
[----:B------:R-:W-:-:S02]  /*73b80*/  IMAD.MOV.U32 R16, RZ, RZ, R15 ;  /* 0x000000ffff107224 */ /* 0x000fc400078e000f */
[----:B------:R-:W-:Y:S01]  /*73b90*/  IMAD.MOV.U32 R17, RZ, RZ, R14 ;  /* 0x000000ffff117224 */ /* 0x000fe200078e000e */
[----:B----4-:R0:W-:Y:S04]  /*73ba0*/  STL.64 [R1+0x3758], R20 ;  /* 0x0037581401007387 */ /* 0x0101e80000100a00 */
[----:B0-----:R-:W4:Y:S01]  /*73bb0*/  LDL.LU R20, [R1+0x300] ;  /* 0x0003000001147983 */ /* 0x001f220000300800 */
[----:B------:R-:W4:Y:S02]  /*73bc0*/  LDL.LU R21, [R1+0x304] ;  /* 0x0003040001157983 */ /* 0x000f240000300800 */
[----:B------:R-:W2:Y:S02]  /*73bd0*/  LDL.LU R22, [R1+0x308] ;  /* 0x0003080001167983 */ /* 0x000ea40000300800 */
[----:B------:R-:W2:Y:S01]  /*73be0*/  LDL.LU R23, [R1+0x30c] ;  /* 0x00030c0001177983 */ /* 0x000ea20000300800 */
[----:B------:R-:W-:Y:S04]  /*73bf0*/  STL.64 [R1+0x3790], R16 ;  /* 0x0037901001007387 */ /* 0x000fe80000100a00 */
        /* <DEDUP_REMOVED lines=15> */
[----:B------:R0:W-:Y:S03]  /*73cf0*/  STL.64 [R1+0x3798], R16 ;  /* 0x0037981001007387 */ /* 0x0001e60000100a00 */
[----:B0-----:R-:W2:Y:S04]  /*73d00*/  LDL.64 R16, [R1+0x210] ;  /* 0x0002100001107983 */ /* 0x001ea80000100a00 */
[----:B--2---:R0:W-:Y:S04]  /*73d10*/  STL.64 [R1+0x37b8], R16 ;  /* 0x0037b81001007387 */ /* 0x0041e80000100a00 */
[----:B0-----:R-:W2:Y:S01]  /*73d20*/  LDL.LU R16, [R1+0x1a0] ;  /* 0x0001a00001107983 */ /* 0x001ea20000300800 */
[----:B------:R-:W2:Y:S02]  /*73d30*/  LDL.LU R17, [R1+0x1a4] ;  /* 0x0001a40001117983 */ /* 0x000ea40000300800 */
[----:B------:R-:W2:Y:S02]  /*73d40*/  LDL.LU R18, [R1+0x1a8] ;  /* 0x0001a80001127983 */ /* 0x000ea40000300800 */
[----:B------:R-:W2:Y:S01]  /*73d50*/  LDL.LU R19, [R1+0x1ac] ;  /* 0x0001ac0001137983 */ /* 0x000ea20000300800 */
[C---:B------:R-:W-:Y:S01]  /*73d60*/  HMMA.16816.F32 R24, R4.reuse, R12, R24 ;  /* 0x0000000c0418723c */ /* 0x040fe20000001818 */
[----:B--2---:R-:W-:Y:S01]  /*73d70*/  STL.64 [R1+0x37c8], R18 ;  /* 0x0037c81201007387 */ /* 0x004fe20000100a00 */
[----:B------:R0:W-:Y:S03]  /*73d80*/  STL.64 [R1+0x37c0], R16 ;  /* 0x0037c01001007387 */ /* 0x0001e60000100a00 */
        /* <DEDUP_REMOVED lines=18> */
[----:B0-----:R-:W4:Y:S01]  /*73eb0*/  LDL.64 R24, [R1+0x40] ;  /* 0x0000400001187983 */ /* 0x001f220000100a00 */
[----:B------:R-:W-:Y:S03]  /*73ec0*/  HMMA.16816.F32 R16, R4, R8, R16 ;  /* 0x000000080410723c */ /* 0x000fe60000001810 */
[----:B----4-:R0:W-:Y:S04]  /*73ed0*/  STL.64 [R1+0x3738], R24 ;  /* 0x0037381801007387 */ /* 0x0101e80000100a00 */
[----:B0-----:R-:W4:Y:S01]  /*73ee0*/  LDL.LU R24, [R1+0x310] ;  /* 0x0003100001187983 */ /* 0x001f220000300800 */
[----:B------:R-:W4:Y:S02]  /*73ef0*/  LDL.LU R25, [R1+0x314] ;  /* 0x0003140001197983 */ /* 0x000f240000300800 */
[----:B------:R-:W4:Y:S02]  /*73f00*/  LDL.LU R26, [R1+0x318] ;  /* 0x00031800011a7983 */ /* 0x000f240000300800 */
[----:B------:R-:W4:Y:S01]  /*73f10*/  LDL.LU R27, [R1+0x31c] ;  /* 0x00031c00011b7983 */ /* 0x000f220000300800 */
[----:B------:R0:W-:Y:S04]  /*73f20*/  STL.64 [R1+0x36f0], R12 ;  /* 0x0036f00c01007387 */ /* 0x0001e80000100a00 */
[----:B0-----:R-:W2:Y:S01]  /*73f30*/  LDL.LU R12, [R1+0x330] ;  /* 0x00033000010c7983 */ /* 0x001ea20000300800 */
[----:B------:R-:W2:Y:S02]  /*73f40*/  LDL.LU R13, [R1+0x334] ;  /* 0x00033400010d7983 */ /* 0x000ea40000300800 */
[----:B------:R-:W2:Y:S02]  /*73f50*/  LDL.LU R14, [R1+0x338] ;  /* 0x00033800010e7983 */ /* 0x000ea40000300800 */
[----:B------:R-:W2:Y:S01]  /*73f60*/  LDL.LU R15, [R1+0x33c] ;  /* 0x00033c00010f7983 */ /* 0x000ea20000300800 */
[----:B------:R-:W-:Y:S01]  /*73f70*/  STL.64 [R1+0x670], R16 ;  /* 0x0006701001007387 */ /* 0x000fe20000100a00 */
[----:B------:R0:W-:Y:S03]  /*73f80*/  STL.64 [R1+0x678], R18 ;  /* 0x0006781201007387 */ /* 0x0001e60000100a00 */
[----:B0-----:R-:W2:Y:S01]  /*73f90*/  LDL.LU.64 R18, [R1+0x37c8] ;  /* 0x0037c80001127983 */ /* 0x001ea20000300a00 */
[----:B------:R-:W2:Y:S02]  /*73fa0*/  LDL.LU.64 R16, [R1+0x37c0] ;  /* 0x0037c00001107983 */ /* 0x000ea40000300a00 */
[----:B---3--:R-:W-:Y:S02]  /*73fb0*/  STL.64 [R1+0x36d8], R10 ;  /* 0x0036d80a01007387 */ /* 0x008fe40000100a00 */
[----:B------:R0:W-:Y:S02]  /*73fc0*/  STL.64 [R1+0x36d0], R8 ;  /* 0x0036d00801007387 */ /* 0x0001e40000100a00 */
[----:B0-----:R-:W3:Y:S04]  /*73fd0*/  LDL.64 R8, [R1+0x10] ;  /* 0x0000100001087983 */ /* 0x001ee80000100a00 */
[----:B---3--:R0:W-:Y:S02]  /*73fe0*/  STL.64 [R1+0x3708], R8 ;  /* 0x0037080801007387 */ /* 0x0081e40000100a00 */
[----:B0-----:R-:W-:-:S02]  /*73ff0*/  IMAD.MOV.U32 R8, RZ, RZ, R28 ;  /* 0x000000ffff087224 */ /* 0x001fc400078e001c */
[----:B------:R-:W-:-:S07]  /*74000*/  IMAD.MOV.U32 R9, RZ, RZ, R3 ;  /* 0x000000ffff097224 */ /* 0x000fce00078e0003 */
[C---:B--2---:R-:W-:Y:S01]  /*74010*/  HMMA.16816.F32 R8, R4.reuse, R8, R16 ;  /* 0x000000080408723c */ /* 0x044fe20000001810 */
[----:B------:R-:W2:Y:S11]  /*74020*/  LDL.LU.64 R16, [R1+0x37b8] ;  /* 0x0037b80001107983 */ /* 0x000eb60000300a00 */
[----:B------:R-:W-:Y:S11]  /*74030*/  @!UPT UIADD3 URZ, URZ, URZ, URZ ;  /* 0x0000003f3f3ff290 */ /* 0x000ff6000fffe03f */
[----:B------:R0:W-:Y:S01]  /*74040*/  STL.64 [R1+0x4c0], R8 ;  /* 0x0004c00801007387 */ /* 0x0001e20000100a00 */
[----:B------:R-:W-:Y:S03]  /*74050*/  STL.64 [R1+0x4c8], R10 ;  /* 0x0004c80a01007387 */ /* 0x000fe60000100a00 */
[----:B0-----:R-:W3:Y:S01]  /*74060*/  LDL.64 R8, [R1+0x20] ;  /* 0x0000200001087983 */ /* 0x001ee20000100a00 */
[----:B--2---:R-:W-:Y:S03]  /*74070*/  HMMA.16816.F32 R20, R4, R16, R20 ;  /* 0x000000100414723c */ /* 0x004fe60000001814 */
[----:B---3--:R0:W-:Y:S11]  /*74080*/  STL.64 [R1+0x3710], R8 ;  /* 0x0037100801007387 */ /* 0x0081f60000100a00 */
[----:B------:R-:W-:Y:S09]  /*74090*/  @!UPT UIADD3 URZ, URZ, URZ, URZ ;  /* 0x0000003f3f3ff290 */ /* 0x000ff2000fffe03f */
[----:B------:R-:W-:Y:S02]  /*740a0*/  STL.64 [R1+0x4b0], R20 ;  /* 0x0004b01401007387 */ /* 0x000fe40000100a00 */
[----:B------:R1:W-:Y:S02]  /*740b0*/  STL.64 [R1+0x4b8], R22 ;  /* 0x0004b81601007387 */ /* 0x0003e40000100a00 */
[----:B0-----:R-:W-:Y:S02]  /*740c0*/  IMAD.MOV.U32 R8, RZ, RZ, R2 ;  /* 0x000000ffff087224 */ /* 0x001fe400078e0002 */
[----:B------:R-:W-:Y:S01]  /*740d0*/  IMAD.MOV.U32 R9, RZ, RZ, R0 ;  /* 0x000000ffff097224 */ /* 0x000fe200078e0000 */
[----:B-1----:R-:W2:Y:S01]  /*740e0*/  LDL.LU.64 R22, [R1+0x37b0] ;  /* 0x0037b00001167983 */ /* 0x002ea20000300a00 */
[----:B------:R-:W2:Y:S02]  /*740f0*/  LDL.LU.64 R20, [R1+0x37a8] ;  /* 0x0037a80001147983 */ /* 0x000ea40000300a00 */
[----:B------:R-:W-:-:S02]  /*74100*/  IMAD.MOV.U32 R2, RZ, RZ, R16 ;  /* 0x000000ffff027224 */ /* 0x000fc400078e0010 */
[----:B------:R-:W-:Y:S01]  /*74110*/  IMAD.MOV.U32 R0, RZ, RZ, R17 ;  /* 0x000000ffff007224 */ /* 0x000fe200078e0011 */
[----:B------:R-:W3:Y:S01]  /*74120*/  LDL.LU.64 R18, [R1+0x37a0] ;  /* 0x0037a00001127983 */ /* 0x000ee20000300a00 */
[----:B------:R-:W3:Y:S02]  /*74130*/  LDL.LU.64 R16, [R1+0x3798] ;  /* 0x0037980001107983 */ /* 0x000ee40000300a00 */
[C---:B---3--:R-:W-:Y:S01]  /*74140*/  HMMA.16816.F32 R8, R4.reuse, R8, R16 ;  /* 0x000000080408723c */ /* 0x048fe20000001810 */
[----:B------:R-:W2:Y:S11]  /*74150*/  LDL.LU.64 R16, [R1+0x3790] ;  /* 0x0037900001107983 */ /* 0x000eb60000300a00 */
[----:B------:R-:W-:Y:S11]  /*74160*/  @!UPT UIADD3 URZ, URZ, URZ, URZ ;  /* 0x0000003f3f3ff290 */ /* 0x000ff6000fffe03f */
[----:B------:R0:W-:Y:S01]  /*74170*/  STL.64 [R1+0x4a0], R8 ;  /* 0x0004a00801007387 */ /* 0x0001e20000100a00 */
[----:B------:R-:W-:Y:S03]  /*74180*/  STL.64 [R1+0x4a8], R10 ;  /* 0x0004a80a01007387 */ /* 0x000fe60000100a00 */
[----:B0-----:R-:W3:Y:S01]  /*74190*/  LDL.64 R8, [R1+0x30] ;  /* 0x0000300001087983 */ /* 0x001ee20000100a00 */
        /* <DEDUP_REMOVED lines=25> */
[----:B------:R-:W-:Y:S03]  /*74330*/  STL.64 [R1+0x2b8], R18 ;  /* 0x0002b81201007387 */ /* 0x000fe60000100a00 */
[----:B0-----:R-:W4:Y:S01]  /*74340*/  LDL.LU.64 R16, [R1+0x3740] ;  /* 0x0037400001107983 */ /* 0x001f220000300a00 */
[----:B------:R0:W-:Y:S03]  /*74350*/  STL.64 [R1+0x3658], R20 ;  /* 0x0036581401007387 */ /* 0x0001e60000100a00 */
[----:B0-----:R-:W2:Y:S01]  /*74360*/  LDL.LU R20, [R1+0x360] ;  /* 0x0003600001147983 */ /* 0x001ea20000300800 */
[----:B------:R-:W2:Y:S02]  /*74370*/  LDL.LU R21, [R1+0x364] ;  /* 0x0003640001157983 */ /* 0x000ea40000300800 */
[----:B------:R-:W2:Y:S02]  /*74380*/  LDL.LU R22, [R1+0x368] ;  /* 0x0003680001167983 */ /* 0x000ea40000300800 */
[----:B------:R-:W2:Y:S01]  /*74390*/  LDL.LU R23, [R1+0x36c] ;  /* 0x00036c0001177983 */ /* 0x000ea20000300800 */
[----:B----4-:R-:W-:Y:S01]  /*743a0*/  HMMA.16816.F32 R4, R4, R16, R24 ;  /* 0x000000100404723c */ /* 0x010fe20000001818 */
[----:B--2---:R-:W-:Y:S01]  /*743b0*/  STL.64 [R1+0x3720], R22 ;  /* 0x0037201601007387 */ /* 0x004fe20000100a00 */
[----:B------:R0:W-:Y:S03]  /*743c0*/  STL.64 [R1+0x3718], R20 ;  /* 0x0037181401007387 */ /* 0x0001e60000100a00 */
[----:B0-----:R-:W3:Y:S01]  /*743d0*/  LDL.LU R20, [R1+0x350] ;  /* 0x0003500001147983 */ /* 0x001ee20000300800 */
[----:B------:R-:W3:Y:S02]  /*743e0*/  LDL.LU R21, [R1+0x354] ;  /* 0x0003540001157983 */ /* 0x000ee40000300800 */
[----:B------:R-:W3:Y:S02]  /*743f0*/  LDL.LU R22, [R1+0x358] ;  /* 0x0003580001167983 */ /* 0x000ee40000300800 */
[----:B------:R-:W3:Y:S01]  /*74400*/  LDL.LU R23, [R1+0x35c] ;  /* 0x00035c0001177983 */ /* 0x000ee20000300800 */
[----:B------:R-:W2:Y:S01]  /*74410*/  LDL.LU.64 R24, [R1+0x3738] ;  /* 0x0037380001187983 */ /* 0x000ea20000300a00 */
[----:B------:R-:W2:Y:S02]  /*74420*/  LDL.LU.64 R18, [R1+0x3730] ;  /* 0x0037300001127983 */ /* 0x000ea40000300a00 */
[----:B------:R-:W2:Y:S09]  /*74430*/  LDL.LU.64 R16, [R1+0x3728] ;  /* 0x0037280001107983 */ /* 0x000eb20000300a00 */
[----:B------:R-:W-:Y:S01]  /*74440*/  STL.64 [R1+0x70], R4 ;  /* 0x0000700401007387 */ /* 0x000fe20000100a00 */
[----:B------:R2:W-:Y:S02]  /*74450*/  STL.64 [R1+0x78], R6 ;  /* 0x0000780601007387 */ /* 0x0005e40000100a00 */
[C---:B--2---:R-:W-:Y:S11]  /*74460*/  HMMA.16816.F32 R4, R16.reuse, R24, R12 ;  /* 0x000000181004723c */ /* 0x044ff6000000180c */
[----:B------:R-:W-:Y:S11]  /*74470*/  @!UPT UIADD3 URZ, URZ, URZ, URZ ;  /* 0x0000003f3f3ff290 */ /* 0x000ff6000fffe03f */
[----:B------:R-:W-:Y:S01]  /*74480*/  @!UPT UIADD3 URZ, URZ, URZ, URZ ;  /* 0x0000003f3f3ff290 */ /* 0x000fe2000fffe03f */
[----:B------:R-:W-:Y:S01]  /*74490*/  STL.64 [R1+0x140], R4 ;  /* 0x0001400401007387 */ /* 0x000fe20000100a00 */
[----:B------:R-:W-:Y:S02]  /*744a0*/  STL.64 [R1+0x148], R6 ;  /* 0x0001480601007387 */ /* 0x000fe40000100a00 */
[----:B------:R-:W2:Y:S02]  /*744b0*/  LDL.LU R12, [R1+0x3b0] ;  /* 0x0003b000010c7983 */ /* 0x000ea40000300800 */
[----:B------:R-:W2:Y:S01]  /*744c0*/  LDL.LU R13, [R1+0x3b4] ;  /* 0x0003b400010d7983 */ /* 0x000ea20000300800 */
[----:B------:R-:W4:Y:S01]  /*744d0*/  LDL.LU R14, [R1+0x3b8] ;  /* 0x0003b800010e7983 */ /* 0x000f220000300800 */
[----:B------:R-:W4:Y:S01]  /*744e0*/  LDL.LU R15, [R1+0x3bc] ;  /* 0x0003bc00010f7983 */ /* 0x000f220000300800 */
[----:B---3--:R-:W-:Y:S01]  /*744f0*/  HMMA.16816.F32 R20, R16, R8, R20 ;  /* 0x000000081014723c */ /* 0x008fe20000001814 */
[----:B------:R-:W-:Y:S02]  /*74500*/  IMAD.MOV.U32 R28, RZ, RZ, R24 ;  /* 0x000000ffff1c7224 */ /* 0x000fe400078e0018 */
[----:B------:R-:W-:-:S02]  /*74510*/  IMAD.MOV.U32 R3, RZ, RZ, R25 ;  /* 0x000000ffff037224 */ /* 0x000fc400078e0019 */
[----:B------:R-:W-:Y:S01]  /*74520*/  IMAD.MOV.U32 R29, RZ, RZ, R9 ;  /* 0x000000ffff1d7224 */ /* 0x000fe200078e0009 */
[----:B----4-:R-:W-:Y:S01]  /*74530*/  STL.64 [R1+0x3700], R14 ;  /* 0x0037000e01007387 */ /* 0x010fe20000100a00 */
[----:B--2---:R0:W-:Y:S03]  /*74540*/  STL.64 [R1+0x36f8], R12 ;  /* 0x0036f80c01007387 */ /* 0x0041e60000100a00 */
[----:B0-----:R-:W2:Y:S01]  /*74550*/  LDL.LU R12, [R1+0x380] ;  /* 0x00038000010c7983 */ /* 0x001ea20000300800 */
[----:B------:R-:W2:Y:S02]  /*74560*/  LDL.LU R13, [R1+0x384] ;  /* 0x00038400010d7983 */ /* 0x000ea40000300800 */
[----:B------:R-:W2:Y:S02]  /*74570*/  LDL.LU R14, [R1+0x388] ;  /* 0x00038800010e7983 */ /* 0x000ea40000300800 */
[----:B------:R-:W2:Y:S01]  /*74580*/  LDL.LU R15, [R1+0x38c] ;  /* 0x00038c00010f7983 */ /* 0x000ea20000300800 */
[----:B------:R-:W3:Y:S01]  /*74590*/  LDL.64 R24, [R1] ;  /* 0x0000000001187983 */ /* 0x000ee20000100a00 */
[----:B------:R-:W4:Y:S02]  /*745a0*/  LDL.LU R4, [R1+0x3c0] ;  /* 0x0003c00001047983 */ /* 0x000f240000300800 */
[----:B------:R-:W4:Y:S02]  /*745b0*/  LDL.LU R5, [R1+0x3c4] ;  /* 0x0003c40001057983 */ /* 0x000f240000300800 */
[----:B------:R-:W4:Y:S01]  /*745c0*/  LDL.LU R6, [R1+0x3c8] ;  /* 0x0003c80001067983 */ /* 0x000f220000300800 */
[----:B------:R-:W4:Y:S01]  /*745d0*/  LDL.LU R7, [R1+0x3cc] ;  /* 0x0003cc0001077983 */ /* 0x000f220000300800 */
[----:B------:R-:W-:Y:S02]  /*745e0*/  STL [R1+0x368c], R3 ;  /* 0x00368c0301007387 */ /* 0x000fe40000100800 */
[----:B------:R-:W-:Y:S02]  /*745f0*/  STL [R1+0x3688], R28 ;  /* 0x0036881c01007387 */ /* 0x000fe40000100800 */
[----:B------:R-:W-:Y:S01]  /*74600*/  STL.64 [R1+0x130], R20 ;  /* 0x0001301401007387 */ /* 0x000fe20000100a00 */
[----:B------:R0:W-:Y:S04]  /*74610*/  STL.64 [R1+0x138], R22 ;  /* 0x0001381601007387 */ /* 0x0001e80000100a00 */
[----:B0-----:R-:W2:Y:S01]  /*74620*/  LDL.LU.64 R22, [R1+0x3720] ;  /* 0x0037200001167983 */ /* 0x001ea20000300a00 */
[----:B------:R-:W2:Y:S02]  /*74630*/  LDL.LU.64 R20, [R1+0x3718] ;  /* 0x0037180001147983 */ /* 0x000ea40000300a00 */
[----:B------:R-:W2:Y:S02]  /*74640*/  LDL.LU.64 R8, [R1+0x3710] ;  /* 0x0037100001087983 */ /* 0x000ea40000300a00 */
[C---:B--2---:R-:W-:Y:S11]  /*74650*/  HMMA.16816.F32 R20, R16.reuse, R8, R20 ;  /* 0x000000081014723c */ /* 0x044ff60000001814 */
[----:B------:R-:W-:Y:S11]  /*74660*/  @!UPT UIADD3 URZ, URZ, URZ, URZ ;  /* 0x0000003f3f3ff290 */ /* 0x000ff6000fffe03f */
[----:B------:R-:W-:Y:S01]  /*74670*/  @!UPT UIADD3 URZ, URZ, URZ, URZ ;  /* 0x0000003f3f3ff290 */ /* 0x000fe2000fffe03f */
[----:B------:R0:W-:Y:S01]  /*74680*/  STL.64 [R1+0x120], R20 ;  /* 0x0001201401007387 */ /* 0x0001e20000100a00 */
[----:B------:R1:W-:Y:S02]  /*74690*/  STL.64 [R1+0x128], R22 ;  /* 0x0001281601007387 */ /* 0x0003e40000100a00 */
[----:B0-----:R-:W-:Y:S02]  /*746a0*/  IMAD.MOV.U32 R21, RZ, RZ, R8 ;  /* 0x000000ffff157224 */ /* 0x001fe400078e0008 */
[----:B------:R-:W-:Y:S02]  /*746b0*/  IMAD.MOV.U32 R20, RZ, RZ, R9 ;  /* 0x000000ffff147224 */ /* 0x000fe400078e0009 */
[----:B------:R-:W2:Y:S02]  /*746c0*/  LDL.LU.64 R8, [R1+0x3708] ;  /* 0x0037080001087983 */ /* 0x000ea40000300a00 */
[----:B--2---:R-:W-:Y:S01]  /*746d0*/  HMMA.16816.F32 R12, R16, R8, R12 ;  /* 0x00000008100c723c */ /* 0x004fe2000000180c */
[----:B-1----:R-:W-:-:S02]  /*746e0*/  IMAD.MOV.U32 R23, RZ, RZ, R8 ;  /* 0x000000ffff177224 */ /* 0x002fc400078e0008 */
[----:B------:R-:W-:Y:S11]  /*746f0*/  IMAD.MOV.U32 R22, RZ, RZ, R9 ;  /* 0x000000ffff167224 */ /* 0x000ff600078e0009 */
[----:B------:R-:W-:Y:S09]  /*74700*/  @!UPT UIADD3 URZ, URZ, URZ, URZ ;  /* 0x0000003f3f3ff290 */ /* 0x000ff2000fffe03f */
[----:B------:R-:W-:Y:S01]  /*74710*/  STL.64 [R1+0x110], R12 ;  /* 0x0001100c01007387 */ /* 0x000fe20000100a00 */
[----:B------:R0:W-:Y:S03]  /*74720*/  STL.64 [R1+0x118], R14 ;  /* 0x0001180e01007387 */ /* 0x0001e60000100a00 */
[----:B0-----:R-:W3:Y:S01]  /*74730*/  LDL.LU.64 R14, [R1+0x3700] ;  /* 0x00370000010e7983 */ /* 0x001ee20000300a00 */
[----:B------:R-:W3:Y:S02]  /*74740*/  LDL.LU.64 R12, [R1+0x36f8] ;  /* 0x0036f800010c7983 */ /* 0x000ee40000300a00 */
[----:B------:R-:W-:Y:S02]  /*74750*/  STL.64 [R1+0x3698], R22 ;  /* 0x0036981601007387 */ /* 0x000fe40000100a00 */
[----:B------:R0:W-:Y:S02]  /*74760*/  STL.64 [R1+0x3690], R20 ;  /* 0x0036901401007387 */ /* 0x0001e40000100a00 */
[----:B0-----:R-:W2:Y:S04]  /*74770*/  LDL.64 R20, [R1+0x200] ;  /* 0x0002000001147983 */ /* 0x001ea80000100a00 */
[----:B--2---:R0:W-:Y:S01]  /*74780*/  STL.64 [R1+0x36a8], R20 ;  /* 0x0036a81401007387 */ /* 0x0041e20000100a00 */
[----:B------:R-:W2:Y:S02]  /*74790*/  LDL.LU R8, [R1+0x3d0] ;  /* 0x0003d00001087983 */ /* 0x000ea40000300800 */
[----:B------:R-:W2:Y:S02]  /*747a0*/  LDL.LU R9, [R1+0x3d4] ;  /* 0x0003d40001097983 */ /* 0x000ea40000300800 */
[----:B------:R-:W2:Y:S01]  /*747b0*/  LDL.LU R10, [R1+0x3d8] ;  /* 0x0003d800010a7983 */ /* 0x000ea20000300800 */
[----:B------:R-:W2:Y:S01]  /*747c0*/  LDL.LU R11, [R1+0x3dc] ;  /* 0x0003dc00010b7983 */ /* 0x000ea20000300800 */
[----:B0-----:R-:W-:-:S02]  /*747d0*/  IMAD.MOV.U32 R20, RZ, RZ, R2 ;  /* 0x000000ffff147224 */ /* 0x001fc400078e0002 */
[----:B------:R-:W-:-:S05]  /*747e0*/  IMAD.MOV.U32 R21, RZ, RZ, R0 ;  /* 0x000000ffff157224 */ /* 0x000fca00078e0000 */
[----:B------:R0:W-:Y:S04]  /*747f0*/  STL.64 [R1+0x36c0], R20 ;  /* 0x0036c01401007387 */ /* 0x0001e80000100a00 */
[----:B0-----:R-:W2:Y:S01]  /*74800*/  LDL.64 R20, [R1+0x50] ;  /* 0x0000500001147983 */ /* 0x001ea20000100a00 */
[----:B---3--:R-:W-:Y:S01]  /*74810*/  HMMA.16816.F32 R12, R16, R24, R12 ;  /* 0x00000018100c723c */ /* 0x008fe2000000180c */
[----:B------:R-:W-:Y:S02]  /*74820*/  IMAD.MOV.U32 R3, RZ, RZ, R24 ;  /* 0x000000ffff037224 */ /* 0x000fe400078e0018 */
[----:B------:R-:W-:Y:S01]  /*74830*/  IMAD.MOV.U32 R28, RZ, RZ, R25 ;  /* 0x000000ffff1c7224 */ /* 0x000fe200078e0019 */
[----:B------:R-:W0:Y:S04]  /*74840*/  S2R R2, SR_TID.X ;  /* 0x0000000000027919 */ /* 0x000e280000002100 */
[----:B--2---:R1:W-:Y:S04]  /*74850*/  STL.64 [R1+0x36c8], R20 ;  /* 0x0036c81401007387 */ /* 0x0043e80000100a00 */
[----:B-1----:R-:W2:Y:S01]  /*74860*/  LDL.LU R20, [R1+0x3e0] ;  /* 0x0003e00001147983 */ /* 0x002ea20000300800 */
[----:B------:R-:W2:Y:S02]  /*74870*/  LDL.LU R21, [R1+0x3e4] ;  /* 0x0003e40001157983 */ /* 0x000ea40000300800 */
[----:B------:R-:W2:Y:S02]  /*74880*/  LDL.LU R22, [R1+0x3e8] ;  /* 0x0003e80001167983 */ /* 0x000ea40000300800 */
[----:B------:R-:W2:Y:S06]  /*74890*/  LDL.LU R23, [R1+0x3ec] ;  /* 0x0003ec0001177983 */ /* 0x000eac0000300800 */
[----:B------:R1:W-:Y:S01]  /*748a0*/  STL.64 [R1+0x100], R12 ;  /* 0x0001000c01007387 */ /* 0x0003e20000100a00 */
[----:B------:R3:W-:Y:S03]  /*748b0*/  STL.64 [R1+0x108], R14 ;  /* 0x0001080e01007387 */ /* 0x0007e60000100a00 */
[----:B-1----:R-:W2:Y:S01]  /*748c0*/  LDL.LU.64 R12, [R1+0x36f0] ;  /* 0x0036f000010c7983 */ /* 0x002ea20000300a00 */
[----:B------:R-:W2:Y:S02]  /*748d0*/  LDL.LU.64 R26, [R1+0x36e8] ;  /* 0x0036e800011a7983 */ /* 0x000ea40000300a00 */
[----:B------:R-:W4:Y:S01]  /*748e0*/  LDL.LU.64 R24, [R1+0x36e0] ;  /* 0x0036e00001187983 */ /* 0x000f220000300a00 */
[C---:B0-----:R-:W-:Y:S01]  /*748f0*/  LOP3.LUT R0, R2.reuse, 0x7, RZ, 0xc0, !PT ;  /* 0x0000000702007812 */ /* 0x041fe200078ec0ff */
[----:B---3--:R-:W-:-:S04]  /*74900*/  IMAD.SHL.U32 R14, R2, 0x2, RZ ;  /* 0x00000002020e7824 */ /* 0x008fc800078e00ff */
[----:B------:R-:W-:Y:S02]  /*74910*/  IMAD R0, R0, 0x110, RZ ;  /* 0x0000011000007824 */ /* 0x000fe400078e02ff */
[----:B------:R-:W-:-:S03]  /*74920*/  IMAD.SHL.U32 R2, R2, 0x80, RZ ;  /* 0x0000008002027824 */ /* 0x000fc600078e00ff */
[----:B------:R-:W-:-:S04]  /*74930*/  LOP3.LUT R0, R0, 0x10, R14, 0x78, !PT ;  /* 0x0000001000007812 */ /* 0x000fc800078e780e */
[----:B------:R-:W-:-:S04]  /*74940*/  LOP3.LUT R0, R0, 0x800, R2, 0xf8, !PT ;  /* 0x0000080000007812 */ /* 0x000fc800078ef802 */
[----:B------:R-:W-:Y:S01]  /*74950*/  LOP3.LUT R0, R0, 0x60, RZ, 0x3c, !PT ;  /* 0x0000006000007812 */ /* 0x000fe200078e3cff */
[C---:B----4-:R-:W-:Y:S01]  /*74960*/  HMMA.16816.F32 R4, R16.reuse, R24, R4 ;  /* 0x000000181004723c */ /* 0x050fe20000001804 */
[----:B--2---:R-:W-:Y:S11]  /*74970*/  STL.64 [R1+0x35c8], R26 ;  /* 0x0035c81a01007387 */ /* 0x004ff60000100a00 */
[----:B------:R-:W-:Y:S11]  /*74980*/  @!UPT UIADD3 URZ, URZ, URZ, URZ ;  /* 0x0000003f3f3ff290 */ /* 0x000ff6000fffe03f */
[----:B------:R-:W-:Y:S01]  /*74990*/  STL.64 [R1+0xf0], R4 ;  /* 0x0000f00401007387 */ /* 0x000fe20000100a00 */
[----:B------:R-:W-:Y:S02]  /*749a0*/  STL.64 [R1+0xf8], R6 ;  /* 0x0000f80601007387 */ /* 0x000fe40000100a00 */
[----:B------:R-:W0:Y:S04]  /*749b0*/  LDSM.16.MT88.4 R4, [R0+0x14000] ;  /* 0x014000000004783b */ /* 0x000e280000004200 */
[----:B------:R1:W-:Y:S02]  /*749c0*/  STL.64 [R1+0x35c0], R24 ;  /* 0x0035c01801007387 */ /* 0x0003e40000100a00 */
[----:B-1----:R-:W2:Y:S01]  /*749d0*/  LDL.LU R24, [R1+0x3f0] ;  /* 0x0003f00001187983 */ /* 0x002ea20000300800 */
[----:B------:R-:W2:Y:S02]  /*749e0*/  LDL.LU R25, [R1+0x3f4] ;  /* 0x0003f40001197983 */ /* 0x000ea40000300800 */
[----:B------:R-:W2:Y:S02]  /*749f0*/  LDL.LU R26, [R1+0x3f8] ;  /* 0x0003f800011a7983 */ /* 0x000ea40000300800 */
[----:B------:R-:W2:Y:S01]  /*74a00*/  LDL.LU R27, [R1+0x3fc] ;  /* 0x0003fc00011b7983 */ /* 0x000ea20000300800 */
[----:B0-----:R-:W-:Y:S01]  /*74a10*/  STL.64 [R1+0x3520], R6 ;  /* 0x0035200601007387 */ /* 0x001fe20000100a00 */
[----:B------:R0:W-:Y:S03]  /*74a20*/  STL.64 [R1+0x3518], R4 ;  /* 0x0035180401007387 */ /* 0x0001e60000100a00 */
[----:B0-----:R-:W3:Y:S04]  /*74a30*/  LDL.LU.64 R4, [R1+0x1b0] ;  /* 0x0001b00001047983 */ /* 0x001ee80000300a00 */
[----:B---3--:R0:W-:Y:S04]  /*74a40*/  STL.64 [R1+0x3650], R4 ;  /* 0x0036500401007387 */ /* 0x0081e80000100a00 */
[----:B0-----:R-:W3:Y:S01]  /*74a50*/  LDL.64 R4, [R1+0x1f0] ;  /* 0x0001f00001047983 */ /* 0x001ee20000100a00 */
[C---:B------:R-:W-:Y:S03]  /*74a60*/  HMMA.16816.F32 R8, R16.reuse, R12, R8 ;  /* 0x0000000c1008723c */ /* 0x040fe60000001808 */
        /* <DEDUP_REMOVED lines=13> */
[----:B0-----:R-:W4:Y:S01]  /*74b40*/  LDL.LU.64 R10, [R1+0x36d8] ;  /* 0x0036d800010a7983 */ /* 0x001f220000300a00 */
[----:B------:R-:W2:Y:S02]  /*74b50*/  LDL.LU.64 R8, [R1+0x36d0] ;  /* 0x0036d00001087983 */ /* 0x000ea40000300a00 */
[C---:B--2---:R-:W-:Y:S11]  /*74b60*/  HMMA.16816.F32 R20, R16.reuse, R8, R20 ;  /* 0x000000081014723c */ /* 0x044ff60000001814 */
[----:B------:R-:W-:Y:S11]  /*74b70*/  @!UPT UIADD3 URZ, URZ, URZ, URZ ;  /* 0x0000003f3f3ff290 */ /* 0x000ff6000fffe03f */
[----:B------:R-:W-:Y:S01]  /*74b80*/  @!UPT UIADD3 URZ, URZ, URZ, URZ ;  /* 0x0000003f3f3ff290 */ /* 0x000fe2000fffe03f */
[----:B------:R0:W-:Y:S01]  /*74b90*/  STL.64 [R1+0x330], R20 ;  /* 0x0003301401007387 */ /* 0x0001e20000100a00 */
[----:B------:R-:W-:Y:S03]  /*74ba0*/  STL.64 [R1+0x338], R22 ;  /* 0x0003381601007387 */ /* 0x000fe60000100a00 */
[----:B0-----:R-:W2:Y:S01]  /*74bb0*/  LDL.LU.64 R20, [R1+0x36c8] ;  /* 0x0036c80001147983 */ /* 0x001ea20000300a00 */
[----:B----4-:R-:W-:Y:S02]  /*74bc0*/  STL.64 [R1+0x35b0], R10 ;  /* 0x0035b00a01007387 */ /* 0x010fe40000100a00 */
[----:B------:R0:W-:Y:S02]  /*74bd0*/  STL.64 [R1+0x35a8], R8 ;  /* 0x0035a80801007387 */ /* 0x0001e40000100a00 */
        /* <DEDUP_REMOVED lines=8> */
[----:B------:R0:W-:Y:S02]  /*74c60*/  STL.64 [R1+0x328], R26 ;  /* 0x0003281a01007387 */ /* 0x0001e40000100a00 */
[----:B0-----:R-:W-:Y:S02]  /*74c70*/  IMAD.MOV.U32 R27, RZ, RZ, R20 ;  /* 0x000000ffff1b7224 */ /* 0x001fe400078e0014 */
[----:B------:R-:W-:Y:S02]  /*74c80*/  IMAD.MOV.U32 R26, RZ, RZ, R21 ;  /* 0x000000ffff1a7224 */ /* 0x000fe400078e0015 */
[----:B------:R-:W3:Y:S02]  /*74c90*/  LDL.LU.64 R20, [R1+0x36c0] ;  /* 0x0036c00001147983 */ /* 0x000ee40000300a00 */
[C---:B---3--:R-:W-:Y:S02]  /*74ca0*/  HMMA.16816.F32 R20, R16.reuse, R20, R4 ;  /* 0x000000141014723c */ /* 0x048fe40000001804 */
[----:B------:R-:W2:Y:S01]  /*74cb0*/  LDL.LU.64 R6, [R1+0x36b8] ;  /* 0x0036b80001067983 */ /* 0x000ea20000300a00 */
[----:B------:R-:W2:Y:S11]  /*74cc0*/  LDL.LU.64 R4, [R1+0x36b0] ;  /* 0x0036b00001047983 */ /* 0x000eb60000300a00 */
[----:B------:R-:W-:Y:S09]  /*74cd0*/  @!UPT UIADD3 URZ, URZ, URZ, URZ ;  /* 0x0000003f3f3ff290 */ /* 0x000ff2000fffe03f */
[----:B------:R0:W-:Y:S01]  /*74ce0*/  STL.64 [R1+0x310], R20 ;  /* 0x0003101401007387 */ /* 0x0001e20000100a00 */
[----:B------:R-:W-:Y:S03]  /*74cf0*/  STL.64 [R1+0x318], R22 ;  /* 0x0003181601007387 */ /* 0x000fe60000100a00 */
[----:B0-----:R-:W2:Y:S02]  /*74d00*/  LDL.LU.64 R20, [R1+0x36a8] ;  /* 0x0036a80001147983 */ /* 0x001ea40000300a00 */
[----:B--2---:R-:W-:Y:S11]  /*74d10*/  HMMA.16816.F32 R4, R16, R20, R4 ;  /* 0x000000141004723c */ /* 0x004ff60000001804 */
[----:B------:R-:W-:Y:S11]  /*74d20*/  @!UPT UIADD3 URZ, URZ, URZ, URZ ;  /* 0x0000003f3f3ff290 */ /* 0x000ff6000fffe03f */
[----:B------:R-:W-:Y:S01]  /*74d30*/  @!UPT UIADD3 URZ, URZ, URZ, URZ ;  /* 0x0000003f3f3ff290 */ /* 0x000fe2000fffe03f */
[----:B------:R0:W-:Y:S01]  /*74d40*/  STL.64 [R1+0x300], R4 ;  /* 0x0003000401007387 */ /* 0x0001e20000100a00 */
[----:B------:R-:W-:Y:S03]  /*74d50*/  STL.64 [R1+0x308], R6 ;  /* 0x0003080601007387 */ /* 0x000fe60000100a00 */
[----:B0-----:R-:W4:Y:S01]  /*74d60*/  LDL.LU.64 R4, [R1+0x36a0] ;  /* 0x0036a00001047983 */ /* 0x001f220000300a00 */
[----:B------:R-:W-:Y:S02]  /*74d70*/  IMAD.MOV.U32 R14, RZ, RZ, R20 ;  /* 0x000000ffff0e7224 */ /* 0x000fe400078e0014 */
[----:B------:R-:W-:Y:S02]  /*74d80*/  IMAD.MOV.U32 R15, RZ, RZ, R21 ;  /* 0x000000ffff0f7224 */ /* 0x000fe400078e0015 */
[----:B------:R-:W2:Y:S01]  /*74d90*/  LDL.LU.64 R22, [R1+0x3698] ;  /* 0x0036980001167983 */ /* 0x000ea20000300a00 */
[----:B------:R-:W3:Y:S02]  /*74da0*/  LDL.LU.64 R20, [R1+0x3690] ;  /* 0x0036900001147983 */ /* 0x000ee40000300a00 */
[----:B------:R-:W-:Y:S02]  /*74db0*/  STL.64 [R1+0x35d8], R14 ;  /* 0x0035d80e01007387 */ /* 0x000fe40000100a00 */
[----:B------:R0:W-:Y:S02]  /*74dc0*/  STL.64 [R1+0x35d0], R12 ;  /* 0x0035d00c01007387 */ /* 0x0001e40000100a00 */
[----:B------:R-:W-:-:S02]  /*74dd0*/  IMAD.MOV.U32 R24, RZ, RZ, R3 ;  /* 0x000000ffff187224 */ /* 0x000fc400078e0003 */
[----:B------:R-:W-:Y:S01]  /*74de0*/  IMAD.MOV.U32 R25, RZ, RZ, R28 ;  /* 0x000000ffff197224 */ /* 0x000fe200078e001c */
[----:B----4-:R-:W-:Y:S11]  /*74df0*/  HMMA.16816.F32 R8, R16, R4, R8 ;  /* 0x000000041008723c */ /* 0x010ff60000001808 */
[----:B------:R-:W-:Y:S11]  /*74e00*/  @!UPT UIADD3 URZ, URZ, URZ, URZ ;  /* 0x0000003f3f3ff290 */ /* 0x000ff6000fffe03f */
[----:B------:R-:W-:Y:S01]  /*74e10*/  @!UPT UIADD3 URZ, URZ, URZ, URZ ;  /* 0x0000003f3f3ff290 */ /* 0x000fe2000fffe03f */
[----:B------:R-:W-:Y:S01]  /*74e20*/  STL.64 [R1+0x2f0], R8 ;  /* 0x0002f00801007387 */ /* 0x000fe20000100a00 */
[----:B------:R-:W-:Y:S02]  /*74e30*/  STL.64 [R1+0x2f8], R10 ;  /* 0x0002f80a01007387 */ /* 0x000fe40000100a00 */
[----:B------:R-:W4:Y:S02]  /*74e40*/  LDL.LU R3, [R1+0x368c] ;  /* 0x00368c0001037983 */ /* 0x000f240000300800 */
[----:B------:R-:W3:Y:S01]  /*74e50*/  LDL.LU R28, [R1+0x3688] ;  /* 0x00368800011c7983 */ /* 0x000ee20000300800 */
[----:B------:R2:W-:Y:S01]  /*74e60*/  STL.64 [R1+0x35e0], R24 ;  /* 0x0035e01801007387 */ /* 0x0005e20000100a00 */
[----:B0-----:R-:W3:Y:S02]  /*74e70*/  LDL.LU R12, [R1+0x4e0] ;  /* 0x0004e000010c7983 */ /* 0x001ee40000300800 */
[----:B------:R-:W3:Y:S02]  /*74e80*/  LDL.LU R13, [R1+0x4e4] ;  /* 0x0004e400010d7983 */ /* 0x000ee40000300800 */
[----:B------:R-:W3:Y:S01]  /*74e90*/  LDL.LU R14, [R1+0x4e8] ;  /* 0x0004e800010e7983 */ /* 0x000ee20000300800 */
[----:B------:R-:W3:Y:S01]  /*74ea0*/  LDL.LU R15, [R1+0x4ec] ;  /* 0x0004ec00010f7983 */ /* 0x000ee20000300800 */
[----:B--2---:R-:W-:-:S02]  /*74eb0*/  IMAD.MOV.U32 R24, RZ, RZ, R23 ;  /* 0x000000ffff187224 */ /* 0x004fc400078e0017 */
[----:B------:R-:W-:Y:S01]  /*74ec0*/  IMAD.MOV.U32 R25, RZ, RZ, R22 ;  /* 0x000000ffff197224 */ /* 0x000fe200078e0016 */
[----:B---3--:R-:W-:Y:S01]  /*74ed0*/  STL.64 [R1+0x35f0], R14 ;  /* 0x0035f00e01007387 */ /* 0x008fe20000100a00 */
[----:B------:R0:W-:Y:S03]  /*74ee0*/  STL.64 [R1+0x35e8], R12 ;  /* 0x0035e80c01007387 */ /* 0x0001e60000100a00 */
        /* <DEDUP_REMOVED lines=18> */
[----:B------:R-:W3:Y:S02]  /*75010*/  LDL.LU R7, [R1+0x44c] ;  /* 0x00044c0001077983 */ /* 0x000ee40000300800 */
[----:B------:R-:W-:-:S02]  /*75020*/  IMAD.MOV.U32 R24, RZ, RZ, R21 ;  /* 0x000000ffff187224 */ /* 0x000fc400078e0015 */
[----:B------:R-:W-:Y:S01]  /*75030*/  IMAD.MOV.U32 R25, RZ, RZ, R20 ;  /* 0x000000ffff197224 */ /* 0x000fe200078e0014 */
[----:B---3--:R-:W-:Y:S01]  /*75040*/  STL.64 [R1+0x3678], R6 ;  /* 0x0036780601007387 */ /* 0x008fe20000100a00 */
[----:B--2---:R0:W-:Y:S02]  /*75050*/  STL.64 [R1+0x3670], R4 ;  /* 0x0036700401007387 */ /* 0x0041e40000100a00 */
[----:B------:R-:W2:Y:S01]  /*75060*/  LDL.64 R20, [R1+0x1d0] ;  /* 0x0001d00001147983 */ /* 0x000ea20000100a00 */
[----:B0-----:R-:W3:Y:S04]  /*75070*/  LDL.64 R4, [R1+0x1e0] ;  /* 0x0001e00001047983 */ /* 0x001ee80000100a00 */
[----:B--2---:R0:W-:Y:S04]  /*75080*/  STL.64 [R1+0x3680], R20 ;  /* 0x0036801401007387 */ /* 0x0041e80000100a00 */
        /* <DEDUP_REMOVED lines=8> */
[----:B------:R0:W-:Y:S04]  /*75110*/  STL.64 [R1+0x3610], R24 ;  /* 0x0036101801007387 */ /* 0x0001e80000100a00 */
[----:B0-----:R-:W2:Y:S01]  /*75120*/  LDL R24, [R1+0x30] ;  /* 0x0000300001187983 */ /* 0x001ea20000100800 */
[----:B------:R-:W-:-:S05]  /*75130*/  IMAD.MOV.U32 R25, RZ, RZ, R29 ;  /* 0x000000ffff197224 */ /* 0x000fca00078e001d */
[----:B--2---:R-:W-:Y:S01]  /*75140*/  STL.64 [R1+0x3628], R24 ;  /* 0x0036281801007387 */ /* 0x004fe20000100a00 */
[----:B------:R-:W2:Y:S02]  /*75150*/  LDL.LU R12, [R1+0x490] ;  /* 0x00049000010c7983 */ /* 0x000ea40000300800 */
[----:B------:R-:W2:Y:S02]  /*75160*/  LDL.LU R13, [R1+0x494] ;  /* 0x00049400010d7983 */ /* 0x000ea40000300800 */
[----:B------:R-:W2:Y:S01]  /*75170*/  LDL.LU R14, [R1+0x498] ;  /* 0x00049800010e7983 */ /* 0x000ea20000300800 */
[----:B------:R-:W2:Y:S01]  /*75180*/  LDL.LU R15, [R1+0x49c] ;  /* 0x00049c00010f7983 */ /* 0x000ea20000300800 */
[----:B---3--:R-:W-:Y:S03]  /*75190*/  HMMA.16816.F32 R20, R16, R4, R20 ;  /* 0x000000041014723c */ /* 0x008fe60000001814 */
[----:B--2---:R-:W-:Y:S01]  /*751a0*/  STL.64 [R1+0x3620], R14 ;  /* 0x0036200e01007387 */ /* 0x004fe20000100a00 */
[----:B------:R0:W-:Y:S03]  /*751b0*/  STL.64 [R1+0x3618], R12 ;  /* 0x0036180c01007387 */ /* 0x0001e60000100a00 */
[----:B0-----:R-:W2:Y:S01]  /*751c0*/  LDL.LU R12, [R1+0x480] ;  /* 0x00048000010c7983 */ /* 0x001ea20000300800 */
[----:B------:R-:W2:Y:S02]  /*751d0*/  LDL.LU R13, [R1+0x484] ;  /* 0x00048400010d7983 */ /* 0x000ea40000300800 */
[----:B------:R-:W3:Y:S02]  /*751e0*/  LDL.LU R14, [R1+0x488] ;  /* 0x00048800010e7983 */ /* 0x000ee40000300800 */
[----:B------:R-:W3:Y:S02]  /*751f0*/  LDL.LU R15, [R1+0x48c] ;  /* 0x00048c00010f7983 */ /* 0x000ee40000300800 */
[----:B------:R-:W-:-:S02]  /*75200*/  IMAD.MOV.U32 R24, RZ, RZ, R28 ;  /* 0x000000ffff187224 */ /* 0x000fc400078e001c */
[----:B----4-:R-:W-:Y:S02]  /*75210*/  IMAD.MOV.U32 R25, RZ, RZ, R3 ;  /* 0x000000ffff197224 */ /* 0x010fe400078e0003 */
[----:B------:R-:W-:Y:S02]  /*75220*/  IMAD.MOV.U32 R28, RZ, RZ, R4 ;  /* 0x000000ffff1c7224 */ /* 0x000fe400078e0004 */
[----:B------:R-:W-:Y:S01]  /*75230*/  IMAD.MOV.U32 R3, RZ, RZ, R5 ;  /* 0x000000ffff037224 */ /* 0x000fe200078e0005 */
[----:B---3--:R-:W-:Y:S01]  /*75240*/  STL.64 [R1+0x3638], R14 ;  /* 0x0036380e01007387 */ /* 0x008fe20000100a00 */
[----:B--2---:R0:W-:Y:S03]  /*75250*/  STL.64 [R1+0x3630], R12 ;  /* 0x0036300c01007387 */ /* 0x0041e60000100a00 */
[----:B0-----:R-:W2:Y:S01]  /*75260*/  LDL.LU R12, [R1+0x470] ;  /* 0x00047000010c7983 */ /* 0x001ea20000300800 */
[----:B------:R-:W2:Y:S02]  /*75270*/  LDL.LU R13, [R1+0x474] ;  /* 0x00047400010d7983 */ /* 0x000ea40000300800 */
[----:B------:R-:W2:Y:S02]  /*75280*/  LDL.LU R14, [R1+0x478] ;  /* 0x00047800010e7983 */ /* 0x000ea40000300800 */
[----:B------:R-:W2:Y:S01]  /*75290*/  LDL.LU R15, [R1+0x47c] ;  /* 0x00047c00010f7983 */ /* 0x000ea20000300800 */
[----:B------:R-:W-:Y:S01]  /*752a0*/  STL [R1+0x3588], R2 ;  /* 0x0035880201007387 */ /* 0x000fe20000100800 */
[----:B------:R0:W-:Y:S02]  /*752b0*/  STL.64 [R1+0x2e0], R20 ;  /* 0x0002e01401007387 */ /* 0x0001e40000100a00 */
[----:B------:R-:W-:Y:S01]  /*752c0*/  STL.64 [R1+0x2e8], R22 ;  /* 0x0002e81601007387 */ /* 0x000fe20000100a00 */
        /* <DEDUP_REMOVED lines=21> */
[----:B------:R-:W2:Y:S01]  /*75420*/  LDL.LU.64 R20, [R1+0x3640] ;  /* 0x0036400001147983 */ /* 0x000ea20000300a00 */
[----:B---3--:R-:W-:Y:S03]  /*75430*/  HMMA.16816.F32 R8, R16, R4, R8 ;  /* 0x000000041008723c */ /* 0x008fe60000001808 */
[----:B------:R-:W3:Y:S11]  /*75440*/  LDL.LU R16, [R1+0x4f0] ;  /* 0x0004f00001107983 */ /* 0x000ef60000300800 */
[----:B------:R-:W-:Y:S09]  /*75450*/  @!UPT UIADD3 URZ, URZ, URZ, URZ ;  /* 0x0000003f3f3ff290 */ /* 0x000ff2000fffe03f */
[----:B------:R0:W-:Y:S01]  /*75460*/  STL.64 [R1+0xd0], R8 ;  /* 0x0000d00801007387 */ /* 0x0001e20000100a00 */
[----:B------:R1:W-:Y:S02]  /*75470*/  STL.64 [R1+0xd8], R10 ;  /* 0x0000d80a01007387 */ /* 0x0003e40000100a00 */
[----:B------:R-:W3:Y:S02]  /*75480*/  LDL.LU R17, [R1+0x4f4] ;  /* 0x0004f40001117983 */ /* 0x000ee40000300800 */
[----:B------:R-:W3:Y:S01]  /*75490*/  LDL.LU R18, [R1+0x4f8] ;  /* 0x0004f80001127983 */ /* 0x000ee20000300800 */
[----:B------:R-:W3:Y:S04]  /*754a0*/  LDL.LU R19, [R1+0x4fc] ;  /* 0x0004fc0001137983 */ /* 0x000ee80000300800 */
[----:B0-----:R-:W4:Y:S01]  /*754b0*/  LDL.LU R8, [R1+0x500] ;  /* 0x0005000001087983 */ /* 0x001f220000300800 */
[----:B------:R-:W4:Y:S02]  /*754c0*/  LDL.LU R9, [R1+0x504] ;  /* 0x0005040001097983 */ /* 0x000f240000300800 */
[----:B-1----:R-:W4:Y:S02]  /*754d0*/  LDL.LU R10, [R1+0x508] ;  /* 0x00050800010a7983 */ /* 0x002f240000300800 */
[----:B------:R-:W4:Y:S01]  /*754e0*/  LDL.LU R11, [R1+0x50c] ;  /* 0x00050c00010b7983 */ /* 0x000f220000300800 */
[----:B------:R0:W-:Y:S02]  /*754f0*/  STL.64 [R1+0x3538], R4 ;  /* 0x0035380401007387 */ /* 0x0001e40000100a00 */
[----:B0-----:R-:W-:-:S02]  /*75500*/  IMAD.MOV.U32 R4, RZ, RZ, R27 ;  /* 0x000000ffff047224 */ /* 0x001fc400078e001b */
[----:B------:R-:W-:Y:S02]  /*75510*/  IMAD.MOV.U32 R5, RZ, RZ, R26 ;  /* 0x000000ffff057224 */ /* 0x000fe400078e001a */
[C---:B--2---:R-:W-:Y:S01]  /*75520*/  HMMA.16816.F32 R24, R20.reuse, R24, R12 ;  /* 0x000000181418723c */ /* 0x044fe2000000180c */
[----:B------:R-:W-:Y:S02]  /*75530*/  STL.64 [R1+0x3590], R6 ;  /* 0x0035900601007387 */ /* 0x000fe40000100a00 */
[----:B------:R0:W-:Y:S02]  /*75540*/  STL.64 [R1+0x35a0], R4 ;  /* 0x0035a00401007387 */ /* 0x0001e40000100a00 */
[----:B0-----:R-:W2:Y:S01]  /*75550*/  LDL.LU R4, [R1+0x510] ;  /* 0x0005100001047983 */ /* 0x001ea20000300800 */
[----:B------:R-:W2:Y:S02]  /*75560*/  LDL.LU R5, [R1+0x514] ;  /* 0x0005140001057983 */ /* 0x000ea40000300800 */
[----:B------:R-:W2:Y:S02]  /*75570*/  LDL.LU R6, [R1+0x518] ;  /* 0x0005180001067983 */ /* 0x000ea40000300800 */
[----:B------:R-:W2:Y:S01]  /*75580*/  LDL.LU R7, [R1+0x51c] ;  /* 0x00051c0001077983 */ /* 0x000ea20000300800 */
[----:B------:R-:W2:Y:S01]  /*75590*/  LDL.LU.64 R14, [R1+0x3638] ;  /* 0x00363800010e7983 */ /* 0x000ea20000300a00 */
[----:B------:R-:W2:Y:S11]  /*755a0*/  LDL.LU.64 R12, [R1+0x3630] ;  /* 0x00363000010c7983 */ /* 0x000eb60000300a00 */
        /* <DEDUP_REMOVED lines=26> */
[----:B------:R-:W4:Y:S11]  /*75750*/  LDL.LU.64 R12, [R1+0x35d0] ;  /* 0x0035d000010c7983 */ /* 0x000f360000300a00 */
[----:B------:R-:W-:Y:S09]  /*75760*/  @!UPT UIADD3 URZ, URZ, URZ, URZ ;  /* 0x0000003f3f3ff290 */ /* 0x000ff2000fffe03f */
[----:B------:R-:W-:Y:S01]  /*75770*/  STL.64 [R1+0x260], R24 ;  /* 0x0002601801007387 */ /* 0x000fe20000100a00 */
[----:B------:R0:W-:Y:S03]  /*75780*/  STL.64 [R1+0x268], R26 ;  /* 0x0002681a01007387 */ /* 0x0001e60000100a00 */
[----:B0-----:R-:W2:Y:S01]  /*75790*/  LDL.LU.64 R26, [R1+0x35c8] ;  /* 0x0035c800011a7983 */ /* 0x001ea20000300a00 */
[----:B------:R-:W3:Y:S02]  /*757a0*/  LDL.LU.64 R24, [R1+0x35c0] ;  /* 0x0035c00001187983 */ /* 0x000ee40000300a00 */
[----:B---3--:R-:W-:Y:S01]  /*757b0*/  HMMA.16816.F32 R16, R20, R24, R16 ;  /* 0x000000181410723c */ /* 0x008fe20000001810 */
[----:B--2---:R-:W-:Y:S11]  /*757c0*/  STL.64 [R1+0x34d0], R26 ;  /* 0x0034d01a01007387 */ /* 0x004ff60000100a00 */
[----:B------:R-:W-:Y:S11]  /*757d0*/  @!UPT UIADD3 URZ, URZ, URZ, URZ ;  /* 0x0000003f3f3ff290 */ /* 0x000ff6000fffe03f */
[----:B------:R-:W-:Y:S01]  /*757e0*/  STL.64 [R1+0x250], R16 ;  /* 0x0002501001007387 */ /* 0x000fe20000100a00 */
[----:B------:R0:W-:Y:S03]  /*757f0*/  STL.64 [R1+0x258], R18 ;  /* 0x0002581201007387 */ /* 0x0001e60000100a00 */
[----:B0-----:R-:W0:Y:S02]  /*75800*/  S2R R18, SR_TID.X ;  /* 0x0000000000127919 */ /* 0x001e240000002100 */
        /* <DEDUP_REMOVED lines=8> */
[C---:B----4-:R-:W-:Y:S03]  /*75890*/  HMMA.16816.F32 R8, R20.reuse, R12, R8 ;  /* 0x0000000c1408723c */ /* 0x050fe60000001808 */
[----:B------:R1:W-:Y:S02]  /*758a0*/  STL.64 [R1+0x34c8], R24 ;  /* 0x0034c81801007387 */ /* 0x0003e40000100a00 */
[----:B-1----:R-:W-:Y:S02]  /*758b0*/  IMAD.MOV.U32 R24, RZ, RZ, R14 ;  /* 0x000000ffff187224 */ /* 0x002fe400078e000e */
[----:B------:R-:W-:Y:S01]  /*758c0*/  IMAD.MOV.U32 R25, RZ, RZ, R15 ;  /* 0x000000ffff197224 */ /* 0x000fe200078e000f */
[----:B------:R-:W2:Y:S01]  /*758d0*/  LDL.LU R14, [R1+0x35bc] ;  /* 0x0035bc00010e7983 */ /* 0x000ea20000300800 */
[----:B------:R-:W2:Y:S03]  /*758e0*/  LDL.LU R15, [R1+0x35b8] ;  /* 0x0035b800010f7983 */ /* 0x000ea60000300800 */
[----:B------:R1:W-:Y:S04]  /*758f0*/  STL.64 [R1+0x3598], R24 ;  /* 0x0035981801007387 */ /* 0x0003e80000100a00 */
[----:B-1----:R-:W3:Y:S01]  /*75900*/  LDL.LU R24, [R1+0x520] ;  /* 0x0005200001187983 */ /* 0x002ee20000300800 */
[----:B------:R-:W3:Y:S02]  /*75910*/  LDL.LU R25, [R1+0x524] ;  /* 0x0005240001197983 */ /* 0x000ee40000300800 */
[----:B------:R-:W3:Y:S02]  /*75920*/  LDL.LU R26, [R1+0x528] ;  /* 0x00052800011a7983 */ /* 0x000ee40000300800 */
[----:B------:R-:W3:Y:S01]  /*75930*/  LDL.LU R27, [R1+0x52c] ;  /* 0x00052c00011b7983 */ /* 0x000ee20000300800 */
[----:B0-----:R-:W-:Y:S01]  /*75940*/  STL.64 [R1+0x3420], R18 ;  /* 0x0034201201007387 */ /* 0x001fe20000100a00 */
[----:B------:R0:W-:Y:S03]  /*75950*/  STL.64 [R1+0x3418], R16 ;  /* 0x0034181001007387 */ /* 0x0001e60000100a00 */
[----:B0-----:R-:W4:Y:S01]  /*75960*/  LDL.LU R16, [R1+0x540] ;  /* 0x0005400001107983 */ /* 0x001f220000300800 */
[----:B------:R-:W4:Y:S02]  /*75970*/  LDL.LU R17, [R1+0x544] ;  /* 0x0005440001117983 */ /* 0x000f240000300800 */
[----:B------:R-:W4:Y:S02]  /*75980*/  LDL.LU R18, [R1+0x548] ;  /* 0x0005480001127983 */ /* 0x000f240000300800 */
[----:B------:R-:W4:Y:S01]  /*75990*/  LDL.LU R19, [R1+0x54c] ;  /* 0x00054c0001137983 */ /* 0x000f220000300800 */
[----:B------:R-:W-:Y:S01]  /*759a0*/  STL.64 [R1+0x240], R8 ;  /* 0x0002400801007387 */ /* 0x000fe20000100a00 */
[----:B------:R0:W-:Y:S03]  /*759b0*/  STL.64 [R1+0x248], R10 ;  /* 0x0002480a01007387 */ /* 0x0001e60000100a00 */
[----:B0-----:R-:W3:Y:S01]  /*759c0*/  LDL.LU.64 R10, [R1+0x35b0] ;  /* 0x0035b000010a7983 */ /* 0x001ee20000300a00 */
[----:B------:R-:W3:Y:S03]  /*759d0*/  LDL.LU.64 R8, [R1+0x35a8] ;  /* 0x0035a80001087983 */ /* 0x000ee60000300a00 */
[----:B--2---:R-:W-:Y:S01]  /*759e0*/  STL.64 [R1+0x34c0], R14 ;  /* 0x0034c00e01007387 */ /* 0x004fe20000100a00 */
[----:B------:R0:W-:Y:S03]  /*759f0*/  STL.64 [R1+0x34b8], R12 ;  /* 0x0034b80c01007387 */ /* 0x0001e60000100a00 */
[----:B0-----:R-:W2:Y:S04]  /*75a00*/  LDL R12, [R1+0x210] ;  /* 0x00021000010c7983 */ /* 0x001ea80000100800 */
[----:B------:R-:W2:Y:S01]  /*75a10*/  LDL R13, [R1+0x214] ;  /* 0x00021400010d7983 */ /* 0x000ea20000100800 */
[C---:B---3--:R-:W-:Y:S11]  /*75a20*/  HMMA.16816.F32 R4, R20.reuse, R8, R4 ;  /* 0x000000081404723c */ /* 0x048ff60000001804 */
[----:B------:R-:W-:Y:S11]  /*75a30*/  @!UPT UIADD3 URZ, URZ, URZ, URZ ;  /* 0x0000003f3f3ff290 */ /* 0x000ff6000fffe03f */
[----:B------:R-:W-:Y:S01]  /*75a40*/  @!UPT UIADD3 URZ, URZ, URZ, URZ ;  /* 0x0000003f3f3ff290 */ /* 0x000fe2000fffe03f */
[----:B------:R0:W-:Y:S01]  /*75a50*/  STL.64 [R1+0x230], R4 ;  /* 0x0002300401007387 */ /* 0x0001e20000100a00 */
[----:B------:R-:W-:Y:S03]  /*75a60*/  STL.64 [R1+0x238], R6 ;  /* 0x0002380601007387 */ /* 0x000fe60000100a00 */
[----:B0-----:R-:W3:Y:S01]  /*75a70*/  LDL.LU.64 R4, [R1+0x35a0] ;  /* 0x0035a00001047983 */ /* 0x001ee20000300a00 */
[----:B------:R-:W-:Y:S02]  /*75a80*/  STL.64 [R1+0x34e0], R10 ;  /* 0x0034e00a01007387 */ /* 0x000fe40000100a00 */
[----:B------:R0:W-:Y:S02]  /*75a90*/  STL.64 [R1+0x34d8], R8 ;  /* 0x0034d80801007387 */ /* 0x0001e40000100a00 */
[----:B0-----:R-:W2:Y:S01]  /*75aa0*/  LDL.LU R8, [R1+0x530] ;  /* 0x0005300001087983 */ /* 0x001ea20000300800 */
[----:B------:R-:W2:Y:S02]  /*75ab0*/  LDL.LU R9, [R1+0x534] ;  /* 0x0005340001097983 */ /* 0x000ea40000300800 */
[----:B------:R-:W2:Y:S02]  /*75ac0*/  LDL.LU R10, [R1+0x538] ;  /* 0x00053800010a7983 */ /* 0x000ea40000300800 */
[----:B------:R-:W2:Y:S01]  /*75ad0*/  LDL.LU R11, [R1+0x53c] ;  /* 0x00053c00010b7983 */ /* 0x000ea20000300800 */
[C---:B---3--:R-:W-:Y:S01]  /*75ae0*/  HMMA.16816.F32 R4, R20.reuse, R4, R24 ;  /* 0x000000041404723c */ /* 0x048fe20000001818 */
[----:B------:R-:W4:Y:S11]  /*75af0*/  LDL.LU.64 R24, [R1+0x3598] ;  /* 0x0035980001187983 */ /* 0x000f360000300a00 */
[----:B------:R-:W-:Y:S11]  /*75b00*/  @!UPT UIADD3 URZ, URZ, URZ, URZ ;  /* 0x0000003f3f3ff290 */ /* 0x000ff6000fffe03f */
[----:B------:R-:W-:Y:S01]  /*75b10*/  STL.64 [R1+0x220], R4 ;  /* 0x0002200401007387 */ /* 0x000fe20000100a00 */
[----:B------:R0:W-:Y:S03]  /*75b20*/  STL.64 [R1+0x228], R6 ;  /* 0x0002280601007387 */ /* 0x0001e60000100a00 */
[----:B0-----:R-:W3:Y:S01]  /*75b30*/  LDL.LU.64 R6, [R1+0x3590] ;  /* 0x0035900001067983 */ /* 0x001ee20000300a00 */
[C---:B--2---:R-:W-:Y:S11]  /*75b40*/  HMMA.16816.F32 R12, R20.reuse, R12, R8 ;  /* 0x0000000c140c723c */ /* 0x044ff60000001808 */
[----:B------:R-:W-:Y:S11]  /*75b50*/  @!UPT UIADD3 URZ, URZ, URZ, URZ ;  /* 0x0000003f3f3ff290 */ /* 0x000ff6000fffe03f */
[----:B------:R-:W-:Y:S01]  /*75b60*/  @!UPT UIADD3 URZ, URZ, URZ, URZ ;  /* 0x0000003f3f3ff290 */ /* 0x000fe2000fffe03f */
[----:B------:R3:W-:Y:S01]  /*75b70*/  STL.64 [R1+0x1a0], R12 ;  /* 0x0001a00c01007387 */ /* 0x0007e20000100a00 */
[----:B------:R-:W-:Y:S01]  /*75b80*/  STL.64 [R1+0x1a8], R14 ;  /* 0x0001a80e01007387 */ /* 0x000fe20000100a00 */
[----:B----4-:R-:W-:Y:S11]  /*75b90*/  HMMA.16816.F32 R8, R20, R24, R16 ;  /* 0x000000181408723c */ /* 0x010ff60000001810 */
[----:B------:R-:W-:Y:S11]  /*75ba0*/  @!UPT UIADD3 URZ, URZ, URZ, URZ ;  /* 0x0000003f3f3ff290 */ /* 0x000ff6000fffe03f */
[----:B------:R-:W-:Y:S01]  /*75bb0*/  @!UPT UIADD3 URZ, URZ, URZ, URZ ;  /* 0x0000003f3f3ff290 */ /* 0x000fe2000fffe03f */
[----:B------:R-:W-:Y:S01]  /*75bc0*/  STL.64 [R1+0x190], R8 ;  /* 0x0001900801007387 */ /* 0x000fe20000100a00 */
[----:B------:R-:W-:Y:S02]  /*75bd0*/  STL.64 [R1+0x198], R10 ;  /* 0x0001980a01007387 */ /* 0x000fe40000100a00 */
[----:B---3--:R-:W-:Y:S02]  /*75be0*/  IMAD.MOV.U32 R12, RZ, RZ, R7 ;  /* 0x000000ffff0c7224 */ /* 0x008fe400078e0007 */
[----:B------:R-:W-:-:S05]  /*75bf0*/  IMAD.MOV.U32 R13, RZ, RZ, R6 ;  /* 0x000000ffff0d7224 */ /* 0x000fca00078e0006 */
[----:B------:R0:W-:Y:S01]  /*75c00*/  STL.64 [R1+0x3540], R12 ;  /* 0x0035400c01007387 */ /* 0x0001e20000100a00 */
[----:B------:R-:W2:Y:S02]  /*75c10*/  LDL.LU R4, [R1+0x590] ;  /* 0x0005900001047983 */ /* 0x000ea40000300800 */
[----:B------:R-:W2:Y:S02]  /*75c20*/  LDL.LU R5, [R1+0x594] ;  /* 0x0005940001057983 */ /* 0x000ea40000300800 */
[----:B------:R-:W3:Y:S01]  /*75c30*/  LDL.LU R6, [R1+0x598] ;  /* 0x0005980001067983 */ /* 0x000ee20000300800 */
[----:B------:R-:W3:Y:S01]  /*75c40*/  LDL.LU R7, [R1+0x59c] ;  /* 0x00059c0001077983 */ /* 0x000ee20000300800 */
[----:B0-----:R-:W-:Y:S02]  /*75c50*/  IMAD.MOV.U32 R12, RZ, RZ, R2 ;  /* 0x000000ffff0c7224 */ /* 0x001fe400078e0002 */
[----:B------:R-:W-:Y:S01]  /*75c60*/  IMAD.MOV.U32 R13, RZ, RZ, R29 ;  /* 0x000000ffff0d7224 */ /* 0x000fe200078e001d */
[----:B---3--:R-:W-:Y:S01]  /*75c70*/  STL.64 [R1+0x3550], R6 ;  /* 0x0035500601007387 */ /* 0x008fe20000100a00 */
[----:B--2---:R0:W-:Y:S02]  /*75c80*/  STL.64 [R1+0x3548], R4 ;  /* 0x0035480401007387 */ /* 0x0041e40000100a00 */
[----:B------:R-:W2:Y:S02]  /*75c90*/  LDL.LU R2, [R1+0x3588] ;  /* 0x0035880001027983 */ /* 0x000ea40000300800 */
[----:B------:R1:W-:Y:S01]  /*75ca0*/  STL.64 [R1+0x3558], R12 ;  /* 0x0035580c01007387 */ /* 0x0003e20000100a00 */
        /* <DEDUP_REMOVED lines=31> */
[----:B------:R-:W2:Y:S02]  /*75ea0*/  LDL R18, [R1+0x588] ;  /* 0x0005880001127983 */ /* 0x000ea40000100800 */
[----:B------:R-:W2:Y:S01]  /*75eb0*/  LDL R19, [R1+0x58c] ;  /* 0x00058c0001137983 */ /* 0x000ea20000100800 */
[----:B------:R-:W-:Y:S01]  /*75ec0*/  STL.64 [R1+0x34f0], R10 ;  /* 0x0034f00a01007387 */ /* 0x000fe20000100a00 */
[----:B----4-:R0:W-:Y:S03]  /*75ed0*/  STL.64 [R1+0x34e8], R8 ;  /* 0x0034e80801007387 */ /* 0x0101e60000100a00 */
[----:B0-----:R-:W4:Y:S04]  /*75ee0*/  LDL.LU.64 R8, [R1+0x10] ;  /* 0x0000100001087983 */ /* 0x001f280000300a00 */
[----:B----4-:R0:W-:Y:S04]  /*75ef0*/  STL.64 [R1+0x34f8], R8 ;  /* 0x0034f80801007387 */ /* 0x0101e80000100a00 */
[----:B0-----:R-:W4:Y:S04]  /*75f00*/  LDL.64 R8, [R1+0x20] ;  /* 0x0000200001087983 */ /* 0x001f280000100a00 */
[----:B----4-:R0:W-:Y:S04]  /*75f10*/  STL.64 [R1+0x3508], R8 ;  /* 0x0035080801007387 */ /* 0x0101e80000100a00 */
[----:B0-----:R-:W4:Y:S01]  /*75f20*/  LDL.LU.64 R8, [R1+0x30] ;  /* 0x0000300001087983 */ /* 0x001f220000300a00 */
[----:B------:R-:W-:-:S02]  /*75f30*/  IMAD.MOV.U32 R12, RZ, RZ, R2 ;  /* 0x000000ffff0c7224 */ /* 0x000fc400078e0002 */
[----:B------:R-:W-:-:S07]  /*75f40*/  IMAD.MOV.U32 R13, RZ, RZ, R0 ;  /* 0x000000ffff0d7224 */ /* 0x000fce00078e0000 */
[C---:B---3--:R-:W-:Y:S01]  /*75f50*/  HMMA.16816.F32 R12, R20.reuse, R12, R4 ;  /* 0x0000000c140c723c */ /* 0x048fe20000001804 */
[----:B----4-:R0:W-:Y:S04]  /*75f60*/  STL.64 [R1+0x3510], R8 ;  /* 0x0035100801007387 */ /* 0x0101e80000100a00 */
[----:B0-----:R-:W3:Y:S01]  /*75f70*/  LDL.LU.64 R8, [R1+0x40] ;  /* 0x0000400001087983 */ /* 0x001ee20000300a00 */
[----:B------:R-:W4:Y:S03]  /*75f80*/  LDL.LU.64 R24, [R1] ;  /* 0x0000000001187983 */ /* 0x000f260000300a00 */
[----:B----4-:R0:W-:Y:S04]  /*75f90*/  STL.64 [R1+0x3500], R24 ;  /* 0x0035001801007387 */ /* 0x0101e80000100a00 */
[----:B0-----:R-:W4:Y:S01]  /*75fa0*/  LDL.LU R24, [R1+0x5c0] ;  /* 0x0005c00001187983 */ /* 0x001f220000300800 */
[----:B------:R-:W4:Y:S02]  /*75fb0*/  LDL.LU R25, [R1+0x5c4] ;  /* 0x0005c40001197983 */ /* 0x000f240000300800 */
[----:B------:R-:W4:Y:S02]  /*75fc0*/  LDL.LU R26, [R1+0x5c8] ;  /* 0x0005c800011a7983 */ /* 0x000f240000300800 */
[----:B------:R-:W4:Y:S01]  /*75fd0*/  LDL.LU R27, [R1+0x5cc] ;  /* 0x0005cc00011b7983 */ /* 0x000f220000300800 */
[----:B------:R-:W2:Y:S01]  /*75fe0*/  LDL.LU.64 R6, [R1+0x3580] ;  /* 0x0035800001067983 */ /* 0x000ea20000300a00 */
[----:B------:R-:W2:Y:S03]  /*75ff0*/  LDL.LU.64 R4, [R1+0x3578] ;  /* 0x0035780001047983 */ /* 0x000ea60000300a00 */
[----:B------:R0:W-:Y:S02]  /*76000*/  STL.64 [R1+0x180], R12 ;  /* 0x0001800c01007387 */ /* 0x0001e40000100a00 */
[----:B------:R2:W-:Y:S01]  /*76010*/  STL.64 [R1+0x188], R14 ;  /* 0x0001880e01007387 */ /* 0x0005e20000100a00 */
        /* <DEDUP_REMOVED lines=24> */
[----:B--2---:R-:W-:Y:S01]  /*761a0*/  HMMA.16816.F32 R20, R20, R4, R16 ;  /* 0x000000041414723c */ /* 0x004fe20000001810 */
[----:B------:R-:W3:Y:S01]  /*761b0*/  LDL.LU.64 R18, [R1+0x3530] ;  /* 0x0035300001127983 */ /* 0x000ee20000300a00 */
[----:B------:R-:W3:Y:S02]  /*761c0*/  LDL.LU.64 R16, [R1+0x3528] ;  /* 0x0035280001107983 */ /* 0x000ee40000300a00 */
[----:B------:R-:W-:-:S02]  /*761d0*/  IMAD.MOV.U32 R3, RZ, RZ, R4 ;  /* 0x000000ffff037224 */ /* 0x000fc400078e0004 */
[----:B------:R-:W-:Y:S11]  /*761e0*/  IMAD.MOV.U32 R2, RZ, RZ, R5 ;  /* 0x000000ffff027224 */ /* 0x000ff600078e0005 */
[----:B------:R-:W-:Y:S06]  /*761f0*/  @!UPT UIADD3 URZ, URZ, URZ, URZ ;  /* 0x0000003f3f3ff290 */ /* 0x000fec000fffe03f */
        /* <DEDUP_REMOVED lines=8> */
[C---:B---3--:R-:W-:Y:S11]  /*76280*/  HMMA.16816.F32 R16, R4.reuse, R8, R16 ;  /* 0x000000080410723c */ /* 0x048ff60000001810 */
[----:B------:R-:W-:Y:S11]  /*76290*/  @!UPT UIADD3 URZ, URZ, URZ, URZ ;  /* 0x0000003f3f3ff290 */ /* 0x000ff6000fffe03f */
[----:B------:R-:W-:Y:S01]  /*762a0*/  @!UPT UIADD3 URZ, URZ, URZ, URZ ;  /* 0x0000003f3f3ff290 */ /* 0x000fe2000fffe03f */
[----:B------:R0:W-:Y:S01]  /*762b0*/  STL.64 [R1+0xc0], R16 ;  /* 0x0000c01001007387 */ /* 0x0001e20000100a00 */
[----:B------:R-:W-:Y:S02]  /*762c0*/  STL.64 [R1+0xc8], R18 ;  /* 0x0000c81201007387 */ /* 0x000fe40000100a00 */
[----:B0-----:R-:W-:Y:S02]  /*762d0*/  IMAD.MOV.U32 R16, RZ, RZ, R9 ;  /* 0x000000ffff107224 */ /* 0x001fe400078e0009 */
[----:B------:R-:W-:Y:S02]  /*762e0*/  IMAD.MOV.U32 R17, RZ, RZ, R8 ;  /* 0x000000ffff117224 */ /* 0x000fe400078e0008 */
[----:B------:R-:W3:Y:S01]  /*762f0*/  LDL.LU.64 R8, [R1+0x3510] ;  /* 0x0035100001087983 */ /* 0x000ee20000300a00 */
[----:B------:R0:W-:Y:S02]  /*76300*/  STL [R1+0x349c], R16 ;  /* 0x00349c1001007387 */ /* 0x0001e40000100800 */
[----:B------:R1:W-:Y:S01]  /*76310*/  STL [R1+0x3498], R17 ;  /* 0x0034981101007387 */ /* 0x0003e20000100800 */
[----:B0-----:R-:W3:Y:S01]  /*76320*/  LDL.LU R16, [R1+0x5b0] ;  /* 0x0005b00001107983 */ /* 0x001ee20000300800 */
[----:B-1----:R-:W3:Y:S02]  /*76330*/  LDL.LU R17, [R1+0x5b4] ;  /* 0x0005b40001117983 */ /* 0x002ee40000300800 */
[----:B------:R-:W3:Y:S02]  /*76340*/  LDL.LU R18, [R1+0x5b8] ;  /* 0x0005b80001127983 */ /* 0x000ee40000300800 */
[----:B------:R-:W3:Y:S02]  /*76350*/  LDL.LU R19, [R1+0x5bc] ;  /* 0x0005bc0001137983 */ /* 0x000ee40000300800 */
[C---:B---3--:R-:W-:Y:S11]  /*76360*/  HMMA.16816.F32 R16, R4.reuse, R8, R16 ;  /* 0x000000080410723c */ /* 0x048ff60000001810 */
[----:B------:R-:W-:Y:S11]  /*76370*/  @!UPT UIADD3 URZ, URZ, URZ, URZ ;  /* 0x0000003f3f3ff290 */ /* 0x000ff6000fffe03f */
[----:B------:R-:W-:Y:S01]  /*76380*/  @!UPT UIADD3 URZ, URZ, URZ, URZ ;  /* 0x0000003f3f3ff290 */ /* 0x000fe2000fffe03f */
[----:B------:R-:W-:Y:S01]  /*76390*/  STL.64 [R1+0xb0], R16 ;  /* 0x0000b01001007387 */ /* 0x000fe20000100a00 */
[----:B------:R0:W-:Y:S02]  /*763a0*/  STL.64 [R1+0xb8], R18 ;  /* 0x0000b81201007387 */ /* 0x0001e40000100a00 */
[----:B0-----:R-:W-:Y:S02]  /*763b0*/  IMAD.MOV.U32 R19, RZ, RZ, R8 ;  /* 0x000000ffff137224 */ /* 0x001fe400078e0008 */
[----:B------:R-:W-:Y:S02]  /*763c0*/  IMAD.MOV.U32 R18, RZ, RZ, R9 ;  /* 0x000000ffff127224 */ /* 0x000fe400078e0009 */
[----:B------:R-:W4:Y:S03]  /*763d0*/  LDL.LU.64 R8, [R1+0x3508] ;  /* 0x0035080001087983 */ /* 0x000f260000300a00 */
[----:B------:R0:W-:Y:S02]  /*763e0*/  STL [R1+0x34a4], R18 ;  /* 0x0034a41201007387 */ /* 0x0001e40000100800 */
[----:B------:R1:W-:Y:S02]  /*763f0*/  STL [R1+0x34a0], R19 ;  /* 0x0034a01301007387 */ /* 0x0003e40000100800 */
[----:B------:R-:W3:Y:S01]  /*76400*/  LDL.LU R16, [R1+0x5d0] ;  /* 0x0005d00001107983 */ /* 0x000ee20000300800 */
[----:B------:R-:W3:Y:S04]  /*76410*/  LDL.LU R17, [R1+0x5d4] ;  /* 0x0005d40001117983 */ /* 0x000ee80000300800 */
[----:B0-----:R-:W3:Y:S01]  /*76420*/  LDL.LU R18, [R1+0x5d8] ;  /* 0x0005d80001127983 */ /* 0x001ee20000300800 */
[----:B-1----:R-:W3:Y:S01]  /*76430*/  LDL.LU R19, [R1+0x5dc] ;  /* 0x0005dc0001137983 */ /* 0x002ee20000300800 */
[C---:B----4-:R-:W-:Y:S01]  /*76440*/  HMMA.16816.F32 R24, R4.reuse, R8, R24 ;  /* 0x000000080418723c */ /* 0x050fe20000001818 */
[----:B------:R-:W-:Y:S11]  /*76450*/  IMAD.MOV.U32 R0, RZ, RZ, R9 ;  /* 0x000000ffff007224 */ /* 0x000ff600078e0009 */
[----:B------:R-:W-:Y:S11]  /*76460*/  @!UPT UIADD3 URZ, URZ, URZ, URZ ;  /* 0x0000003f3f3ff290 */ /* 0x000ff6000fffe03f */
[----:B------:R0:W-:Y:S01]  /*76470*/  STL.64 [R1+0x340], R24 ;  /* 0x0003401801007387 */ /* 0x0001e20000100a00 */
[----:B------:R-:W-:Y:S03]  /*76480*/  STL.64 [R1+0x348], R26 ;  /* 0x0003481a01007387 */ /* 0x000fe60000100a00 */
[----:B0-----:R-:W4:Y:S01]  /*76490*/  LDL.LU.64 R24, [R1+0x3500] ;  /* 0x0035000001187983 */ /* 0x001f220000300a00 */
[----:B------:R-:W3:Y:S02]  /*764a0*/  LDL.LU.64 R8, [R1+0x34f8] ;  /* 0x0034f80001087983 */ /* 0x000ee40000300a00 */
[----:B---3--:R-:W-:Y:S11]  /*764b0*/  HMMA.16816.F32 R16, R4, R8, R16 ;  /* 0x000000080410723c */ /* 0x008ff60000001810 */
[----:B------:R-:W-:Y:S11]  /*764c0*/  @!UPT UIADD3 URZ, URZ, URZ, URZ ;  /* 0x0000003f3f3ff290 */ /* 0x000ff6000fffe03f */
[----:B------:R-:W-:Y:S01]  /*764d0*/  @!UPT UIADD3 URZ, URZ, URZ, URZ ;  /* 0x0000003f3f3ff290 */ /* 0x000fe2000fffe03f */
[----:B------:R0:W-:Y:S01]  /*764e0*/  STL.64 [R1+0x350], R16 ;  /* 0x0003501001007387 */ /* 0x0001e20000100a00 */
[----:B------:R4:W-:Y:S02]  /*764f0*/  STL.64 [R1+0x358], R18 ;  /* 0x0003581201007387 */ /* 0x0009e40000100a00 */
[----:B------:R-:W3:Y:S02]  /*76500*/  LDL.LU.64 R10, [R1+0x34f0] ;  /* 0x0034f000010a7983 */ /* 0x000ee40000300a00 */
[----:B0-----:R-:W-:Y:S02]  /*76510*/  IMAD.MOV.U32 R16, RZ, RZ, R8 ;  /* 0x000000ffff107224 */ /* 0x001fe400078e0008 */
[----:B------:R-:W-:Y:S02]  /*76520*/  IMAD.MOV.U32 R17, RZ, RZ, R9 ;  /* 0x000000ffff117224 */ /* 0x000fe400078e0009 */
[----:B------:R-:W3:Y:S01]  /*76530*/  LDL.LU.64 R8, [R1+0x34e8] ;  /* 0x0034e80001087983 */ /* 0x000ee20000300a00 */
[----:B----4-:R-:W-:-:S02]  /*76540*/  IMAD.MOV.U32 R18, RZ, RZ, R24 ;  /* 0x000000ffff127224 */ /* 0x010fc400078e0018 */
[----:B------:R-:W-:Y:S01]  /*76550*/  IMAD.MOV.U32 R19, RZ, RZ, R25 ;  /* 0x000000ffff137224 */ /* 0x000fe200078e0019 */
[C---:B---3--:R-:W-:Y:S11]  /*76560*/  HMMA.16816.F32 R8, R4.reuse, R24, R8 ;  /* 0x000000180408723c */ /* 0x048ff60000001808 */
[----:B------:R-:W-:Y:S11]  /*76570*/  @!UPT UIADD3 URZ, URZ, URZ, URZ ;  /* 0x0000003f3f3ff290 */ /* 0x000ff6000fffe03f */
[----:B------:R-:W-:Y:S01]  /*76580*/  @!UPT UIADD3 URZ, URZ, URZ, URZ ;  /* 0x0000003f3f3ff290 */ /* 0x000fe2000fffe03f */
[----:B------:R-:W-:Y:S01]  /*76590*/  STL.64 [R1+0x360], R8 ;  /* 0x0003600801007387 */ /* 0x000fe20000100a00 */
[----:B------:R0:W-:Y:S03]  /*765a0*/  STL.64 [R1+0x368], R10 ;  /* 0x0003680a01007387 */ /* 0x0001e60000100a00 */
[----:B0-----:R-:W3:Y:S01]  /*765b0*/  LDL.LU.64 R10, [R1+0x34e0] ;  /* 0x0034e000010a7983 */ /* 0x001ee20000300a00 */
[----:B------:R-:W4:Y:S02]  /*765c0*/  LDL.LU.64 R8, [R1+0x34d8] ;  /* 0x0034d80001087983 */ /* 0x000f240000300a00 */
[----:B------:R-:W2:Y:S02]  /*765d0*/  LDL.LU.64 R26, [R1+0x34d0] ;  /* 0x0034d000011a7983 */ /* 0x000ea40000300a00 */
[----:B------:R-:W2:Y:S01]  /*765e0*/  LDL.LU.64 R24, [R1+0x34c8] ;  /* 0x0034c80001187983 */ /* 0x000ea20000300a00 */
[----:B------:R-:W-:Y:S01]  /*765f0*/  STL.64 [R1+0x34b0], R18 ;  /* 0x0034b01201007387 */ /* 0x000fe20000100a00 */
[----:B------:R0:W-:Y:S03]  /*76600*/  STL.64 [R1+0x34a8], R16 ;  /* 0x0034a81001007387 */ /* 0x0001e60000100a00 */
[----:B0-----:R-:W4:Y:S01]  /*76610*/  LDL.LU R16, [R1+0x610] ;  /* 0x0006100001107983 */ /* 0x001f220000300800 */
[----:B------:R-:W4:Y:S02]  /*76620*/  LDL.LU R17, [R1+0x614] ;  /* 0x0006140001117983 */ /* 0x000f240000300800 */
[----:B------:R-:W4:Y:S02]  /*76630*/  LDL.LU R18, [R1+0x618] ;  /* 0x0006180001127983 */ /* 0x000f240000300800 */
[----:B------:R-:W4:Y:S01]  /*76640*/  LDL.LU R19, [R1+0x61c] ;  /* 0x00061c0001137983 */ /* 0x000f220000300800 */
[----:B--2---:R-:W-:Y:S11]  /*76650*/  HMMA.16816.F32 R12, R4, R24, R12 ;  /* 0x00000018040c723c */ /* 0x004ff6000000180c */
[----:B------:R-:W-:Y:S11]  /*76660*/  @!UPT UIADD3 URZ, URZ, URZ, URZ ;  /* 0x0000003f3f3ff290 */ /* 0x000ff6000fffe03f */
[----:B------:R-:W-:Y:S01]  /*76670*/  @!UPT UIADD3 URZ, URZ, URZ, URZ ;  /* 0x0000003f3f3ff290 */ /* 0x000fe2000fffe03f */
[----:B------:R-:W-:Y:S01]  /*76680*/  STL.64 [R1+0x370], R12 ;  /* 0x0003700c01007387 */ /* 0x000fe20000100a00 */
[----:B------:R0:W-:Y:S03]  /*76690*/  STL.64 [R1+0x378], R14 ;  /* 0x0003780e01007387 */ /* 0x0001e60000100a00 */
[----:B0-----:R-:W2:Y:S01]  /*766a0*/  LDL.LU.64 R14, [R1+0x34c0] ;  /* 0x0034c000010e7983 */ /* 0x001ea20000300a00 */
[----:B------:R-:W2:Y:S03]  /*766b0*/  LDL.LU.64 R12, [R1+0x34b8] ;  /* 0x0034b800010c7983 */ /* 0x000ea60000300a00 */
[----:B------:R-:W0:Y:S01]  /*766c0*/  S2R R29, SR_TID.X ;  /* 0x00000000001d7919 */ /* 0x000e220000002100 */
[----:B------:R-:W-:Y:S02]  /*766d0*/  STL.64 [R1+0x33a0], R26 ;  /* 0x0033a01a01007387 */ /* 0x000fe40000100a00 */
[----:B------:R1:W-:Y:S02]  /*766e0*/  STL.64 [R1+0x3398], R24 ;  /* 0x0033981801007387 */ /* 0x0003e40000100a00 */
[----:B-1----:R-:W3:Y:S01]  /*766f0*/  LDL.LU.64 R24, [R1+0x210] ;  /* 0x0002100001187983 */ /* 0x002ee20000300a00 */
[----:B0-----:R-:W-:-:S05]  /*76700*/  LOP3.LUT R28, R29, 0x7, RZ, 0xc0, !PT ;  /* 0x000000071d1c7812 */ /* 0x001fca00078ec0ff */
[----:B------:R-:W-:Y:S01]  /*76710*/  IMAD R28, R28, 0x110, RZ ;  /* 0x000001101c1c7824 */ /* 0x000fe200078e02ff */
[C---:B----4-:R-:W-:Y:S08]  /*76720*/  HMMA.16816.F32 R16, R4.reuse, R8, R16 ;  /* 0x000000080410723c */ /* 0x050ff00000001810 */
[----:B--2---:R-:W-:Y:S01]  /*76730*/  HMMA.16816.F32 R20, R4, R12, R20 ;  /* 0x0000000c0414723c */ /* 0x004fe20000001814 */
[----:B------:R-:W-:Y:S11]  /*76740*/  STL.64 [R1+0x3390], R14 ;  /* 0x0033900e01007387 */ /* 0x000ff60000100a00 */
[----:B------:R-:W-:Y:S11]  /*76750*/  @!UPT UIADD3 URZ, URZ, URZ, URZ ;  /* 0x0000003f3f3ff290 */ /* 0x000ff6000fffe03f */
[----:B------:R-:W-:Y:S01]  /*76760*/  STL.64 [R1+0x380], R20 ;  /* 0x0003801401007387 */ /* 0x000fe20000100a00 */
[----:B------:R0:W-:Y:S02]  /*76770*/  STL.64 [R1+0x388], R22 ;  /* 0x0003881601007387 */ /* 0x0001e40000100a00 */
[C---:B0-----:R-:W-:Y:S02]  /*76780*/  IMAD.SHL.U32 R23, R29.reuse, 0x2, RZ ;  /* 0x000000021d177824 */ /* 0x041fe400078e00ff */
[----:B------:R-:W-:-:S03]  /*76790*/  IMAD.SHL.U32 R29, R29, 0x80, RZ ;  /* 0x000000801d1d7824 */ /* 0x000fc600078e00ff */
[----:B------:R-:W-:-:S04]  /*767a0*/  LOP3.LUT R28, R28, 0x10, R23, 0x78, !PT ;  /* 0x000000101c1c7812 */ /* 0x000fc800078e7817 */
[----:B------:R-:W-:-:S05]  /*767b0*/  LOP3.LUT R28, R28, 0x800, R29, 0xf8, !PT ;  /* 0x000008001c1c7812 */ /* 0x000fca00078ef81d */
[----:B------:R-:W0:Y:S04]  /*767c0*/  LDSM.16.MT88.4 R20, [R28+0x15000] ;  /* 0x015000001c14783b */ /* 0x000e280000004200 */
[----:B------:R1:W-:Y:S04]  /*767d0*/  STL.64 [R1+0x3388], R12 ;  /* 0x0033880c01007387 */ /* 0x0003e80000100a00 */
[----:B-1----:R-:W2:Y:S01]  /*767e0*/  LDL.LU R12, [R1+0x630] ;  /* 0x00063000010c7983 */ /* 0x002ea20000300800 */
[----:B------:R-:W2:Y:S02]  /*767f0*/  LDL.LU R13, [R1+0x634] ;  /* 0x00063400010d7983 */ /* 0x000ea40000300800 */
[----:B------:R-:W2:Y:S02]  /*76800*/  LDL.LU R14, [R1+0x638] ;  /* 0x00063800010e7983 */ /* 0x000ea40000300800 */
[----:B------:R-:W2:Y:S01]  /*76810*/  LDL.LU R15, [R1+0x63c] ;  /* 0x00063c00010f7983 */ /* 0x000ea20000300800 */
[----:B0-----:R-:W-:Y:S01]  /*76820*/  STL.64 [R1+0x32b8], R22 ;  /* 0x0032b81601007387 */ /* 0x001fe20000100a00 */
[----:B------:R0:W-:Y:S02]  /*76830*/  STL.64 [R1+0x32b0], R20 ;  /* 0x0032b01401007387 */ /* 0x0001e40000100a00 */
[----:B0-----:R-:W-:-:S02]  /*76840*/  IMAD.MOV.U32 R20, RZ, RZ, R3 ;  /* 0x000000ffff147224 */ /* 0x001fc400078e0003 */
[----:B------:R-:W-:-:S05]  /*76850*/  IMAD.MOV.U32 R21, RZ, RZ, R2 ;  /* 0x000000ffff157224 */ /* 0x000fca00078e0002 */
[----:B------:R0:W-:Y:S04]  /*76860*/  STL.64 [R1+0x3460], R20 ;  /* 0x0034601401007387 */ /* 0x0001e80000100a00 */
[----:B0-----:R-:W4:Y:S01]  /*76870*/  LDL.LU.64 R20, [R1+0x50] ;  /* 0x0000500001147983 */ /* 0x001f220000300a00 */
[----:B------:R-:W-:Y:S02]  /*76880*/  STL.64 [R1+0x390], R16 ;  /* 0x0003901001007387 */ /* 0x000fe40000100a00 */
[----:B------:R0:W-:Y:S02]  /*76890*/  STL.64 [R1+0x398], R18 ;  /* 0x0003981201007387 */ /* 0x0001e40000100a00 */
[----:B0-----:R-:W2:Y:S01]  /*768a0*/  LDL.LU.64 R18, [R1+0x34b0] ;  /* 0x0034b00001127983 */ /* 0x001ea20000300a00 */
[----:B------:R-:W2:Y:S02]  /*768b0*/  LDL.LU.64 R16, [R1+0x34a8] ;  /* 0x0034a80001107983 */ /* 0x000ea40000300a00 */
[----:B---3--:R-:W-:Y:S02]  /*768c0*/  STL.64 [R1+0x3380], R10 ;  /* 0x0033800a01007387 */ /* 0x008fe40000100a00 */
[----:B------:R0:W-:Y:S02]  /*768d0*/  STL.64 [R1+0x3378], R8 ;  /* 0x0033780801007387 */ /* 0x0001e40000100a00 */
[----:B0-----:R-:W4:Y:S01]  /*768e0*/  LDL.LU R8, [R1+0x620] ;  /* 0x0006200001087983 */ /* 0x001f220000300800 */
[----:B------:R-:W4:Y:S02]  /*768f0*/  LDL.LU R9, [R1+0x624] ;  /* 0x0006240001097983 */ /* 0x000f240000300800 */
[----:B------:R-:W4:Y:S02]  /*76900*/  LDL.LU R10, [R1+0x628] ;  /* 0x00062800010a7983 */ /* 0x000f240000300800 */
[----:B------:R-:W4:Y:S02]  /*76910*/  LDL.LU R11, [R1+0x62c] ;  /* 0x00062c00010b7983 */ /* 0x000f240000300800 */
[C---:B----4-:R-:W-:Y:S11]  /*76920*/  HMMA.16816.F32 R8, R4.reuse, R20, R8 ;  /* 0x000000140408723c */ /* 0x050ff60000001808 */
[----:B------:R-:W-:Y:S11]  /*76930*/  @!UPT UIADD3 URZ, URZ, URZ, URZ ;  /* 0x0000003f3f3ff290 */ /* 0x000ff6000fffe03f */
[----:B------:R-:W-:Y:S01]  /*76940*/  @!UPT UIADD3 URZ, URZ, URZ, URZ ;  /* 0x0000003f3f3ff290 */ /* 0x000fe2000fffe03f */
[----:B------:R-:W-:Y:S01]  /*76950*/  STL.64 [R1+0x3a0], R8 ;  /* 0x0003a00801007387 */ /* 0x000fe20000100a00 */
[----:B------:R2:W-:Y:S02]  /*76960*/  STL.64 [R1+0x3a8], R10 ;  /* 0x0003a80a01007387 */ /* 0x0005e40000100a00 */
[----:B--2---:R-:W-:Y:S11]  /*76970*/  HMMA.16816.F32 R8, R4, R24, R12 ;  /* 0x000000180408723c */ /* 0x004ff6000000180c */
        /* <DEDUP_REMOVED lines=11> */
[----:B------:R-:W-:Y:S01]  /*76a30*/  IMAD.MOV.U32 R25, RZ, RZ, R19 ;  /* 0x000000ffff197224 */ /* 0x000fe200078e0013 */
[----:B---3--:R-:W-:Y:S01]  /*76a40*/  STL.64 [R1+0x33b0], R14 ;  /* 0x0033b00e01007387 */ /* 0x008fe20000100a00 */
[----:B--2---:R0:W-:Y:S02]  /*76a50*/  STL.64 [R1+0x33a8], R12 ;  /* 0x0033a80c01007387 */ /* 0x0041e40000100a00 */
[----:B------:R-:W2:Y:S02]  /*76a60*/  LDL.LU R18, [R1+0x34a4] ;  /* 0x0034a40001127983 */ /* 0x000ea40000300800 */
[----:B------:R-:W3:Y:S01]  /*76a70*/  LDL.LU R19, [R1+0x34a0] ;  /* 0x0034a00001137983 */ /* 0x000ee20000300800 */
[----:B------:R1:W-:Y:S04]  /*76a80*/  STL.64 [R1+0x33b8], R24 ;  /* 0x0033b81801007387 */ /* 0x0003e80000100a00 */
[----:B0-----:R-:W4:Y:S01]  /*76a90*/  LDL.LU R12, [R1+0x6e0] ;  /* 0x0006e000010c7983 */ /* 0x001f220000300800 */
[----:B------:R-:W4:Y:S02]  /*76aa0*/  LDL.LU R13, [R1+0x6e4] ;  /* 0x0006e400010d7983 */ /* 0x000f240000300800 */
[----:B------:R-:W2:Y:S02]  /*76ab0*/  LDL.LU R14, [R1+0x6e8] ;  /* 0x0006e800010e7983 */ /* 0x000ea40000300800 */
[----:B------:R-:W2:Y:S02]  /*76ac0*/  LDL.LU R15, [R1+0x6ec] ;  /* 0x0006ec00010f7983 */ /* 0x000ea40000300800 */
[----:B-1----:R-:W-:-:S02]  /*76ad0*/  IMAD.MOV.U32 R24, RZ, RZ, R16 ;  /* 0x000000ffff187224 */ /* 0x002fc400078e0010 */
[----:B------:R-:W-:Y:S01]  /*76ae0*/  IMAD.MOV.U32 R25, RZ, RZ, R17 ;  /* 0x000000ffff197224 */ /* 0x000fe200078e0011 */
[----:B--2---:R-:W-:Y:S01]  /*76af0*/  STL.64 [R1+0x33c8], R14 ;  /* 0x0033c80e01007387 */ /* 0x004fe20000100a00 */
[----:B----4-:R-:W-:Y:S02]  /*76b00*/  STL.64 [R1+0x33c0], R12 ;  /* 0x0033c00c01007387 */ /* 0x010fe40000100a00 */
[----:B------:R-:W2:Y:S02]  /*76b10*/  LDL.LU R16, [R1+0x349c] ;  /* 0x00349c0001107983 */ /* 0x000ea40000300800 */
[----:B------:R-:W4:Y:S01]  /*76b20*/  LDL.LU R17, [R1+0x3498] ;  /* 0x0034980001117983 */ /* 0x000f220000300800 */
[----:B------:R0:W-:Y:S04]  /*76b30*/  STL.64 [R1+0x33d0], R24 ;  /* 0x0033d01801007387 */ /* 0x0001e80000100a00 */
[----:B0-----:R-:W2:Y:S01]  /*76b40*/  LDL.LU R24, [R1+0x700] ;  /* 0x0007000001187983 */ /* 0x001ea20000300800 */
[----:B------:R-:W2:Y:S02]  /*76b50*/  LDL.LU R25, [R1+0x704] ;  /* 0x0007040001197983 */ /* 0x000ea40000300800 */
[----:B------:R-:W2:Y:S02]  /*76b60*/  LDL.LU R26, [R1+0x708] ;  /* 0x00070800011a7983 */ /* 0x000ea40000300800 */
[----:B------:R-:W2:Y:S02]  /*76b70*/  LDL.LU R27, [R1+0x70c] ;  /* 0x00070c00011b7983 */ /* 0x000ea40000300800 */
[----:B--2---:R-:W-:Y:S01]  /*76b80*/  STL.64 [R1+0x33e0], R26 ;  /* 0x0033e01a01007387 */ /* 0x004fe20000100a00 */
[----:B------:R3:W-:Y:S02]  /*76b90*/  STL.64 [R1+0x33d8], R24 ;  /* 0x0033d81801007387 */ /* 0x0007e40000100a00 */
[----:B---3--:R-:W-:-:S02]  /*76ba0*/  IMAD.MOV.U32 R24, RZ, RZ, R19 ;  /* 0x000000ffff187224 */ /* 0x008fc400078e0013 */
        /* <DEDUP_REMOVED lines=8> */
[----:B------:R-:W-:Y:S01]  /*76c30*/  STL.64 [R1+0x3428], R24 ;  /* 0x0034281801007387 */ /* 0x000fe20000100a00 */
[----:B------:R-:W4:Y:S02]  /*76c40*/  LDL.LU R16, [R1+0x730] ;  /* 0x0007300001107983 */ /* 0x000f240000300800 */
[----:B------:R-:W4:Y:S02]  /*76c50*/  LDL.LU R17, [R1+0x734] ;  /* 0x0007340001117983 */ /* 0x000f240000300800 */
[----:B------:R-:W2:Y:S01]  /*76c60*/  LDL.LU R18, [R1+0x738] ;  /* 0x0007380001127983 */ /* 0x000ea20000300800 */
[----:B------:R-:W2:Y:S01]  /*76c70*/  LDL.LU R19, [R1+0x73c] ;  /* 0x00073c0001137983 */ /* 0x000ea20000300800 */
[----:B------:R-:W-:Y:S02]  /*76c80*/  IMAD.MOV.U32 R2, RZ, RZ, R20 ;  /* 0x000000ffff027224 */ /* 0x000fe400078e0014 */
[----:B------:R-:W-:Y:S01]  /*76c90*/  IMAD.MOV.U32 R3, RZ, RZ, R21 ;  /* 0x000000ffff037224 */ /* 0x000fe200078e0015 */
        /* <DEDUP_REMOVED lines=11> */
[----:B------:R0:W-:Y:S03]  /*76d50*/  STL.64 [R1+0x3468], R20 ;  /* 0x0034681401007387 */ /* 0x0001e60000100a00 */
[----:B0-----:R-:W2:Y:S04]  /*76d60*/  LDL.LU.64 R20, [R1+0x1f0] ;  /* 0x0001f00001147983 */ /* 0x001ea80000300a00 */
[----:B--2---:R0:W-:Y:S04]  /*76d70*/  STL.64 [R1+0x3480], R20 ;  /* 0x0034801401007387 */ /* 0x0041e80000100a00 */
[----:B0-----:R-:W2:Y:S04]  /*76d80*/  LDL R20, [R1+0x200] ;  /* 0x0002000001147983 */ /* 0x001ea80000100800 */
[----:B------:R-:W2:Y:S01]  /*76d90*/  LDL R21, [R1+0x204] ;  /* 0x0002040001157983 */ /* 0x000ea20000100800 */
[----:B----4-:R-:W-:Y:S02]  /*76da0*/  STL.64 [R1+0x3448], R18 ;  /* 0x0034481201007387 */ /* 0x010fe40000100a00 */
[----:B------:R0:W-:Y:S02]  /*76db0*/  STL.64 [R1+0x3440], R16 ;  /* 0x0034401001007387 */ /* 0x0001e40000100a00 */
[----:B0-----:R-:W4:Y:S04]  /*76dc0*/  LDL.LU.64 R16, [R1+0x1d0] ;  /* 0x0001d00001107983 */ /* 0x001f280000300a00 */
[----:B----4-:R0:W-:Y:S04]  /*76dd0*/  STL.64 [R1+0x3458], R16 ;  /* 0x0034581001007387 */ /* 0x0101e80000100a00 */
[----:B0-----:R-:W4:Y:S04]  /*76de0*/  LDL.LU.64 R16, [R1+0x1e0] ;  /* 0x0001e00001107983 */ /* 0x001f280000300a00 */
[----:B----4-:R0:W-:Y:S04]  /*76df0*/  STL.64 [R1+0x3478], R16 ;  /* 0x0034781001007387 */ /* 0x0101e80000100a00 */
        /* <DEDUP_REMOVED lines=12> */
[----:B0-----:R-:W4:Y:S01]  /*76ec0*/  LDL.LU R24, [R1+0x6a0] ;  /* 0x0006a00001187983 */ /* 0x001f220000300800 */
[----:B------:R-:W4:Y:S02]  /*76ed0*/  LDL.LU R25, [R1+0x6a4] ;  /* 0x0006a40001197983 */ /* 0x000f240000300800 */
[----:B------:R-:W4:Y:S02]  /*76ee0*/  LDL.LU R26, [R1+0x6a8] ;  /* 0x0006a800011a7983 */ /* 0x000f240000300800 */
[----:B------:R-:W4:Y:S01]  /*76ef0*/  LDL.LU R27, [R1+0x6ac] ;  /* 0x0006ac00011b7983 */ /* 0x000f220000300800 */
[----:B---3--:R-:W-:Y:S01]  /*76f00*/  STL.64 [R1+0x33f0], R14 ;  /* 0x0033f00e01007387 */ /* 0x008fe20000100a00 */
[----:B------:R0:W-:Y:S03]  /*76f10*/  STL.64 [R1+0x33e8], R12 ;  /* 0x0033e80c01007387 */ /* 0x0001e60000100a00 */
        /* <DEDUP_REMOVED lines=15> */
[----:B------:R-:W-:Y:S01]  /*77010*/  STL [R1+0x335c], R29 ;  /* 0x00335c1d01007387 */ /* 0x000fe20000100800 */
[----:B------:R-:W-:Y:S02]  /*77020*/  STL [R1+0x3358], R28 ;  /* 0x0033581c01007387 */ /* 0x000fe40000100800 */
[----:B------:R-:W2:Y:S02]  /*77030*/  LDL.LU.64 R18, [R1+0x3490] ;  /* 0x0034900001127983 */ /* 0x000ea40000300a00 */
[----:B------:R-:W2:Y:S01]  /*77040*/  LDL.LU.64 R16, [R1+0x3488] ;  /* 0x0034880001107983 */ /* 0x000ea20000300a00 */
[----:B------:R0:W-:Y:S01]  /*77050*/  STL.64 [R1+0x3c0], R20 ;  /* 0x0003c01401007387 */ /* 0x0001e20000100a00 */
[----:B------:R-:W-:Y:S03]  /*77060*/  STL.64 [R1+0x3c8], R22 ;  /* 0x0003c81601007387 */ /* 0x000fe60000100a00 */
[----:B0-----:R-:W2:Y:S02]  /*77070*/  LDL.LU.64 R20, [R1+0x3480] ;  /* 0x0034800001147983 */ /* 0x001ea40000300a00 */
        /* <DEDUP_REMOVED lines=19> */
[----:B------:R-:W4:Y:S03]  /*771b0*/  LDL.LU.64 R16, [R1+0x3458] ;  /* 0x0034580001107983 */ /* 0x000f260000300a00 */
[----:B------:R-:W-:Y:S02]  /*771c0*/  STL [R1+0x336c], R22 ;  /* 0x00336c1601007387 */ /* 0x000fe40000100800 */
[----:B------:R-:W-:Y:S01]  /*771d0*/  STL [R1+0x3368], R23 ;  /* 0x0033681701007387 */ /* 0x000fe20000100800 */
[----:B----4-:R-:W-:Y:S01]  /*771e0*/  HMMA.16816.F32 R24, R4, R16, R24 ;  /* 0x000000100418723c */ /* 0x010fe20000001818 */
[----:B------:R-:W-:-:S02]  /*771f0*/  IMAD.MOV.U32 R28, RZ, RZ, R16 ;  /* 0x000000ffff1c7224 */ /* 0x000fc400078e0010 */
[----:B------:R-:W-:Y:S11]  /*77200*/  IMAD.MOV.U32 R29, RZ, RZ, R17 ;  /* 0x000000ffff1d7224 */ /* 0x000ff600078e0011 */
[----:B------:R-:W-:Y:S09]  /*77210*/  @!UPT UIADD3 URZ, URZ, URZ, URZ ;  /* 0x0000003f3f3ff290 */ /* 0x000ff2000fffe03f */
[----:B------:R0:W-:Y:S01]  /*77220*/  STL.64 [R1+0x3f0], R24 ;  /* 0x0003f01801007387 */ /* 0x0001e20000100a00 */
[----:B------:R-:W-:Y:S03]  /*77230*/  STL.64 [R1+0x3f8], R26 ;  /* 0x0003f81a01007387 */ /* 0x000fe60000100a00 */
[----:B0-----:R-:W4:Y:S01]  /*77240*/  LDL.LU.64 R24, [R1+0x3450] ;  /* 0x0034500001187983 */ /* 0x001f220000300a00 */
[----:B------:R-:W4:Y:S02]  /*77250*/  LDL.LU.64 R18, [R1+0x3448] ;  /* 0x0034480001127983 */ /* 0x000f240000300a00 */
[----:B------:R-:W4:Y:S02]  /*77260*/  LDL.LU.64 R16, [R1+0x3440] ;  /* 0x0034400001107983 */ /* 0x000f240000300a00 */
[C---:B----4-:R-:W-:Y:S11]  /*77270*/  HMMA.16816.F32 R16, R4.reuse, R24, R16 ;  /* 0x000000180410723c */ /* 0x050ff60000001810 */
        /* <DEDUP_REMOVED lines=8> */
[----:B------:R-:W4:Y:S01]  /*77300*/  LDL.LU.64 R24, [R1+0x3428] ;  /* 0x0034280001187983 */ /* 0x000f220000300a00 */
[----:B--2---:R-:W-:Y:S03]  /*77310*/  HMMA.16816.F32 R4, R4, R20, R16 ;  /* 0x000000140404723c */ /* 0x004fe60000001810 */
[----:B------:R-:W4:Y:S01]  /*77320*/  LDL.LU.64 R18, [R1+0x3420] ;  /* 0x0034200001127983 */ /* 0x000f220000300a00 */
[----:B------:R-:W4:Y:S11]  /*77330*/  LDL.LU.64 R16, [R1+0x3418] ;  /* 0x0034180001107983 */ /* 0x000f360000300a00 */
[----:B------:R-:W-:Y:S08]  /*77340*/  @!UPT UIADD3 URZ, URZ, URZ, URZ ;  /* 0x0000003f3f3ff290 */ /* 0x000ff0000fffe03f */
[----:B------:R0:W-:Y:S01]  /*77350*/  STL.64 [R1+0x400], R4 ;  /* 0x0004000401007387 */ /* 0x0001e20000100a00 */
[----:B------:R-:W-:Y:S03]  /*77360*/  STL.64 [R1+0x408], R6 ;  /* 0x0004080601007387 */ /* 0x000fe60000100a00 */
[----:B0-----:R-:W2:Y:S01]  /*77370*/  LDL.LU R4, [R1+0x20] ;  /* 0x0000200001047983 */ /* 0x001ea20000300800 */
[----:B------:R-:W-:Y:S02]  /*77380*/  IMAD.MOV.U32 R5, RZ, RZ, R0 ;  /* 0x000000ffff057224 */ /* 0x000fe400078e0000 */
[----:B------:R-:W2:Y:S02]  /*77390*/  LDL.LU R0, [R1+0x3410] ;  /* 0x0034100001007983 */ /* 0x000ea40000300800 */
[----:B------:R-:W-:Y:S01]  /*773a0*/  STL.64 [R1+0x32c8], R20 ;  /* 0x0032c81401007387 */ /* 0x000fe20000100a00 */
        /* <DEDUP_REMOVED lines=14> */
[----:B------:R-:W2:Y:S02]  /*77490*/  LDL.LU.64 R24, [R1+0x33d8] ;  /* 0x0033d80001187983 */ /* 0x000ea40000300a00 */
[C---:B--2---:R-:W-:Y:S01]  /*774a0*/  HMMA.16816.F32 R4, R16.reuse, R4, R24 ;  /* 0x000000041004723c */ /* 0x044fe20000001818 */
[----:B------:R-:W4:Y:S11]  /*774b0*/  LDL.LU.64 R24, [R1+0x33d0] ;  /* 0x0033d00001187983 */ /* 0x000f360000300a00 */
[----:B------:R-:W-:Y:S11]  /*774c0*/  @!UPT UIADD3 URZ, URZ, URZ, URZ ;  /* 0x0000003f3f3ff290 */ /* 0x000ff6000fffe03f */
[----:B------:R-:W-:Y:S01]  /*774d0*/  STL.64 [R1+0x470], R4 ;  /* 0x0004700401007387 */ /* 0x000fe20000100a00 */
[----:B------:R-:W-:Y:S01]  /*774e0*/  STL.64 [R1+0x478], R6 ;  /* 0x0004780601007387 */ /* 0x000fe20000100a00 */
[C---:B----4-:R-:W-:Y:S02]  /*774f0*/  HMMA.16816.F32 R24, R16.reuse, R24, R12 ;  /* 0x000000181018723c */ /* 0x050fe4000000180c */
        /* <DEDUP_REMOVED lines=12> */
[----:B0-----:R-:W4:Y:S01]  /*775c0*/  LDL.LU.64 R26, [R1+0x33a0] ;  /* 0x0033a000011a7983 */ /* 0x001f220000300a00 */
[----:B------:R-:W2:Y:S03]  /*775d0*/  LDL.LU.64 R24, [R1+0x3398] ;  /* 0x0033980001187983 */ /* 0x000ea60000300a00 */
[----:B------:R-:W0:Y:S04]  /*775e0*/  S2R R6, SR_TID.X ;  /* 0x0000000000067919 */ /* 0x000e280000002100 */
[----:B------:R-:W1:Y:S01]  /*775f0*/  S2R R7, SR_TID.X ;  /* 0x0000000000077919 */ /* 0x000e620000002100 */
[----:B--2---:R-:W-:Y:S11]  /*77600*/  HMMA.16816.F32 R12, R16, R24, R12 ;  /* 0x00000018100c723c */ /* 0x004ff6000000180c */
[----:B------:R-:W-:Y:S11]  /*77610*/  @!UPT UIADD3 URZ, URZ, URZ, URZ ;  /* 0x0000003f3f3ff290 */ /* 0x000ff6000fffe03f */
[----:B------:R-:W-:Y:S01]  /*77620*/  @!UPT UIADD3 URZ, URZ, URZ, URZ ;  /* 0x0000003f3f3ff290 */ /* 0x000fe2000fffe03f */
[----:B------:R-:W-:Y:S01]  /*77630*/  STL.64 [R1+0x440], R12 ;  /* 0x0004400c01007387 */ /* 0x000fe20000100a00 */
[----:B------:R2:W-:Y:S03]  /*77640*/  STL.64 [R1+0x448], R14 ;  /* 0x0004480e01007387 */ /* 0x0005e60000100a00 */
[----:B--2---:R-:W2:Y:S01]  /*77650*/  LDL.LU.64 R14, [R1+0x3390] ;  /* 0x00339000010e7983 */ /* 0x004ea20000300a00 */
[----:B------:R-:W3:Y:S01]  /*77660*/  LDL.LU.64 R12, [R1+0x3388] ;  /* 0x00338800010c7983 */ /* 0x000ee20000300a00 */
[----:B0-----:R-:W-:Y:S01]  /*77670*/  LOP3.LUT R6, R6, 0x7, RZ, 0xc0, !PT ;  /* 0x0000000706067812 */ /* 0x001fe200078ec0ff */
[----:B-1----:R-:W-:-:S04]  /*77680*/  IMAD.SHL.U32 R25, R7, 0x2, RZ ;  /* 0x0000000207197824 */ /* 0x002fc800078e00ff */
[----:B------:R-:W-:Y:S02]  /*77690*/  IMAD R6, R6, 0x110, RZ ;  /* 0x0000011006067824 */ /* 0x000fe400078e02ff */
[----:B------:R-:W-:Y:S02]  /*776a0*/  IMAD.SHL.U32 R7, R7, 0x80, RZ ;  /* 0x0000008007077824 */ /* 0x000fe400078e00ff */
[----:B------:R-:W-:Y:S01]  /*776b0*/  IMAD.MOV.U32 R24, RZ, RZ, R2 ;  /* 0x000000ffff187224 */ /* 0x000fe200078e0002 */
[----:B---3--:R-:W-:Y:S07]  /*776c0*/  HMMA.16816.F32 R8, R16, R12, R8 ;  /* 0x0000000c1008723c */ /* 0x008fee0000001808 */
[----:B------:R-:W-:-:S04]  /*776d0*/  LOP3.LUT R12, R6, 0x10, R25, 0x78, !PT ;  /* 0x00000010060c7812 */ /* 0x000fc800078e7819 */
[----:B------:R-:W-:-:S05]  /*776e0*/  LOP3.LUT R12, R12, 0x800, R7, 0xf8, !PT ;  /* 0x000008000c0c7812 */ /* 0x000fca00078ef807 */
[----:B------:R-:W0:Y:S07]  /*776f0*/  LDSM.16.MT88.4 R4, [R12+0x15080] ;  /* 0x015080000c04783b */ /* 0x000e2e0000004200 */
[----:B------:R-:W-:Y:S01]  /*77700*/  STL.64 [R1+0x430], R8 ;  /* 0x0004300801007387 */ /* 0x000fe20000100a00 */
[----:B------:R1:W-:Y:S03]  /*77710*/  STL.64 [R1+0x438], R10 ;  /* 0x0004380a01007387 */ /* 0x0003e60000100a00 */
[----:B-1----:R-:W3:Y:S01]  /*77720*/  LDL.LU.64 R10, [R1+0x3380] ;  /* 0x00338000010a7983 */ /* 0x002ee20000300a00 */
[----:B------:R-:W3:Y:S02]  /*77730*/  LDL.LU.64 R8, [R1+0x3378] ;  /* 0x0033780001087983 */ /* 0x000ee40000300a00 */
[----:B----4-:R-:W-:Y:S02]  /*77740*/  STL.64 [R1+0x3278], R26 ;  /* 0x0032781a01007387 */ /* 0x010fe40000100a00 */
[----:B------:R1:W-:Y:S01]  /*77750*/  STL [R1+0x3274], R25 ;  /* 0x0032741901007387 */ /* 0x0003e20000100800 */
[----:B------:R-:W4:Y:S01]  /*77760*/  LDL.LU R2, [R1+0x3374] ;  /* 0x0033740001027983 */ /* 0x000f220000300800 */
[----:B-1----:R-:W-:-:S03]  /*77770*/  IMAD.MOV.U32 R25, RZ, RZ, R3 ;  /* 0x000000ffff197224 */ /* 0x002fc600078e0003 */
[----:B------:R-:W3:Y:S04]  /*77780*/  LDL.LU R3, [R1+0x3370] ;  /* 0x0033700001037983 */ /* 0x000ee80000300800 */
[----:B0-----:R-:W-:Y:S01]  /*77790*/  STL.64 [R1+0x3180], R6 ;  /* 0x0031800601007387 */ /* 0x001fe20000100a00 */
[----:B------:R0:W-:Y:S03]  /*777a0*/  STL.64 [R1+0x3178], R4 ;  /* 0x0031780401007387 */ /* 0x0001e60000100a00 */
[----:B0-----:R-:W3:Y:S01]  /*777b0*/  LDL.LU R4, [R1+0x7c0] ;  /* 0x0007c00001047983 */ /* 0x001ee20000300800 */
[----:B------:R-:W3:Y:S02]  /*777c0*/  LDL.LU R5, [R1+0x7c4] ;  /* 0x0007c40001057983 */ /* 0x000ee40000300800 */
[----:B------:R-:W3:Y:S02]  /*777d0*/  LDL.LU R6, [R1+0x7c8] ;  /* 0x0007c80001067983 */ /* 0x000ee40000300800 */
[----:B------:R-:W3:Y:S01]  /*777e0*/  LDL.LU R7, [R1+0x7cc] ;  /* 0x0007cc0001077983 */ /* 0x000ee20000300800 */
[----:B------:R0:W-:Y:S01]  /*777f0*/  STL [R1+0x2dc8], R12 ;  /* 0x002dc80c01007387 */ /* 0x0001e20000100800 */
[----:B--2---:R1:W-:Y:S03]  /*77800*/  STL.64 [R1+0x3280], R14 ;  /* 0x0032800e01007387 */ /* 0x0043e60000100a00 */
[----:B0-----:R-:W2:Y:S01]  /*77810*/  LDL.LU R12, [R1+0x7d0] ;  /* 0x0007d000010c7983 */ /* 0x001ea20000300800 */
[----:B-1----:R-:W-:-:S02]  /*77820*/  IMAD.MOV.U32 R15, RZ, RZ, R0 ;  /* 0x000000ffff0f7224 */ /* 0x002fc400078e0000 */
[----:B------:R-:W-:Y:S02]  /*77830*/  IMAD.MOV.U32 R20, RZ, RZ, R22 ;  /* 0x000000ffff147224 */ /* 0x000fe400078e0016 */
[----:B------:R-:W-:Y:S02]  /*77840*/  IMAD.MOV.U32 R21, RZ, RZ, R23 ;  /* 0x000000ffff157224 */ /* 0x000fe400078e0017 */
[----:B----4-:R-:W-:Y:S02]  /*77850*/  IMAD.MOV.U32 R14, RZ, RZ, R2 ;  /* 0x000000ffff0e7224 */ /* 0x010fe400078e0002 */
[----:B---3--:R-:W-:Y:S01]  /*77860*/  IMAD.MOV.U32 R13, RZ, RZ, R3 ;  /* 0x000000ffff0d7224 */ /* 0x008fe200078e0003 */
[----:B------:R-:W-:Y:S01]  /*77870*/  STL.64 [R1+0x32f8], R10 ;  /* 0x0032f80a01007387 */ /* 0x000fe20000100a00 */
[C---:B------:R-:W-:Y:S08]  /*77880*/  HMMA.16816.F32 R4, R16.reuse, R24, R4 ;  /* 0x000000181004723c */ /* 0x040ff00000001804 */
[----:B--2---:R-:W-:Y:S11]  /*77890*/  HMMA.16816.F32 R12, R16, R8, R12 ;  /* 0x00000008100c723c */ /* 0x004ff6000000180c */
[----:B------:R-:W-:Y:S11]  /*778a0*/  @!UPT UIADD3 URZ, URZ, URZ, URZ ;  /* 0x0000003f3f3ff290 */ /* 0x000ff6000fffe03f */
[----:B------:R-:W-:Y:S01]  /*778b0*/  @!UPT UIADD3 URZ, URZ, URZ, URZ ;  /* 0x0000003f3f3ff290 */ /* 0x000fe2000fffe03f */
[----:B------:R0:W-:Y:S01]  /*778c0*/  STL.64 [R1+0x420], R12 ;  /* 0x0004200c01007387 */ /* 0x0001e20000100a00 */
[----:B------:R1:W-:Y:S02]  /*778d0*/  STL.64 [R1+0x428], R14 ;  /* 0x0004280e01007387 */ /* 0x0003e40000100a00 */
[----:B------:R2:W-:Y:S01]  /*778e0*/  STL [R1+0x4d0], R4 ;  /* 0x0004d00401007387 */ /* 0x0005e20000100800 */
[----:B0-----:R-:W3:Y:S01]  /*778f0*/  LDL.LU R12, [R1+0x800] ;  /* 0x00080000010c7983 */ /* 0x001ee20000300800 */
[----:B------:R-:W3:Y:S02]  /*77900*/  LDL.LU R13, [R1+0x804] ;  /* 0x00080400010d7983 */ /* 0x000ee40000300800 */
[----:B-1----:R-:W4:Y:S02]  /*77910*/  LDL.LU R14, [R1+0x808] ;  /* 0x00080800010e7983 */ /* 0x002f240000300800 */
[----:B------:R-:W4:Y:S01]  /*77920*/  LDL.LU R15, [R1+0x80c] ;  /* 0x00080c00010f7983 */ /* 0x000f220000300800 */
[----:B------:R-:W3:Y:S01]  /*77930*/  LDL.LU R22, [R1+0x336c] ;  /* 0x00336c0001167983 */ /* 0x000ee20000300800 */
[----:B------:R-:W4:Y:S02]  /*77940*/  LDL.LU R23, [R1+0x3368] ;  /* 0x0033680001177983 */ /* 0x000f240000300800 */
[----:B------:R0:W-:Y:S02]  /*77950*/  STL.64 [R1+0x32e0], R20 ;  /* 0x0032e01401007387 */ /* 0x0001e40000100a00 */
[----:B------:R-:W-:Y:S01]  /*77960*/  IMAD.MOV.U32 R2, RZ, RZ, R5 ;  /* 0x000000ffff027224 */ /* 0x000fe200078e0005 */
[----:B--2---:R-:W2:Y:S01]  /*77970*/  LDL.LU R4, [R1+0x7e0] ;  /* 0x0007e00001047983 */ /* 0x004ea20000300800 */
[----:B------:R-:W-:-:S02]  /*77980*/  IMAD.MOV.U32 R0, RZ, RZ, R6 ;  /* 0x000000ffff007224 */ /* 0x000fc400078e0006 */
[----:B------:R-:W2:Y:S02]  /*77990*/  LDL.LU R5, [R1+0x7e4] ;  /* 0x0007e40001057983 */ /* 0x000ea40000300800 */
[----:B------:R-:W-:Y:S01]  /*779a0*/  IMAD.MOV.U32 R3, RZ, RZ, R7 ;  /* 0x000000ffff037224 */ /* 0x000fe200078e0007 */
[----:B------:R-:W2:Y:S01]  /*779b0*/  LDL.LU R6, [R1+0x7e8] ;  /* 0x0007e80001067983 */ /* 0x000ea20000300800 */
[----:B------:R-:W2:Y:S02]  /*779c0*/  LDL.LU R7, [R1+0x7ec] ;  /* 0x0007ec0001077983 */ /* 0x000ea40000300800 */
[----:B0-----:R-:W-:Y:S02]  /*779d0*/  IMAD.MOV.U32 R20, RZ, RZ, R28 ;  /* 0x000000ffff147224 */ /* 0x001fe400078e001c */
[----:B------:R-:W-:Y:S01]  /*779e0*/  IMAD.MOV.U32 R21, RZ, RZ, R29 ;  /* 0x000000ffff157224 */ /* 0x000fe200078e001d */
[----:B------:R-:W2:Y:S01]  /*779f0*/  LDL.LU R28, [R1+0x3364] ;  /* 0x00336400011c7983 */ /* 0x000ea20000300800 */
[----:B------:R-:W2:Y:S03]  /*77a00*/  LDL.LU R29, [R1+0x3360] ;  /* 0x00336000011d7983 */ /* 0x000ea60000300800 */
[----:B------:R0:W-:Y:S01]  /*77a10*/  STL.64 [R1+0x3300], R20 ;  /* 0x0033001401007387 */ /* 0x0001e20000100a00 */
[----:B---3--:R-:W-:-:S02]  /*77a20*/  IMAD.MOV.U32 R9, RZ, RZ, R22 ;  /* 0x000000ffff097224 */ /* 0x008fc400078e0016 */
[----:B----4-:R-:W-:-:S05]  /*77a30*/  IMAD.MOV.U32 R8, RZ, RZ, R23 ;  /* 0x000000ffff087224 */ /* 0x010fca00078e0017 */
[----:B------:R2:W-:Y:S01]  /*77a40*/  STL.64 [R1+0x3308], R8 ;  /* 0x0033080801007387 */ /* 0x0005e20000100a00 */
[----:B0-----:R-:W3:Y:S02]  /*77a50*/  LDL.LU R20, [R1+0x780] ;  /* 0x0007800001147983 */ /* 0x001ee40000300800 */
[----:B------:R-:W3:Y:S02]  /*77a60*/  LDL.LU R21, [R1+0x784] ;  /* 0x0007840001157983 */ /* 0x000ee40000300800 */
[----:B------:R-:W4:Y:S01]  /*77a70*/  LDL.LU R22, [R1+0x788] ;  /* 0x0007880001167983 */ /* 0x000f220000300800 */
[----:B------:R-:W4:Y:S01]  /*77a80*/  LDL.LU R23, [R1+0x78c] ;  /* 0x00078c0001177983 */ /* 0x000f220000300800 */
[----:B--2---:R-:W-:Y:S02]  /*77a90*/  IMAD.MOV.U32 R8, RZ, RZ, R29 ;  /* 0x000000ffff087224 */ /* 0x004fe400078e001d */
[----:B------:R-:W-:Y:S01]  /*77aa0*/  IMAD.MOV.U32 R9, RZ, RZ, R28 ;  /* 0x000000ffff097224 */ /* 0x000fe200078e001c */
[----:B----4-:R-:W-:Y:S01]  /*77ab0*/  STL.64 [R1+0x3318], R22 ;  /* 0x0033181601007387 */ /* 0x010fe20000100a00 */
[----:B---3--:R0:W-:Y:S02]  /*77ac0*/  STL.64 [R1+0x3310], R20 ;  /* 0x0033101401007387 */ /* 0x0081e40000100a00 */
[----:B------:R-:W2:Y:S02]  /*77ad0*/  LDL.LU R29, [R1+0x335c] ;  /* 0x00335c00011d7983 */ /* 0x000ea40000300800 */
[----:B------:R-:W3:Y:S01]  /*77ae0*/  LDL.LU R28, [R1+0x3358] ;  /* 0x00335800011c7983 */ /* 0x000ee20000300800 */
[----:B------:R1:W-:Y:S04]  /*77af0*/  STL.64 [R1+0x3320], R8 ;  /* 0x0033200801007387 */ /* 0x0003e80000100a00 */
[----:B0-----:R-:W4:Y:S01]  /*77b00*/  LDL.LU R20, [R1+0x790] ;  /* 0x0007900001147983 */ /* 0x001f220000300800 */
[----:B------:R-:W4:Y:S02]  /*77b10*/  LDL.LU R21, [R1+0x794] ;  /* 0x0007940001157983 */ /* 0x000f240000300800 */
[----:B------:R-:W2:Y:S02]  /*77b20*/  LDL.LU R22, [R1+0x798] ;  /* 0x0007980001167983 */ /* 0x000ea40000300800 */
[----:B------:R-:W2:Y:S02]  /*77b30*/  LDL.LU R23, [R1+0x79c] ;  /* 0x00079c0001177983 */ /* 0x000ea40000300800 */
[----:B--2---:R-:W-:Y:S01]  /*77b40*/  STL.64 [R1+0x3330], R22 ;  /* 0x0033301601007387 */ /* 0x004fe20000100a00 */
[----:B----4-:R0:W-:Y:S02]  /*77b50*/  STL.64 [R1+0x3328], R20 ;  /* 0x0033281401007387 */ /* 0x0101e40000100a00 */
[----:B-1----:R-:W2:Y:S02]  /*77b60*/  LDL.LU R8, [R1+0x200] ;  /* 0x0002000001087983 */ /* 0x002ea40000300800 */
[----:B------:R-:W2:Y:S02]  /*77b70*/  LDL.LU R9, [R1+0x204] ;  /* 0x0002040001097983 */ /* 0x000ea40000300800 */
[----:B--2---:R3:W-:Y:S01]  /*77b80*/  STL.64 [R1+0x3338], R8 ;  /* 0x0033380801007387 */ /* 0x0047e20000100a00 */
[----:B0-----:R-:W2:Y:S02]  /*77b90*/  LDL.LU R20, [R1+0x7a0] ;  /* 0x0007a00001147983 */ /* 0x001ea40000300800 */
[----:B------:R-:W2:Y:S02]  /*77ba0*/  LDL.LU R21, [R1+0x7a4] ;  /* 0x0007a40001157983 */ /* 0x000ea40000300800 */
[----:B------:R-:W4:Y:S01]  /*77bb0*/  LDL.LU R22, [R1+0x7a8] ;  /* 0x0007a80001167983 */ /* 0x000f220000300800 */
[----:B------:R-:W4:Y:S01]  /*77bc0*/  LDL.LU R23, [R1+0x7ac] ;  /* 0x0007ac0001177983 */ /* 0x000f220000300800 */
[----:B---3--:R-:W-:-:S02]  /*77bd0*/  IMAD.MOV.U32 R8, RZ, RZ, R28 ;  /* 0x000000ffff087224 */ /* 0x008fc400078e001c */
[----:B------:R-:W-:Y:S01]  /*77be0*/  IMAD.MOV.U32 R9, RZ, RZ, R29 ;  /* 0x000000ffff097224 */ /* 0x000fe200078e001d */
[----:B----4-:R-:W-:Y:S01]  /*77bf0*/  STL.64 [R1+0x3348], R22 ;  /* 0x0033481601007387 */ /* 0x010fe20000100a00 */
[----:B--2---:R0:W-:Y:S02]  /*77c00*/  STL.64 [R1+0x3340], R20 ;  /* 0x0033401401007387 */ /* 0x0041e40000100a00 */
[----:B------:R-:W2:Y:S02]  /*77c10*/  LDL.LU R28, [R1+0x3354] ;  /* 0x00335400011c7983 */ /* 0x000ea40000300800 */
[----:B------:R-:W3:Y:S01]  /*77c20*/  LDL.LU R29, [R1+0x3350] ;  /* 0x00335000011d7983 */ /* 0x000ee20000300800 */
[----:B0-----:R-:W4:Y:S01]  /*77c30*/  LDL.LU R20, [R1+0x7b0] ;  /* 0x0007b00001147983 */ /* 0x001f220000300800 */
[----:B------:R-:W4:Y:S02]  /*77c40*/  LDL.LU R21, [R1+0x7b4] ;  /* 0x0007b40001157983 */ /* 0x000f240000300800 */
[----:B------:R-:W4:Y:S02]  /*77c50*/  LDL.LU R22, [R1+0x7b8] ;  /* 0x0007b80001167983 */ /* 0x000f240000300800 */
[----:B------:R-:W4:Y:S01]  /*77c60*/  LDL.LU R23, [R1+0x7bc] ;  /* 0x0007bc0001177983 */ /* 0x000f220000300800 */
[----:B------:R0:W-:Y:S01]  /*77c70*/  STL.64 [R1+0x32a0], R6 ;  /* 0x0032a00601007387 */ /* 0x0001e20000100a00 */
[----:B------:R1:W-:Y:S03]  /*77c80*/  STL.64 [R1+0x3298], R4 ;  /* 0x0032980401007387 */ /* 0x0003e60000100a00 */
[----:B0-----:R-:W2:Y:S04]  /*77c90*/  LDL.64 R6, [R1+0x48] ;  /* 0x0000480001067983 */ /* 0x001ea80000100a00 */
[----:B--2---:R0:W-:Y:S01]  /*77ca0*/  STL.64 [R1+0x32c0], R6 ;  /* 0x0032c00601007387 */ /* 0x0041e20000100a00 */
[----:B-1----:R-:W2:Y:S02]  /*77cb0*/  LDL.LU R4, [R1+0x6b0] ;  /* 0x0006b00001047983 */ /* 0x002ea40000300800 */
        /* <DEDUP_REMOVED lines=9> */
[C---:B----4-:R-:W-:Y:S01]  /*77d50*/  HMMA.16816.F32 R8, R16.reuse, R8, R20 ;  /* 0x000000081008723c */ /* 0x050fe20000001814 */
[----:B--2---:R-:W-:Y:S01]  /*77d60*/  STL.64 [R1+0x32f0], R6 ;  /* 0x0032f00601007387 */ /* 0x004fe20000100a00 */
[----:B------:R0:W-:Y:S03]  /*77d70*/  STL.64 [R1+0x32e8], R4 ;  /* 0x0032e80401007387 */ /* 0x0001e60000100a00 */
[----:B0-----:R-:W2:Y:S01]  /*77d80*/  LDL.LU R4, [R1+0x770] ;  /* 0x0007700001047983 */ /* 0x001ea20000300800 */
[----:B------:R-:W2:Y:S02]  /*77d90*/  LDL.LU R5, [R1+0x774] ;  /* 0x0007740001057983 */ /* 0x000ea40000300800 */
[----:B------:R-:W2:Y:S02]  /*77da0*/  LDL.LU R6, [R1+0x778] ;  /* 0x0007780001067983 */ /* 0x000ea40000300800 */
[----:B------:R-:W2:Y:S01]  /*77db0*/  LDL.LU R7, [R1+0x77c] ;  /* 0x00077c0001077983 */ /* 0x000ea20000300800 */
[----:B------:R0:W-:Y:S01]  /*77dc0*/  STL.64 [R1+0x3290], R14 ;  /* 0x0032900e01007387 */ /* 0x0001e20000100a00 */
[----:B------:R1:W-:Y:S03]  /*77dd0*/  STL.64 [R1+0x3288], R12 ;  /* 0x0032880c01007387 */ /* 0x0003e60000100a00 */
[----:B0-----:R-:W4:Y:S04]  /*77de0*/  LDL.64 R14, [R1+0x38] ;  /* 0x00003800010e7983 */ /* 0x001f280000100a00 */
[----:B----4-:R0:W-:Y:S01]  /*77df0*/  STL.64 [R1+0x32a8], R14 ;  /* 0x0032a80e01007387 */ /* 0x0101e20000100a00 */
[----:B-1----:R-:W4:Y:S02]  /*77e00*/  LDL.LU R12, [R1+0x750] ;  /* 0x00075000010c7983 */ /* 0x002f240000300800 */
[----:B------:R-:W4:Y:S01]  /*77e10*/  LDL.LU R13, [R1+0x754] ;  /* 0x00075400010d7983 */ /* 0x000f220000300800 */
[----:B0-----:R-:W4:Y:S01]  /*77e20*/  LDL.LU R14, [R1+0x758] ;  /* 0x00075800010e7983 */ /* 0x001f220000300800 */
[----:B------:R-:W4:Y:S02]  /*77e30*/  LDL.LU R15, [R1+0x75c] ;  /* 0x00075c00010f7983 */ /* 0x000f240000300800 */
[----:B------:R-:W2:Y:S02]  /*77e40*/  LDL.64 R26, [R1+0x28] ;  /* 0x00002800011a7983 */ /* 0x000ea40000100a00 */
[----:B------:R-:W-:Y:S01]  /*77e50*/  STL [R1+0x2b80], R3 ;  /* 0x002b800301007387 */ /* 0x000fe20000100800 */
[----:B------:R-:W-:Y:S01]  /*77e60*/  STL [R1+0x2b7c], R0 ;  /* 0x002b7c0001007387 */ /* 0x000fe20000100800 */
[----:B------:R-:W-:Y:S02]  /*77e70*/  STL [R1+0x2b78], R2 ;  /* 0x002b780201007387 */ /* 0x000fe40000100800 */
[----:B------:R-:W2:Y:S02]  /*77e80*/  LDL.LU.64 R22, [R1+0x3348] ;  /* 0x0033480001167983 */ /* 0x000ea40000300a00 */
[----:B------:R-:W2:Y:S01]  /*77e90*/  LDL.LU.64 R20, [R1+0x3340] ;  /* 0x0033400001147983 */ /* 0x000ea20000300a00 */
        /* <DEDUP_REMOVED lines=37> */
[----:B--2---:R-:W-:Y:S02]  /*780f0*/  HMMA.16816.F32 R16, R16, R20, R4 ;  /* 0x000000141010723c */ /* 0x004fe40000001804 */
[----:B------:R-:W4:Y:S01]  /*78100*/  LDL.LU.64 R6, [R1+0x32c0] ;  /* 0x0032c00001067983 */ /* 0x000f220000300a00 */
[----:B-1----:R-:W4:Y:S02]  /*78110*/  LDL.LU.64 R22, [R1+0x32b8] ;  /* 0x0032b80001167983 */ /* 0x002f240000300a00 */
        /* <DEDUP_REMOVED lines=8> */
[----:B------:R-:W0:Y:S04]  /*781a0*/  S2R R8, SR_TID.X ;  /* 0x0000000000087919 */ /* 0x000e280000002100 */
[----:B--2---:R1:W-:Y:S01]  /*781b0*/  STL.64 [R1+0x3238], R18 ;  /* 0x0032381201007387 */ /* 0x0043e20000100a00 */
[----:B------:R-:W-:Y:S03]  /*781c0*/  STL.64 [R1+0x3230], R16 ;  /* 0x0032301001007387 */ /* 0x000fe60000100a00 */
[----:B-1----:R-:W2:Y:S04]  /*781d0*/  LDL R18, [R1+0x8] ;  /* 0x0000080001127983 */ /* 0x002ea80000100800 */
[----:B------:R-:W2:Y:S01]  /*781e0*/  LDL R19, [R1+0xc] ;  /* 0x00000c0001137983 */ /* 0x000ea20000100800 */
[----:B----4-:R-:W-:Y:S01]  /*781f0*/  HMMA.16816.F32 R12, R20, R6, R12 ;  /* 0x00000006140c723c */ /* 0x010fe2000000180c */
[----:B------:R-:W-:-:S02]  /*78200*/  IMAD.MOV.U32 R2, RZ, RZ, R6 ;  /* 0x000000ffff027224 */ /* 0x000fc400078e0006 */
[----:B------:R-:W-:Y:S01]  /*78210*/  IMAD.MOV.U32 R0, RZ, RZ, R7 ;  /* 0x000000ffff007224 */ /* 0x000fe200078e0007 */
[----:B--2---:R1:W-:Y:S04]  /*78220*/  STL.64 [R1+0x3258], R18 ;  /* 0x0032581201007387 */ /* 0x0043e80000100a00 */
[----:B-1----:R-:W2:Y:S01]  /*78230*/  LDL.64 R18, [R1+0x18] ;  /* 0x0000180001127983 */ /* 0x002ea20000100a00 */
[----:B0-----:R-:W-:Y:S11]  /*78240*/  STL [R1+0x2b84], R8 ;  /* 0x002b840801007387 */ /* 0x001ff60000100800 */
[----:B------:R-:W-:Y:S03]  /*78250*/  @!UPT UIADD3 URZ, URZ, URZ, URZ ;  /* 0x0000003f3f3ff290 */ /* 0x000fe6000fffe03f */
[----:B------:R-:W-:Y:S02]  /*78260*/  STL.64 [R1+0x5f0], R12 ;  /* 0x0005f00c01007387 */ /* 0x000fe40000100a00 */
[----:B------:R0:W-:Y:S02]  /*78270*/  STL.64 [R1+0x5f8], R14 ;  /* 0x0005f80e01007387 */ /* 0x0001e40000100a00 */
[----:B0-----:R-:W4:Y:S01]  /*78280*/  LDL.LU.64 R14, [R1+0x32a8] ;  /* 0x0032a800010e7983 */ /* 0x001f220000300a00 */
[----:B------:R-:W4:Y:S02]  /*78290*/  LDL.LU.64 R6, [R1+0x32a0] ;  /* 0x0032a00001067983 */ /* 0x000f240000300a00 */
[----:B------:R-:W4:Y:S02]  /*782a0*/  LDL.LU.64 R4, [R1+0x3298] ;  /* 0x0032980001047983 */ /* 0x000f240000300a00 */
[C---:B----4-:R-:W-:Y:S01]  /*782b0*/  HMMA.16816.F32 R4, R20.reuse, R14, R4 ;  /* 0x0000000e1404723c */ /* 0x050fe20000001804 */
[----:B------:R-:W-:Y:S11]  /*782c0*/  IMAD.MOV.U32 R3, RZ, RZ, R15 ;  /* 0x000000ffff037224 */ /* 0x000ff600078e000f */
[----:B------:R-:W-:Y:S11]  /*782d0*/  @!UPT UIADD3 URZ, URZ, URZ, URZ ;  /* 0x0000003f3f3ff290 */ /* 0x000ff6000fffe03f */
[----:B------:R0:W-:Y:S01]  /*782e0*/  STL.64 [R1+0x5e0], R4 ;  /* 0x0005e00401007387 */ /* 0x0001e20000100a00 */
[----:B------:R1:W-:Y:S02]  /*782f0*/  STL.64 [R1+0x5e8], R6 ;  /* 0x0005e80601007387 */ /* 0x0003e40000100a00 */
[----:B0-----:R-:W-:Y:S02]  /*78300*/  IMAD.MOV.U32 R4, RZ, RZ, R14 ;  /* 0x000000ffff047224 */ /* 0x001fe400078e000e */
[----:B------:R-:W4:Y:S01]  /*78310*/  LDL.LU.64 R14, [R1+0x3290] ;  /* 0x00329000010e7983 */ /* 0x000f220000300a00 */
[----:B------:R-:W4:Y:S02]  /*78320*/  LDL.LU.64 R12, [R1+0x3288] ;  /* 0x00328800010c7983 */ /* 0x000f240000300a00 */
[----:B-1----:R-:W-:Y:S02]  /*78330*/  IMAD.MOV.U32 R6, RZ, RZ, R26 ;  /* 0x000000ffff067224 */ /* 0x002fe400078e001a */
[----:B------:R-:W-:Y:S01]  /*78340*/  IMAD.MOV.U32 R5, RZ, RZ, R27 ;  /* 0x000000ffff057224 */ /* 0x000fe200078e001b */
[----:B----4-:R-:W-:Y:S11]  /*78350*/  HMMA.16816.F32 R12, R20, R26, R12 ;  /* 0x0000001a140c723c */ /* 0x010ff6000000180c */
[----:B------:R-:W-:Y:S11]  /*78360*/  @!UPT UIADD3 URZ, URZ, URZ, URZ ;  /* 0x0000003f3f3ff290 */ /* 0x000ff6000fffe03f */
[----:B------:R-:W-:Y:S01]  /*78370*/  @!UPT UIADD3 URZ, URZ, URZ, URZ ;  /* 0x0000003f3f3ff290 */ /* 0x000fe2000fffe03f */
[----:B------:R-:W-:Y:S01]  /*78380*/  STL.64 [R1+0x5d0], R12 ;  /* 0x0005d00c01007387 */ /* 0x000fe20000100a00 */
[----:B------:R0:W-:Y:S03]  /*78390*/  STL.64 [R1+0x5d8], R14 ;  /* 0x0005d80e01007387 */ /* 0x0001e60000100a00 */
[----:B0-----:R-:W4:Y:S01]  /*783a0*/  LDL.LU.64 R14, [R1+0x3280] ;  /* 0x00328000010e7983 */ /* 0x001f220000300a00 */
[----:B------:R-:W3:Y:S02]  /*783b0*/  LDL.LU.64 R26, [R1+0x3278] ;  /* 0x00327800011a7983 */ /* 0x000ee40000300a00 */
[----:B------:R-:W4:Y:S02]  /*783c0*/  LDL.LU R25, [R1+0x3274] ;  /* 0x0032740001197983 */ /* 0x000f240000300800 */
[----:B------:R-:W-:Y:S01]  /*783d0*/  STL [R1+0x3268], R6 ;  /* 0x0032680601007387 */ /* 0x000fe20000100800 */
[----:B------:R0:W-:Y:S04]  /*783e0*/  STL.64 [R1+0x3260], R4 ;  /* 0x0032600401007387 */ /* 0x0001e80000100a00 */
[----:B0-----:R-:W4:Y:S01]  /*783f0*/  LDL.LU R4, [R1+0x810] ;  /* 0x0008100001047983 */ /* 0x001f220000300800 */
[----:B------:R-:W4:Y:S02]  /*78400*/  LDL.LU R5, [R1+0x814] ;  /* 0x0008140001057983 */ /* 0x000f240000300800 */
[----:B------:R-:W4:Y:S02]  /*78410*/  LDL.LU R6, [R1+0x818] ;  /* 0x0008180001067983 */ /* 0x000f240000300800 */
[----:B------:R-:W4:Y:S01]  /*78420*/  LDL.LU R7, [R1+0x81c] ;  /* 0x00081c0001077983 */ /* 0x000f220000300800 */
[----:B------:R-:W-:-:S05]  /*78430*/  LOP3.LUT R9, R8, 0x7, RZ, 0xc0, !PT ;  /* 0x0000000708097812 */ /* 0x000fca00078ec0ff */
[----:B------:R-:W-:Y:S02]  /*78440*/  IMAD R9, R9, 0x110, RZ ;  /* 0x0000011009097824 */ /* 0x000fe400078e02ff */
[----:B--2---:R-:W-:Y:S01]  /*78450*/  IMAD.MOV.U32 R8, RZ, RZ, R18 ;  /* 0x000000ffff087224 */ /* 0x004fe200078e0012 */
[----:B---3--:R0:W-:Y:S01]  /*78460*/  STL.64 [R1+0x3248], R26 ;  /* 0x0032481a01007387 */ /* 0x0081e20000100a00 */
[----:B----4-:R-:W-:Y:S03]  /*78470*/  HMMA.16816.F32 R4, R20, R18, R4 ;  /* 0x000000121404723c */ /* 0x010fe60000001804 */
[----:B------:R1:W-:Y:S01]  /*78480*/  STL [R1+0x3240], R25 ;  /* 0x0032401901007387 */ /* 0x0003e20000100800 */
[----:B------:R-:W-:Y:S01]  /*78490*/  LOP3.LUT R13, R9, 0x10, R25, 0x78, !PT ;  /* 0x00000010090d7812 */ /* 0x000fe200078e7819 */
[----:B------:R-:W2:Y:S02]  /*784a0*/  LDL.LU R24, [R1+0x830] ;  /* 0x0008300001187983 */ /* 0x000ea40000300800 */
[----:B0-----:R-:W-:-:S02]  /*784b0*/  IMAD.MOV.U32 R26, RZ, RZ, R10 ;  /* 0x000000ffff1a7224 */ /* 0x001fc400078e000a */
[----:B------:R-:W-:Y:S01]  /*784c0*/  IMAD.MOV.U32 R27, RZ, RZ, R11 ;  /* 0x000000ffff1b7224 */ /* 0x000fe200078e000b */
[----:B-1----:R-:W2:Y:S01]  /*784d0*/  LDL.LU R25, [R1+0x834] ;  /* 0x0008340001197983 */ /* 0x002ea20000300800 */
[----:B------:R-:W3:Y:S02]  /*784e0*/  LDL.LU R10, [R1+0x3270] ;  /* 0x00327000010a7983 */ /* 0x000ee40000300800 */
[----:B------:R-:W3:Y:S10]  /*784f0*/  LDL.LU R11, [R1+0x326c] ;  /* 0x00326c00010b7983 */ /* 0x000ef40000300800 */
[----:B------:R-:W-:Y:S01]  /*78500*/  STL.64 [R1+0x5c0], R4 ;  /* 0x0005c00401007387 */ /* 0x000fe20000100a00 */
[----:B------:R0:W-:Y:S03]  /*78510*/  STL.64 [R1+0x5c8], R6 ;  /* 0x0005c80601007387 */ /* 0x0001e60000100a00 */
[----:B0-----:R-:W4:Y:S01]  /*78520*/  LDL.LU R6, [R1+0x3268] ;  /* 0x0032680001067983 */ /* 0x001f220000300800 */
[----:B------:R-:W2:Y:S02]  /*78530*/  LDL.LU.64 R4, [R1+0x3260] ;  /* 0x0032600001047983 */ /* 0x000ea40000300a00 */
[----:B------:R-:W-:-:S02]  /*78540*/  IMAD.MOV.U32 R7, RZ, RZ, R19 ;  /* 0x000000ffff077224 */ /* 0x000fc400078e0013 */
[----:B------:R-:W2:Y:S04]  /*78550*/  LDL.LU.64 R18, [R1+0x3258] ;  /* 0x0032580001127983 */ /* 0x000ea80000300a00 */
[----:B---3--:R-:W-:Y:S01]  /*78560*/  STL.64 [R1+0x3220], R10 ;  /* 0x0032200a01007387 */ /* 0x008fe20000100a00 */
[----:B------:R0:W-:Y:S01]  /*78570*/  STL.64 [R1+0x3218], R8 ;  /* 0x0032180801007387 */ /* 0x0001e20000100a00 */
[----:B--2---:R-:W-:Y:S02]  /*78580*/  HMMA.16816.F32 R16, R20, R18, R24 ;  /* 0x000000121410723c */ /* 0x004fe40000001818 */
[----:B0-----:R-:W2:Y:S01]  /*78590*/  LDL.LU R8, [R1+0x870] ;  /* 0x0008700001087983 */ /* 0x001ea20000300800 */
[----:B------:R-:W2:Y:S02]  /*785a0*/  LDL.LU R9, [R1+0x874] ;  /* 0x0008740001097983 */ /* 0x000ea40000300800 */
[----:B------:R-:W-:-:S02]  /*785b0*/  IMAD.MOV.U32 R10, RZ, RZ, R15 ;  /* 0x000000ffff0a7224 */ /* 0x000fc400078e000f */
[----:B------:R-:W-:Y:S01]  /*785c0*/  IMAD.MOV.U32 R11, RZ, RZ, R14 ;  /* 0x000000ffff0b7224 */ /* 0x000fe200078e000e */
[----:B------:R-:W3:Y:S01]  /*785d0*/  LDL.LU R15, [R1+0x3254] ;  /* 0x00325400010f7983 */ /* 0x000ee20000300800 */
[----:B------:R-:W2:Y:S02]  /*785e0*/  LDL.LU R14, [R1+0x3250] ;  /* 0x00325000010e7983 */ /* 0x000ea40000300800 */
[----:B------:R-:W2:Y:S02]  /*785f0*/  LDL.LU.64 R26, [R1+0x3248] ;  /* 0x00324800011a7983 */ /* 0x000ea40000300a00 */
[----:B------:R-:W3:Y:S10]  /*78600*/  LDL.LU R25, [R1+0x3240] ;  /* 0x0032400001197983 */ /* 0x000ef40000300800 */
[----:B------:R-:W-:Y:S01]  /*78610*/  STL.64 [R1+0x5b0], R16 ;  /* 0x0005b01001007387 */ /* 0x000fe20000100a00 */
[----:B------:R0:W-:Y:S03]  /*78620*/  STL.64 [R1+0x5b8], R18 ;  /* 0x0005b81201007387 */ /* 0x0001e60000100a00 */
[----:B0-----:R-:W4:Y:S01]  /*78630*/  LDL.LU.64 R18, [R1+0x3238] ;  /* 0x0032380001127983 */ /* 0x001f220000300a00 */
[----:B------:R-:W4:Y:S03]  /*78640*/  LDL.LU.64 R16, [R1+0x3230] ;  /* 0x0032300001107983 */ /* 0x000f260000300a00 */
[----:B------:R-:W0:Y:S02]  /*78650*/  S2R R12, SR_TID.X ;  /* 0x00000000000c7919 */ /* 0x000e240000002100 */
[----:B0-----:R-:W-:-:S05]  /*78660*/  IMAD.SHL.U32 R12, R12, 0x80, RZ ;  /* 0x000000800c0c7824 */ /* 0x001fca00078e00ff */
[----:B------:R-:W-:-:S04]  /*78670*/  LOP3.LUT R13, R13, 0x800, R12, 0xf8, !PT ;  /* 0x000008000d0d7812 */ /* 0x000fc800078ef80c */
[----:B------:R-:W-:Y:S01]  /*78680*/  LOP3.LUT R13, R13, 0x20, RZ, 0x3c, !PT ;  /* 0x000000200d0d7812 */ /* 0x000fe200078e3cff */
[----:B--2---:R0:W-:Y:S01]  /*78690*/  STL.64 [R1+0x3128], R26 ;  /* 0x0031281a01007387 */ /* 0x0041e20000100a00 */
[----:B---3--:R-:W-:Y:S01]  /*786a0*/  STL [R1+0x3120], R25 ;  /* 0x0031201901007387 */ /* 0x008fe20000100800 */
[----:B----4-:R-:W-:Y:S11]  /*786b0*/  HMMA.16816.F32 R16, R20, R26, R16 ;  /* 0x0000001a1410723c */ /* 0x010ff60000001810 */
[----:B------:R-:W-:Y:S11]  /*786c0*/  @!UPT UIADD3 URZ, URZ, URZ, URZ ;  /* 0x0000003f3f3ff290 */ /* 0x000ff6000fffe03f */
[----:B------:R-:W-:Y:S01]  /*786d0*/  @!UPT UIADD3 URZ, URZ, URZ, URZ ;  /* 0x0000003f3f3ff290 */ /* 0x000fe2000fffe03f */
[----:B------:R-:W-:Y:S01]  /*786e0*/  STL.64 [R1+0x5a0], R16 ;  /* 0x0005a01001007387 */ /* 0x000fe20000100a00 */
[----:B------:R-:W-:Y:S02]  /*786f0*/  STL.64 [R1+0x5a8], R18 ;  /* 0x0005a81201007387 */ /* 0x000fe40000100a00 */
[----:B------:R-:W1:Y:S04]  /*78700*/  LDSM.16.MT88.4 R16, [R13+0x15000] ;  /* 0x015000000d10783b */ /* 0x000e680000004200 */
[----:B0-----:R-:W2:Y:S01]  /*78710*/  LDL R26, [R1+0x58] ;  /* 0x00005800011a7983 */ /* 0x001ea20000100800 */
[----:B------:R-:W2:Y:S04]  /*78720*/  LDL R27, [R1+0x5c] ;  /* 0x00005c00011b7983 */ /* 0x000ea80000100800 */
[----:B-1----:R0:W-:Y:S01]  /*78730*/  STL.64 [R1+0x30c0], R18 ;  /* 0x0030c01201007387 */ /* 0x0021e20000100a00 */
[----:B------:R1:W-:Y:S02]  /*78740*/  STL.64 [R1+0x30b8], R16 ;  /* 0x0030b81001007387 */ /* 0x0003e40000100a00 */
[----:B0-----:R-:W-:-:S02]  /*78750*/  IMAD.MOV.U32 R18, RZ, RZ, R15 ;  /* 0x000000ffff127224 */ /* 0x001fc400078e000f */
[----:B------:R-:W3:Y:S01]  /*78760*/  LDL.LU R15, [R1+0x3228] ;  /* 0x00322800010f7983 */ /* 0x000ee20000300800 */
[----:B------:R-:W4:Y:S01]  /*78770*/  LDL R19, [R1+0x1bc] ;  /* 0x0001bc0001137983 */ /* 0x000f220000100800 */
[----:B---3--:R-:W-:Y:S02]  /*78780*/  HMMA.16816.F32 R8, R20, R14, R8 ;  /* 0x0000000e1408723c */ /* 0x008fe40000001808 */
[----:B----4-:R0:W-:Y:S01]  /*78790*/  STL.64 [R1+0x3188], R18 ;  /* 0x0031881201007387 */ /* 0x0101e20000100a00 */
[----:B-1----:R-:W2:Y:S02]  /*787a0*/  LDL.LU R16, [R1+0x8a0] ;  /* 0x0008a00001107983 */ /* 0x002ea40000300800 */
[----:B------:R-:W2:Y:S01]  /*787b0*/  LDL.LU R17, [R1+0x8a4] ;  /* 0x0008a40001117983 */ /* 0x000ea20000300800 */
[----:B0-----:R-:W2:Y:S01]  /*787c0*/  LDL.LU R18, [R1+0x8a8] ;  /* 0x0008a80001127983 */ /* 0x001ea20000300800 */
[----:B------:R-:W2:Y:S11]  /*787d0*/  LDL.LU R19, [R1+0x8ac] ;  /* 0x0008ac0001137983 */ /* 0x000eb60000300800 */
[----:B------:R-:W-:Y:S05]  /*787e0*/  @!UPT UIADD3 URZ, URZ, URZ, URZ ;  /* 0x0000003f3f3ff290 */ /* 0x000fea000fffe03f */
[----:B------:R-:W-:Y:S01]  /*787f0*/  STL.64 [R1+0x590], R8 ;  /* 0x0005900801007387 */ /* 0x000fe20000100a00 */
[----:B------:R0:W-:Y:S03]  /*78800*/  STL.64 [R1+0x598], R10 ;  /* 0x0005980a01007387 */ /* 0x0001e60000100a00 */
[----:B0-----:R-:W3:Y:S01]  /*78810*/  LDL.LU.64 R10, [R1+0x3220] ;  /* 0x00322000010a7983 */ /* 0x001ee20000300a00 */
[----:B------:R-:W4:Y:S02]  /*78820*/  LDL.LU.64 R8, [R1+0x3218] ;  /* 0x0032180001087983 */ /* 0x000f240000300a00 */
[----:B------:R-:W-:Y:S02]  /*78830*/  STL.64 [R1+0x3210], R14 ;  /* 0x0032100e01007387 */ /* 0x000fe40000100a00 */
[----:B------:R0:W-:Y:S01]  /*78840*/  STL [R1+0x3208], R13 ;  /* 0x0032080d01007387 */ /* 0x0001e20000100800 */
[----:B------:R-:W3:Y:S04]  /*78850*/  LDL.LU R12, [R1+0x880] ;  /* 0x00088000010c7983 */ /* 0x000ee80000300800 */
[----:B0-----:R-:W3:Y:S01]  /*78860*/  LDL.LU R13, [R1+0x884] ;  /* 0x00088400010d7983 */ /* 0x001ee20000300800 */
[----:B------:R-:W-:-:S02]  /*78870*/  IMAD.MOV.U32 R14, RZ, RZ, R29 ;  /* 0x000000ffff0e7224 */ /* 0x000fc400078e001d */
[----:B------:R-:W-:-:S07]  /*78880*/  IMAD.MOV.U32 R15, RZ, RZ, R28 ;  /* 0x000000ffff0f7224 */ /* 0x000fce00078e001c */
[C---:B---3--:R-:W-:Y:S11]  /*78890*/  HMMA.16816.F32 R12, R20.reuse, R10, R12 ;  /* 0x0000000a140c723c */ /* 0x048ff6000000180c */
[----:B------:R-:W-:Y:S11]  /*788a0*/  @!UPT UIADD3 URZ, URZ, URZ, URZ ;  /* 0x0000003f3f3ff290 */ /* 0x000ff6000fffe03f */
[----:B------:R-:W-:Y:S01]  /*788b0*/  @!UPT UIADD3 URZ, URZ, URZ, URZ ;  /* 0x0000003f3f3ff290 */ /* 0x000fe2000fffe03f */
[----:B------:R2:W-:Y:S01]  /*788c0*/  STL.64 [R1+0x580], R12 ;  /* 0x0005800c01007387 */ /* 0x0005e20000100a00 */
[----:B------:R-:W-:Y:S02]  /*788d0*/  IMAD.MOV.U32 R29, RZ, RZ, R14 ;  /* 0x000000ffff1d7224 */ /* 0x000fe400078e000e */
[----:B------:R-:W-:Y:S02]  /*788e0*/  IMAD.MOV.U32 R28, RZ, RZ, R15 ;  /* 0x000000ffff1c7224 */ /* 0x000fe400078e000f */
[----:B------:R4:W-:Y:S01]  /*788f0*/  STL.64 [R1+0x3118], R10 ;  /* 0x0031180a01007387 */ /* 0x0009e20000100a00 */
[----:B--2---:R-:W-:Y:S01]  /*78900*/  HMMA.16816.F32 R12, R20, R26, R16 ;  /* 0x0000001a140c723c */ /* 0x004fe20000001810 */
[----:B----4-:R-:W-:Y:S02]  /*78910*/  IMAD.MOV.U32 R10, RZ, RZ, R8 ;  /* 0x000000ffff0a7224 */ /* 0x010fe400078e0008 */
[----:B------:R-:W-:Y:S01]  /*78920*/  IMAD.MOV.U32 R11, RZ, RZ, R7 ;  /* 0x000000ffff0b7224 */ /* 0x000fe200078e0007 */
[----:B------:R-:W-:Y:S04]  /*78930*/  STL [R1+0x3110], R9 ;  /* 0x0031100901007387 */ /* 0x000fe80000100800 */
[----:B------:R0:W-:Y:S02]  /*78940*/  STL.64 [R1+0x3130], R10 ;  /* 0x0031300a01007387 */ /* 0x0001e40000100a00 */
[----:B0-----:R-:W-:-:S02]  /*78950*/  IMAD.MOV.U32 R10, RZ, RZ, R6 ;  /* 0x000000ffff0a7224 */ /* 0x001fc400078e0006 */
[----:B------:R-:W-:-:S05]  /*78960*/  IMAD.MOV.U32 R11, RZ, RZ, R5 ;  /* 0x000000ffff0b7224 */ /* 0x000fca00078e0005 */
[----:B------:R0:W-:Y:S01]  /*78970*/  STL.64 [R1+0x3148], R10 ;  /* 0x0031480a01007387 */ /* 0x0001e20000100a00 */
[----:B------:R-:W-:Y:S02]  /*78980*/  STL [R1+0x2b8c], R28 ;  /* 0x002b8c1c01007387 */ /* 0x000fe40000100800 */
[----:B------:R-:W-:Y:S03]  /*78990*/  STL [R1+0x2b88], R29 ;  /* 0x002b881d01007387 */ /* 0x000fe60000100800 */
[----:B------:R-:W-:Y:S01]  /*789a0*/  STL.64 [R1+0x570], R12 ;  /* 0x0005700c01007387 */ /* 0x000fe20000100a00 */
[----:B------:R-:W-:Y:S01]  /*789b0*/  STL.64 [R1+0x578], R14 ;  /* 0x0005780e01007387 */ /* 0x000fe20000100a00 */
[----:B0-----:R-:W-:Y:S02]  /*789c0*/  IMAD.MOV.U32 R10, RZ, RZ, R4 ;  /* 0x000000ffff0a7224 */ /* 0x001fe400078e0004 */
[----:B------:R-:W-:-:S05]  /*789d0*/  IMAD.MOV.U32 R11, RZ, RZ, R3 ;  /* 0x000000ffff0b7224 */ /* 0x000fca00078e0003 */
[----:B------:R-:W-:Y:S01]  /*789e0*/  STL.64 [R1+0x3160], R10 ;  /* 0x0031600a01007387 */ /* 0x000fe20000100a00 */
[----:B------:R-:W2:Y:S02]  /*789f0*/  LDL.LU R24, [R1+0xa70] ;  /* 0x000a700001187983 */ /* 0x000ea40000300800 */
[----:B------:R-:W2:Y:S02]  /*78a00*/  LDL.LU R25, [R1+0xa74] ;  /* 0x000a740001197983 */ /* 0x000ea40000300800 */
[----:B------:R-:W3:Y:S01]  /*78a10*/  LDL.LU R26, [R1+0xa78] ;  /* 0x000a7800011a7983 */ /* 0x000ee20000300800 */
[----:B------:R-:W3:Y:S01]  /*78a20*/  LDL.LU R27, [R1+0xa7c] ;  /* 0x000a7c00011b7983 */ /* 0x000ee20000300800 */
[----:B------:R-:W4:Y:S02]  /*78a30*/  LDL R18, [R1+0x1c8] ;  /* 0x0001c80001127983 */ /* 0x000f240000100800 */
[----:B------:R-:W4:Y:S02]  /*78a40*/  LDL R19, [R1+0x1cc] ;  /* 0x0001cc0001137983 */ /* 0x000f240000100800 */
[----:B----4-:R0:W-:Y:S01]  /*78a50*/  STL.64 [R1+0x31a0], R18 ;  /* 0x0031a01201007387 */ /* 0x0101e20000100a00 */
[----:B------:R-:W4:Y:S02]  /*78a60*/  LDL.LU R4, [R1+0xaf0] ;  /* 0x000af00001047983 */ /* 0x000f240000300800 */
[----:B------:R-:W4:Y:S02]  /*78a70*/  LDL.LU R5, [R1+0xaf4] ;  /* 0x000af40001057983 */ /* 0x000f240000300800 */
[----:B------:R-:W2:Y:S01]  /*78a80*/  LDL.LU R6, [R1+0xaf8] ;  /* 0x000af80001067983 */ /* 0x000ea20000300800 */
[----:B------:R-:W2:Y:S04]  /*78a90*/  LDL.LU R7, [R1+0xafc] ;  /* 0x000afc0001077983 */ /* 0x000ea80000300800 */
        /* <DEDUP_REMOVED lines=9> */
[----:B------:R-:W2:Y:S04]  /*78b30*/  LDL R18, [R1+0x1e8] ;  /* 0x0001e80001127983 */ /* 0x000ea80000100800 */
[----:B------:R-:W2:Y:S04]  /*78b40*/  LDL R19, [R1+0x1ec] ;  /* 0x0001ec0001137983 */ /* 0x000ea80000100800 */
[----:B--2---:R-:W-:Y:S01]  /*78b50*/  STL.64 [R1+0x31d0], R18 ;  /* 0x0031d01201007387 */ /* 0x004fe20000100a00 */
[----:B----4-:R-:W-:Y:S02]  /*78b60*/  STL.64 [R1+0x31b0], R6 ;  /* 0x0031b00601007387 */ /* 0x010fe40000100a00 */
[----:B------:R0:W-:Y:S02]  /*78b70*/  STL.64 [R1+0x31a8], R4 ;  /* 0x0031a80401007387 */ /* 0x0001e40000100a00 */
[----:B0-----:R-:W2:Y:S01]  /*78b80*/  LDL.LU R4, [R1+0xb00] ;  /* 0x000b000001047983 */ /* 0x001ea20000300800 */
[----:B------:R-:W2:Y:S02]  /*78b90*/  LDL.LU R5, [R1+0xb04] ;  /* 0x000b040001057983 */ /* 0x000ea40000300800 */
[----:B------:R-:W4:Y:S02]  /*78ba0*/  LDL.LU R6, [R1+0xb08] ;  /* 0x000b080001067983 */ /* 0x000f240000300800 */
[----:B------:R-:W4:Y:S01]  /*78bb0*/  LDL.LU R7, [R1+0xb0c] ;  /* 0x000b0c0001077983 */ /* 0x000f220000300800 */
[----:B------:R-:W2:Y:S04]  /*78bc0*/  LDL.64 R18, [R1+0x1f8] ;  /* 0x0001f80001127983 */ /* 0x000ea80000100a00 */
[----:B--2---:R0:W-:Y:S04]  /*78bd0*/  STL.64 [R1+0x31e8], R18 ;  /* 0x0031e81201007387 */ /* 0x0041e80000100a00 */
[----:B0-----:R-:W2:Y:S04]  /*78be0*/  LDL R18, [R1+0x208] ;  /* 0x0002080001127983 */ /* 0x001ea80000100800 */
        /* <DEDUP_REMOVED lines=8> */
[----:B------:R-:W2:Y:S01]  /*78c70*/  LDL.LU R12, [R1+0x8b0] ;  /* 0x0008b000010c7983 */ /* 0x000ea20000300800 */
[----:B------:R-:W3:Y:S02]  /*78c80*/  LDL.LU R13, [R1+0x8b4] ;  /* 0x0008b400010d7983 */ /* 0x000ee40000300800 */
[----:B------:R-:W3:Y:S02]  /*78c90*/  LDL.LU R14, [R1+0x8b8] ;  /* 0x0008b800010e7983 */ /* 0x000ee40000300800 */
[----:B------:R-:W3:Y:S01]  /*78ca0*/  LDL.LU R15, [R1+0x8bc] ;  /* 0x0008bc00010f7983 */ /* 0x000ee20000300800 */
[----:B------:R-:W3:Y:S04]  /*78cb0*/  LDL.64 R18, [R1+0x218] ;  /* 0x0002180001127983 */ /* 0x000ee80000100a00 */
        /* <DEDUP_REMOVED lines=18> */
[C---:B------:R-:W-:Y:S01]  /*78de0*/  HMMA.16816.F32 R12, R20.reuse, R18, R12 ;  /* 0x00000012140c723c */ /* 0x040fe2000000180c */
        /* <DEDUP_REMOVED lines=13> */
[----:B------:R0:W-:Y:S01]  /*78ec0*/  STL.64 [R1+0x560], R12 ;  /* 0x0005600c01007387 */ /* 0x0001e20000100a00 */
[----:B------:R1:W-:Y:S02]  /*78ed0*/  STL.64 [R1+0x568], R14 ;  /* 0x0005680e01007387 */ /* 0x0003e40000100a00 */
[----:B0-----:R-:W-:Y:S01]  /*78ee0*/  IMAD.MOV.U32 R12, RZ, RZ, R18 ;  /* 0x000000ffff0c7224 */ /* 0x001fe200078e0012 */
[----:B-1----:R-:W4:Y:S01]  /*78ef0*/  LDL.LU.64 R14, [R1+0x3210] ;  /* 0x00321000010e7983 */ /* 0x002f220000300a00 */
[----:B------:R-:W2:Y:S02]  /*78f00*/  LDL.LU R13, [R1+0x3208] ;  /* 0x00320800010d7983 */ /* 0x000ea40000300800 */
[----:B------:R-:W2:Y:S02]  /*78f10*/  LDL.LU.64 R18, [R1+0x3200] ;  /* 0x0032000001127983 */ /* 0x000ea40000300a00 */
[C---:B--2---:R-:W-:Y:S01]  /*78f20*/  HMMA.16816.F32 R16, R20.reuse, R18, R4 ;  /* 0x000000121410723c */ /* 0x044fe20000001804 */
[----:B------:R-:W2:Y:S01]  /*78f30*/  LDL.LU.64 R6, [R1+0x31f8] ;  /* 0x0031f80001067983 */ /* 0x000ea20000300a00 */
[----:B------:R-:W2:Y:S11]  /*78f40*/  LDL.LU.64 R4, [R1+0x31f0] ;  /* 0x0031f00001047983 */ /* 0x000eb60000300a00 */
[----:B------:R-:W-:Y:S10]  /*78f50*/  @!UPT UIADD3 URZ, URZ, URZ, URZ ;  /* 0x0000003f3f3ff290 */ /* 0x000ff4000fffe03f */
        /* <DEDUP_REMOVED lines=35> */
[----:B--2---:R-:W-:Y:S02]  /*79190*/  HMMA.16816.F32 R20, R20, R18, R4 ;  /* 0x000000121414723c */ /* 0x004fe40000001804 */
[----:B------:R-:W3:Y:S01]  /*791a0*/  LDL.LU.64 R6, [R1+0x3180] ;  /* 0x0031800001067983 */ /* 0x000ee20000300a00 */
[----:B------:R-:W3:Y:S11]  /*791b0*/  LDL.LU.64 R4, [R1+0x3178] ;  /* 0x0031780001047983 */ /* 0x000ef60000300a00 */
[----:B------:R-:W-:Y:S09]  /*791c0*/  @!UPT UIADD3 URZ, URZ, URZ, URZ ;  /* 0x0000003f3f3ff290 */ /* 0x000ff2000fffe03f */
[----:B------:R0:W-:Y:S01]  /*791d0*/  STL.64 [R1+0x500], R20 ;  /* 0x0005001401007387 */ /* 0x0001e20000100a00 */
[----:B------:R1:W-:Y:S03]  /*791e0*/  STL.64 [R1+0x508], R22 ;  /* 0x0005081601007387 */ /* 0x0003e60000100a00 */
[----:B0-----:R-:W2:Y:S01]  /*791f0*/  LDL.LU R20, [R1+0xa60] ;  /* 0x000a600001147983 */ /* 0x001ea20000300800 */
[----:B------:R-:W2:Y:S02]  /*79200*/  LDL.LU R21, [R1+0xa64] ;  /* 0x000a640001157983 */ /* 0x000ea40000300800 */
[----:B-1----:R-:W2:Y:S02]  /*79210*/  LDL.LU R22, [R1+0xa68] ;  /* 0x000a680001167983 */ /* 0x002ea40000300800 */
[----:B------:R-:W2:Y:S01]  /*79220*/  LDL.LU R23, [R1+0xa6c] ;  /* 0x000a6c0001177983 */ /* 0x000ea20000300800 */
[----:B------:R0:W-:Y:S04]  /*79230*/  STL.64 [R1+0x30d0], R18 ;  /* 0x0030d01201007387 */ /* 0x0001e80000100a00 */
[----:B0-----:R-:W2:Y:S01]  /*79240*/  LDL.64 R18, [R1+0x1e8] ;  /* 0x0001e80001127983 */ /* 0x001ea20000100a00 */
[C---:B---3--:R-:W-:Y:S03]  /*79250*/  HMMA.16816.F32 R8, R4.reuse, R10, R24 ;  /* 0x0000000a0408723c */ /* 0x048fe60000001818 */
[----:B--2---:R0:W-:Y:S01]  /*79260*/  STL.64 [R1+0x30e0], R18 ;  /* 0x0030e01201007387 */ /* 0x0041e20000100a00 */
[----:B------:R-:W2:Y:S02]  /*79270*/  LDL.LU R16, [R1+0xa80] ;  /* 0x000a800001107983 */ /* 0x000ea40000300800 */
[----:B------:R-:W2:Y:S01]  /*79280*/  LDL.LU R17, [R1+0xa84] ;  /* 0x000a840001117983 */ /* 0x000ea20000300800 */
[----:B0-----:R-:W2:Y:S01]  /*79290*/  LDL.LU R18, [R1+0xa88] ;  /* 0x000a880001127983 */ /* 0x001ea20000300800 */
[----:B------:R-:W2:Y:S02]  /*792a0*/  LDL.LU R19, [R1+0xa8c] ;  /* 0x000a8c0001137983 */ /* 0x000ea40000300800 */
[----:B------:R-:W3:Y:S02]  /*792b0*/  LDL.LU.64 R26, [R1+0x3170] ;  /* 0x00317000011a7983 */ /* 0x000ee40000300a00 */
[----:B------:R-:W3:Y:S11]  /*792c0*/  LDL.LU.64 R24, [R1+0x3168] ;  /* 0x0031680001187983 */ /* 0x000ef60000300a00 */
        /* <DEDUP_REMOVED lines=17> */
[----:B------:R-:W4:Y:S01]  /*793e0*/  LDL.LU R8, [R1+0xa50] ;  /* 0x000a500001087983 */ /* 0x000f220000300800 */
[C---:B--2---:R-:W-:Y:S11]  /*793f0*/  HMMA.16816.F32 R16, R4.reuse, R10, R16 ;  /* 0x0000000a0410723c */ /* 0x044ff60000001810 */
[----:B------:R-:W-:Y:S11]  /*79400*/  @!UPT UIADD3 URZ, URZ, URZ, URZ ;  /* 0x0000003f3f3ff290 */ /* 0x000ff6000fffe03f */
[----:B------:R-:W-:Y:S01]  /*79410*/  @!UPT UIADD3 URZ, URZ, URZ, URZ ;  /* 0x0000003f3f3ff290 */ /* 0x000fe2000fffe03f */
[----:B------:R-:W-:Y:S01]  /*79420*/  STL.64 [R1+0xd50], R16 ;  /* 0x000d501001007387 */ /* 0x000fe20000100a00 */
[----:B------:R0:W-:Y:S02]  /*79430*/  STL.64 [R1+0xd58], R18 ;  /* 0x000d581201007387 */ /* 0x0001e40000100a00 */
[----:B------:R-:W4:Y:S02]  /*79440*/  LDL.LU R9, [R1+0xa54] ;  /* 0x000a540001097983 */ /* 0x000f240000300800 */
[----:B------:R-:W4:Y:S01]  /*79450*/  LDL.LU R10, [R1+0xa58] ;  /* 0x000a5800010a7983 */ /* 0x000f220000300800 */
[----:B------:R-:W4:Y:S04]  /*79460*/  LDL.LU R11, [R1+0xa5c] ;  /* 0x000a5c00010b7983 */ /* 0x000f280000300800 */
[----:B0-----:R-:W2:Y:S04]  /*79470*/  LDL.64 R18, [R1+0x208] ;  /* 0x0002080001127983 */ /* 0x001ea80000100a00 */
[----:B--2---:R0:W-:Y:S04]  /*79480*/  STL.64 [R1+0x30e8], R18 ;  /* 0x0030e81201007387 */ /* 0x0041e80000100a00 */
[----:B0-----:R-:W3:Y:S04]  /*79490*/  LDL R18, [R1+0x8] ;  /* 0x0000080001127983 */ /* 0x001ee80000100800 */
[----:B------:R-:W3:Y:S02]  /*794a0*/  LDL R19, [R1+0xc] ;  /* 0x00000c0001137983 */ /* 0x000ee40000100800 */
[C---:B---3--:R-:W-:Y:S02]  /*794b0*/  HMMA.16816.F32 R16, R4.reuse, R18, R24 ;  /* 0x000000120410723c */ /* 0x048fe40000001818 */
[----:B------:R-:W2:Y:S01]  /*794c0*/  LDL.LU.64 R26, [R1+0x3128] ;  /* 0x00312800011a7983 */ /* 0x000ea20000300a00 */
[----:B------:R-:W3:Y:S11]  /*794d0*/  LDL.LU R25, [R1+0x3120] ;  /* 0x0031200001197983 */ /* 0x000ef60000300800 */
[----:B------:R-:W-:Y:S09]  /*794e0*/  @!UPT UIADD3 URZ, URZ, URZ, URZ ;  /* 0x0000003f3f3ff290 */ /* 0x000ff2000fffe03f */
[----:B------:R-:W-:Y:S01]  /*794f0*/  STL.64 [R1+0xd40], R16 ;  /* 0x000d401001007387 */ /* 0x000fe20000100a00 */
[----:B------:R0:W-:Y:S02]  /*79500*/  STL.64 [R1+0xd48], R18 ;  /* 0x000d481201007387 */ /* 0x0001e40000100a00 */
[----:B0-----:R-:W-:Y:S02]  /*79510*/  IMAD.MOV.U32 R18, RZ, RZ, R12 ;  /* 0x000000ffff127224 */ /* 0x001fe400078e000c */
[----:B------:R-:W-:Y:S01]  /*79520*/  IMAD.MOV.U32 R19, RZ, RZ, R3 ;  /* 0x000000ffff137224 */ /* 0x000fe200078e0003 */
[C---:B--2---:R-:W-:Y:S11]  /*79530*/  HMMA.16816.F32 R20, R4.reuse, R26, R20 ;  /* 0x0000001a0414723c */ /* 0x044ff60000001814 */
[----:B------:R-:W-:Y:S11]  /*79540*/  @!UPT UIADD3 URZ, URZ, URZ, URZ ;  /* 0x0000003f3f3ff290 */ /* 0x000ff6000fffe03f */
[----:B------:R-:W-:Y:S01]  /*79550*/  @!UPT UIADD3 URZ, URZ, URZ, URZ ;  /* 0x0000003f3f3ff290 */ /* 0x000fe2000fffe03f */
[----:B------:R-:W-:Y:S01]  /*79560*/  STL.64 [R1+0xd30], R20 ;  /* 0x000d301401007387 */ /* 0x000fe20000100a00 */
[----:B------:R-:W-:Y:S02]  /*79570*/  STL.64 [R1+0xd38], R22 ;  /* 0x000d381601007387 */ /* 0x000fe40000100a00 */
[----:B------:R0:W-:Y:S02]  /*79580*/  STL.64 [R1+0x3100], R18 ;  /* 0x0031001201007387 */ /* 0x0001e40000100a00 */
[----:B------:R-:W1:Y:S01]  /*79590*/  LDSM.16.MT88.4 R20, [R13+0x15080] ;  /* 0x015080000d14783b */ /* 0x000e620000004200 */
[----:B0-----:R-:W2:Y:S01]  /*795a0*/  LDL.64 R18, [R1+0x58] ;  /* 0x0000580001127983 */ /* 0x001ea20000100a00 */
[C---:B----4-:R-:W-:Y:S03]  /*795b0*/  HMMA.16816.F32 R8, R4.reuse, R14, R8 ;  /* 0x0000000e0408723c */ /* 0x050fe60000001808 */
[----:B--2---:R0:W-:Y:S01]  /*795c0*/  STL.64 [R1+0x3108], R18 ;  /* 0x0031081201007387 */ /* 0x0041e20000100a00 */
[----:B------:R-:W2:Y:S02]  /*795d0*/  LDL.LU R16, [R1+0xa40] ;  /* 0x000a400001107983 */ /* 0x000ea40000300800 */
[----:B------:R-:W2:Y:S01]  /*795e0*/  LDL.LU R17, [R1+0xa44] ;  /* 0x000a440001117983 */ /* 0x000ea20000300800 */
[----:B0-----:R-:W2:Y:S01]  /*795f0*/  LDL.LU R18, [R1+0xa48] ;  /* 0x000a480001127983 */ /* 0x001ea20000300800 */
[----:B------:R-:W2:Y:S02]  /*79600*/  LDL.LU R19, [R1+0xa4c] ;  /* 0x000a4c0001137983 */ /* 0x000ea40000300800 */
[----:B------:R-:W-:Y:S02]  /*79610*/  STL.64 [R1+0x3070], R26 ;  /* 0x0030701a01007387 */ /* 0x000fe40000100a00 */
[----:B---3--:R0:W-:Y:S01]  /*79620*/  STL [R1+0x3068], R25 ;  /* 0x0030681901007387 */ /* 0x0081e20000100800 */
[----:B------:R-:W3:Y:S04]  /*79630*/  LDL.LU R24, [R1+0x9f0] ;  /* 0x0009f00001187983 */ /* 0x000ee80000300800 */
[----:B0-----:R-:W3:Y:S01]  /*79640*/  LDL.LU R25, [R1+0x9f4] ;  /* 0x0009f40001197983 */ /* 0x001ee20000300800 */
        /* <DEDUP_REMOVED lines=8> */
[----:B-1----:R-:W-:Y:S01]  /*796d0*/  STL.64 [R1+0x2f68], R22 ;  /* 0x002f681601007387 */ /* 0x002fe20000100a00 */
[----:B------:R-:W-:Y:S02]  /*796e0*/  STL.64 [R1+0x2f60], R20 ;  /* 0x002f601401007387 */ /* 0x000fe40000100a00 */
[----:B------:R-:W-:Y:S02]  /*796f0*/  STL [R1+0x2dcc], R13 ;  /* 0x002dcc0d01007387 */ /* 0x000fe40000100800 */
[----:B------:R-:W-:Y:S01]  /*79700*/  STL.64 [R1+0xd20], R8 ;  /* 0x000d200801007387 */ /* 0x000fe20000100a00 */
[----:B------:R0:W-:Y:S04]  /*79710*/  STL.64 [R1+0xd28], R10 ;  /* 0x000d280a01007387 */ /* 0x0001e80000100a00 */
[----:B0-----:R-:W2:Y:S01]  /*79720*/  LDL.LU.64 R10, [R1+0x3118] ;  /* 0x00311800010a7983 */ /* 0x001ea20000300a00 */
[----:B------:R-:W4:Y:S02]  /*79730*/  LDL.LU R9, [R1+0x3110] ;  /* 0x0031100001097983 */ /* 0x000f240000300800 */
[----:B------:R0:W-:Y:S02]  /*79740*/  STL [R1+0x302c], R14 ;  /* 0x00302c0e01007387 */ /* 0x0001e40000100800 */
[----:B------:R1:W-:Y:S01]  /*79750*/  STL [R1+0x3028], R15 ;  /* 0x0030280f01007387 */ /* 0x0003e20000100800 */
[----:B------:R-:W3:Y:S01]  /*79760*/  LDL.LU R12, [R1+0xa30] ;  /* 0x000a3000010c7983 */ /* 0x000ee20000300800 */
[----:B------:R-:W3:Y:S03]  /*79770*/  LDL.LU R13, [R1+0xa34] ;  /* 0x000a3400010d7983 */ /* 0x000ee60000300800 */
[----:B0-----:R-:W3:Y:S01]  /*79780*/  LDL.LU R14, [R1+0xa38] ;  /* 0x000a3800010e7983 */ /* 0x001ee20000300800 */
[----:B-1----:R-:W3:Y:S01]  /*79790*/  LDL.LU R15, [R1+0xa3c] ;  /* 0x000a3c00010f7983 */ /* 0x002ee20000300800 */
[C---:B--2---:R-:W-:Y:S11]  /*797a0*/  HMMA.16816.F32 R16, R4.reuse, R10, R16 ;  /* 0x0000000a0410723c */ /* 0x044ff60000001810 */
[----:B------:R-:W-:Y:S11]  /*797b0*/  @!UPT UIADD3 URZ, URZ, URZ, URZ ;  /* 0x0000003f3f3ff290 */ /* 0x000ff6000fffe03f */
[----:B------:R-:W-:Y:S01]  /*797c0*/  @!UPT UIADD3 URZ, URZ, URZ, URZ ;  /* 0x0000003f3f3ff290 */ /* 0x000fe2000fffe03f */
[----:B------:R-:W-:Y:S01]  /*797d0*/  STL.64 [R1+0xd10], R16 ;  /* 0x000d101001007387 */ /* 0x000fe20000100a00 */
[----:B------:R0:W-:Y:S03]  /*797e0*/  STL.64 [R1+0xd18], R18 ;  /* 0x000d181201007387 */ /* 0x0001e60000100a00 */
[----:B0-----:R-:W3:Y:S01]  /*797f0*/  LDL.LU.64 R18, [R1+0x3108] ;  /* 0x0031080001127983 */ /* 0x001ee20000300a00 */
[----:B------:R-:W-:Y:S02]  /*79800*/  STL.64 [R1+0x3080], R10 ;  /* 0x0030800a01007387 */ /* 0x000fe40000100a00 */
[----:B----4-:R0:W-:Y:S02]  /*79810*/  STL [R1+0x3078], R9 ;  /* 0x0030780901007387 */ /* 0x0101e40000100800 */
[----:B------:R-:W2:Y:S01]  /*79820*/  LDL.LU R8, [R1+0xa00] ;  /* 0x000a000001087983 */ /* 0x000ea20000300800 */
[----:B0-----:R-:W2:Y:S01]  /*79830*/  LDL.LU R9, [R1+0xa04] ;  /* 0x000a040001097983 */ /* 0x001ea20000300800 */
[----:B------:R-:W2:Y:S02]  /*79840*/  LDL.LU R10, [R1+0xa08] ;  /* 0x000a0800010a7983 */ /* 0x000ea40000300800 */
[----:B------:R-:W2:Y:S01]  /*79850*/  LDL.LU R11, [R1+0xa0c] ;  /* 0x000a0c00010b7983 */ /* 0x000ea20000300800 */
[C---:B---3--:R-:W-:Y:S11]  /*79860*/  HMMA.16816.F32 R12, R4.reuse, R18, R12 ;  /* 0x00000012040c723c */ /* 0x048ff6000000180c */
[----:B------:R-:W-:Y:S11]  /*79870*/  @!UPT UIADD3 URZ, URZ, URZ, URZ ;  /* 0x0000003f3f3ff290 */ /* 0x000ff6000fffe03f */
[----:B------:R-:W-:Y:S01]  /*79880*/  @!UPT UIADD3 URZ, URZ, URZ, URZ ;  /* 0x0000003f3f3ff290 */ /* 0x000fe2000fffe03f */
[----:B------:R-:W-:Y:S01]  /*79890*/  STL.64 [R1+0xd00], R12 ;  /* 0x000d000c01007387 */ /* 0x000fe20000100a00 */
[----:B------:R0:W-:Y:S02]  /*798a0*/  STL.64 [R1+0xd08], R14 ;  /* 0x000d080e01007387 */ /* 0x0001e40000100a00 */
[----:B0-----:R-:W-:Y:S02]  /*798b0*/  IMAD.MOV.U32 R14, RZ, RZ, R18 ;  /* 0x000000ffff0e7224 */ /* 0x001fe400078e0012 */
[----:B------:R-:W-:Y:S02]  /*798c0*/  IMAD.MOV.U32 R15, RZ, RZ, R19 ;  /* 0x000000ffff0f7224 */ /* 0x000fe400078e0013 */
[----:B------:R-:W3:Y:S03]  /*798d0*/  LDL.LU.64 R18, [R1+0x3100] ;  /* 0x0031000001127983 */ /* 0x000ee60000300a00 */
[----:B------:R-:W-:Y:S02]  /*798e0*/  STL [R1+0x3034], R15 ;  /* 0x0030340f01007387 */ /* 0x000fe40000100800 */
[----:B------:R0:W-:Y:S02]  /*798f0*/  STL [R1+0x3030], R14 ;  /* 0x0030300e01007387 */ /* 0x0001e40000100800 */
[----:B------:R-:W4:Y:S01]  /*79900*/  LDL.LU R12, [R1+0xa10] ;  /* 0x000a1000010c7983 */ /* 0x000f220000300800 */
[----:B------:R-:W4:Y:S04]  /*79910*/  LDL.LU R13, [R1+0xa14] ;  /* 0x000a1400010d7983 */ /* 0x000f280000300800 */
[----:B0-----:R-:W4:Y:S01]  /*79920*/  LDL.LU R14, [R1+0xa18] ;  /* 0x000a1800010e7983 */ /* 0x001f220000300800 */
[----:B------:R-:W4:Y:S01]  /*79930*/  LDL.LU R15, [R1+0xa1c] ;  /* 0x000a1c00010f7983 */ /* 0x000f220000300800 */
[C---:B---3--:R-:W-:Y:S02]  /*79940*/  HMMA.16816.F32 R16, R4.reuse, R18, R24 ;  /* 0x000000120410723c */ /* 0x048fe40000001818 */
[----:B------:R-:W3:Y:S01]  /*79950*/  LDL.LU.64 R26, [R1+0x30f8] ;  /* 0x0030f800011a7983 */ /* 0x000ee20000300a00 */
[----:B------:R-:W3:Y:S11]  /*79960*/  LDL.LU.64 R24, [R1+0x30f0] ;  /* 0x0030f00001187983 */ /* 0x000ef60000300a00 */
[----:B------:R-:W-:Y:S09]  /*79970*/  @!UPT UIADD3 URZ, URZ, URZ, URZ ;  /* 0x0000003f3f3ff290 */ /* 0x000ff2000fffe03f */
[----:B------:R-:W-:Y:S01]  /*79980*/  STL.64 [R1+0xcf0], R16 ;  /* 0x000cf01001007387 */ /* 0x000fe20000100a00 */
[----:B------:R0:W-:Y:S03]  /*79990*/  STL.64 [R1+0xcf8], R18 ;  /* 0x000cf81201007387 */ /* 0x0001e60000100a00 */
[----:B0-----:R-:W4:Y:S02]  /*799a0*/  LDL.LU.64 R18, [R1+0x30e8] ;  /* 0x0030e80001127983 */ /* 0x001f240000300a00 */
[----:B----4-:R-:W-:Y:S11]  /*799b0*/  HMMA.16816.F32 R12, R4, R18, R12 ;  /* 0x00000012040c723c */ /* 0x010ff6000000180c */
[----:B------:R-:W-:Y:S11]  /*799c0*/  @!UPT UIADD3 URZ, URZ, URZ, URZ ;  /* 0x0000003f3f3ff290 */ /* 0x000ff6000fffe03f */
[----:B------:R-:W-:Y:S01]  /*799d0*/  @!UPT UIADD3 URZ, URZ, URZ, URZ ;  /* 0x0000003f3f3ff290 */ /* 0x000fe2000fffe03f */
[----:B------:R-:W-:Y:S01]  /*799e0*/  STL.64 [R1+0xce0], R12 ;  /* 0x000ce00c01007387 */ /* 0x000fe20000100a00 */
[----:B------:R0:W-:Y:S02]  /*799f0*/  STL.64 [R1+0xce8], R14 ;  /* 0x000ce80e01007387 */ /* 0x0001e40000100a00 */
[----:B0-----:R-:W-:Y:S02]  /*79a00*/  IMAD.MOV.U32 R15, RZ, RZ, R18 ;  /* 0x000000ffff0f7224 */ /* 0x001fe400078e0012 */
[----:B------:R-:W-:Y:S02]  /*79a10*/  IMAD.MOV.U32 R14, RZ, RZ, R19 ;  /* 0x000000ffff0e7224 */ /* 0x000fe400078e0013 */
[----:B------:R-:W3:Y:S01]  /*79a20*/  LDL.LU.64 R18, [R1+0x30e0] ;  /* 0x0030e00001127983 */ /* 0x000ee20000300a00 */
[----:B------:R-:W-:Y:S02]  /*79a30*/  IMAD.MOV.U32 R22, RZ, RZ, R2 ;  /* 0x000000ffff167224 */ /* 0x000fe400078e0002 */
[----:B------:R-:W-:-:S07]  /*79a40*/  IMAD.MOV.U32 R23, RZ, RZ, R0 ;  /* 0x000000ffff177224 */ /* 0x000fce00078e0000 */
[C---:B--2---:R-:W-:Y:S01]  /*79a50*/  HMMA.16816.F32 R20, R4.reuse, R22, R8 ;  /* 0x000000160414723c */ /* 0x044fe20000001808 */
[----:B------:R0:W-:Y:S01]  /*79a60*/  STL [R1+0x3044], R14 ;  /* 0x0030440e01007387 */ /* 0x0001e20000100800 */
[----:B------:R1:W-:Y:S11]  /*79a70*/  STL [R1+0x3040], R15 ;  /* 0x0030400f01007387 */ /* 0x0003f60000100800 */
[----:B------:R-:W-:Y:S10]  /*79a80*/  @!UPT UIADD3 URZ, URZ, URZ, URZ ;  /* 0x0000003f3f3ff290 */ /* 0x000ff4000fffe03f */
[----:B------:R-:W-:Y:S01]  /*79a90*/  STL.64 [R1+0xcd0], R20 ;  /* 0x000cd01401007387 */ /* 0x000fe20000100a00 */
[----:B------:R-:W-:Y:S01]  /*79aa0*/  STL.64 [R1+0xcd8], R22 ;  /* 0x000cd81601007387 */ /* 0x000fe20000100a00 */
[C---:B---3--:R-:W-:Y:S01]  /*79ab0*/  HMMA.16816.F32 R8, R4.reuse, R18, R24 ;  /* 0x000000120408723c */ /* 0x048fe20000001818 */
[----:B0-----:R-:W-:Y:S02]  /*79ac0*/  IMAD.MOV.U32 R14, RZ, RZ, R18 ;  /* 0x000000ffff0e7224 */ /* 0x001fe400078e0012 */
[----:B-1----:R-:W-:Y:S11]  /*79ad0*/  IMAD.MOV.U32 R15, RZ, RZ, R19 ;  /* 0x000000ffff0f7224 */ /* 0x002ff600078e0013 */
[----:B------:R-:W-:Y:S09]  /*79ae0*/  @!UPT UIADD3 URZ, URZ, URZ, URZ ;  /* 0x0000003f3f3ff290 */ /* 0x000ff2000fffe03f */
[----:B------:R0:W-:Y:S01]  /*79af0*/  STL.64 [R1+0xcc0], R8 ;  /* 0x000cc00801007387 */ /* 0x0001e20000100a00 */
[----:B------:R1:W-:Y:S03]  /*79b00*/  STL.64 [R1+0xcc8], R10 ;  /* 0x000cc80a01007387 */ /* 0x0003e60000100a00 */
[----:B0-----:R-:W2:Y:S01]  /*79b10*/  LDL.LU R8, [R1+0x900] ;  /* 0x0009000001087983 */ /* 0x001ea20000300800 */
[----:B------:R-:W2:Y:S02]  /*79b20*/  LDL.LU R9, [R1+0x904] ;  /* 0x0009040001097983 */ /* 0x000ea40000300800 */
[----:B-1----:R-:W3:Y:S02]  /*79b30*/  LDL.LU R10, [R1+0x908] ;  /* 0x00090800010a7983 */ /* 0x002ee40000300800 */
[----:B------:R-:W3:Y:S01]  /*79b40*/  LDL.LU R11, [R1+0x90c] ;  /* 0x00090c00010b7983 */ /* 0x000ee20000300800 */
[----:B------:R-:W4:Y:S04]  /*79b50*/  LDL.64 R18, [R1+0x1c8] ;  /* 0x0001c80001127983 */ /* 0x000f280000100a00 */
[----:B----4-:R0:W-:Y:S04]  /*79b60*/  STL.64 [R1+0x30d8], R18 ;  /* 0x0030d81201007387 */ /* 0x0101e80000100a00 */
[----:B0-----:R-:W4:Y:S01]  /*79b70*/  LDL.64 R18, [R1+0x1d8] ;  /* 0x0001d80001127983 */ /* 0x001f220000100a00 */
[----:B---3--:R0:W-:Y:S02]  /*79b80*/  STL.64 [R1+0x3090], R10 ;  /* 0x0030900a01007387 */ /* 0x0081e40000100a00 */
[----:B--2---:R-:W-:Y:S01]  /*79b90*/  STL.64 [R1+0x3088], R8 ;  /* 0x0030880801007387 */ /* 0x004fe20000100a00 */
[----:B0-----:R-:W2:Y:S04]  /*79ba0*/  LDL.64 R10, [R1+0x38] ;  /* 0x00003800010a7983 */ /* 0x001ea80000100a00 */
[----:B--2---:R0:W-:Y:S04]  /*79bb0*/  STL.64 [R1+0x30a0], R10 ;  /* 0x0030a00a01007387 */ /* 0x0041e80000100a00 */
[----:B0-----:R-:W2:Y:S04]  /*79bc0*/  LDL.64 R10, [R1+0x48] ;  /* 0x00004800010a7983 */ /* 0x001ea80000100a00 */
[----:B--2---:R0:W-:Y:S01]  /*79bd0*/  STL.64 [R1+0x30c8], R10 ;  /* 0x0030c80a01007387 */ /* 0x0041e20000100a00 */
[----:B------:R-:W2:Y:S02]  /*79be0*/  LDL.LU R8, [R1+0x930] ;  /* 0x0009300001087983 */ /* 0x000ea40000300800 */
[----:B------:R-:W2:Y:S01]  /*79bf0*/  LDL.LU R9, [R1+0x934] ;  /* 0x0009340001097983 */ /* 0x000ea20000300800 */
[----:B0-----:R-:W2:Y:S01]  /*79c00*/  LDL.LU R10, [R1+0x938] ;  /* 0x00093800010a7983 */ /* 0x001ea20000300800 */
[----:B------:R-:W2:Y:S02]  /*79c10*/  LDL.LU R11, [R1+0x93c] ;  /* 0x00093c00010b7983 */ /* 0x000ea40000300800 */
[----:B------:R-:W3:Y:S02]  /*79c20*/  LDL.64 R26, [R1+0x28] ;  /* 0x00002800011a7983 */ /* 0x000ee40000100a00 */
[----:B---3--:R0:W-:Y:S01]  /*79c30*/  STL.64 [R1+0x3098], R26 ;  /* 0x0030981a01007387 */ /* 0x0081e20000100a00 */
[----:B------:R-:W3:Y:S02]  /*79c40*/  LDL.LU R24, [R1+0x910] ;  /* 0x0009100001187983 */ /* 0x000ee40000300800 */
[----:B------:R-:W3:Y:S01]  /*79c50*/  LDL.LU R25, [R1+0x914] ;  /* 0x0009140001197983 */ /* 0x000ee20000300800 */
[----:B0-----:R-:W2:Y:S01]  /*79c60*/  LDL.LU R26, [R1+0x918] ;  /* 0x00091800011a7983 */ /* 0x001ea20000300800 */
[----:B------:R-:W2:Y:S03]  /*79c70*/  LDL.LU R27, [R1+0x91c] ;  /* 0x00091c00011b7983 */ /* 0x000ea60000300800 */
[----:B--2---:R-:W-:Y:S01]  /*79c80*/  STL.64 [R1+0x30b0], R26 ;  /* 0x0030b01a01007387 */ /* 0x004fe20000100a00 */
[----:B---3--:R0:W-:Y:S03]  /*79c90*/  STL.64 [R1+0x30a8], R24 ;  /* 0x0030a81801007387 */ /* 0x0081e60000100a00 */
[----:B0-----:R-:W2:Y:S01]  /*79ca0*/  LDL.LU R24, [R1+0x920] ;  /* 0x0009200001187983 */ /* 0x001ea20000300800 */
[----:B------:R-:W2:Y:S02]  /*79cb0*/  LDL.LU R25, [R1+0x924] ;  /* 0x0009240001197983 */ /* 0x000ea40000300800 */
[----:B------:R-:W2:Y:S02]  /*79cc0*/  LDL.LU R26, [R1+0x928] ;  /* 0x00092800011a7983 */ /* 0x000ea40000300800 */
[----:B------:R-:W2:Y:S01]  /*79cd0*/  LDL.LU R27, [R1+0x92c] ;  /* 0x00092c00011b7983 */ /* 0x000ea20000300800 */
[----:B------:R-:W3:Y:S01]  /*79ce0*/  LDL.LU R20, [R1+0x8d0] ;  /* 0x0008d00001147983 */ /* 0x000ee20000300800 */
[----:B------:R-:W3:Y:S02]  /*79cf0*/  LDL.LU R21, [R1+0x8d4] ;  /* 0x0008d40001157983 */ /* 0x000ee40000300800 */
[----:B------:R-:W2:Y:S02]  /*79d00*/  LDL.LU R22, [R1+0x8d8] ;  /* 0x0008d80001167983 */ /* 0x000ea40000300800 */
[----:B------:R-:W2:Y:S02]  /*79d10*/  LDL.LU R23, [R1+0x8dc] ;  /* 0x0008dc0001177983 */ /* 0x000ea40000300800 */
[----:B--2---:R0:W-:Y:S01]  /*79d20*/  STL.64 [R1+0x3058], R22 ;  /* 0x0030581601007387 */ /* 0x0041e20000100a00 */
[----:B---3--:R-:W-:Y:S03]  /*79d30*/  STL.64 [R1+0x3050], R20 ;  /* 0x0030501401007387 */ /* 0x008fe60000100a00 */
[----:B0-----:R-:W2:Y:S01]  /*79d40*/  LDL.64 R22, [R1+0x18] ;  /* 0x0000180001167983 */ /* 0x001ea20000100a00 */
[----:B------:R-:W-:Y:S02]  /*79d50*/  STL [R1+0x304c], R15 ;  /* 0x00304c0f01007387 */ /* 0x000fe40000100800 */
[----:B------:R0:W-:Y:S02]  /*79d60*/  STL [R1+0x3048], R14 ;  /* 0x0030480e01007387 */ /* 0x0001e40000100800 */
[----:B------:R-:W4:Y:S01]  /*79d70*/  LDL.LU R12, [R1+0x9e0] ;  /* 0x0009e000010c7983 */ /* 0x000f220000300800 */
[----:B------:R-:W4:Y:S04]  /*79d80*/  LDL.LU R13, [R1+0x9e4] ;  /* 0x0009e400010d7983 */ /* 0x000f280000300800 */
[----:B0-----:R-:W4:Y:S01]  /*79d90*/  LDL.LU R14, [R1+0x9e8] ;  /* 0x0009e800010e7983 */ /* 0x001f220000300800 */
[----:B------:R-:W4:Y:S02]  /*79da0*/  LDL.LU R15, [R1+0x9ec] ;  /* 0x0009ec00010f7983 */ /* 0x000f240000300800 */
[C---:B----4-:R-:W-:Y:S11]  /*79db0*/  HMMA.16816.F32 R12, R4.reuse, R18, R12 ;  /* 0x00000012040c723c */ /* 0x050ff6000000180c */
        /* <DEDUP_REMOVED lines=20> */
[----:B------:R-:W3:Y:S02]  /*79f00*/  LDL.LU.64 R18, [R1+0x30d0] ;  /* 0x0030d00001127983 */ /* 0x000ee40000300a00 */
[----:B---3--:R-:W-:Y:S02]  /*79f10*/  HMMA.16816.F32 R4, R4, R18, R8 ;  /* 0x000000120404723c */ /* 0x008fe40000001808 */
[----:B------:R-:W3:Y:S01]  /*79f20*/  LDL.LU.64 R10, [R1+0x30c8] ;  /* 0x0030c800010a7983 */ /* 0x000ee20000300a00 */
[----:B------:R-:W3:Y:S02]  /*79f30*/  LDL.LU.64 R18, [R1+0x30c0] ;  /* 0x0030c00001127983 */ /* 0x000ee40000300a00 */
[----:B------:R-:W3:Y:S11]  /*79f40*/  LDL.LU.64 R16, [R1+0x30b8] ;  /* 0x0030b80001107983 */ /* 0x000ef60000300a00 */
[----:B------:R-:W-:Y:S07]  /*79f50*/  @!UPT UIADD3 URZ, URZ, URZ, URZ ;  /* 0x0000003f3f3ff290 */ /* 0x000fee000fffe03f */
[----:B------:R-:W-:Y:S01]  /*79f60*/  STL.64 [R1+0xc90], R4 ;  /* 0x000c900401007387 */ /* 0x000fe20000100a00 */
[----:B------:R0:W-:Y:S03]  /*79f70*/  STL.64 [R1+0xc98], R6 ;  /* 0x000c980601007387 */ /* 0x0001e60000100a00 */
[----:B0-----:R-:W4:Y:S01]  /*79f80*/  LDL.64 R6, [R1+0x8] ;  /* 0x0000080001067983 */ /* 0x001f220000100a00 */
[C---:B---3--:R-:W-:Y:S01]  /*79f90*/  HMMA.16816.F32 R24, R16.reuse, R10, R24 ;  /* 0x0000000a1018723c */ /* 0x048fe20000001818 */
[----:B------:R-:W-:Y:S02]  /*79fa0*/  IMAD.MOV.U32 R12, RZ, RZ, R10 ;  /* 0x000000ffff0c7224 */ /* 0x000fe400078e000a */
[----:B------:R-:W-:Y:S01]  /*79fb0*/  IMAD.MOV.U32 R13, RZ, RZ, R11 ;  /* 0x000000ffff0d7224 */ /* 0x000fe200078e000b */
[----:B----4-:R0:W-:Y:S01]  /*79fc0*/  STL.64 [R1+0x3060], R6 ;  /* 0x0030600601007387 */ /* 0x0101e20000100a00 */
        /* <DEDUP_REMOVED lines=24> */
[----:B------:R0:W-:Y:S01]  /*7a150*/  STL.64 [R1+0x720], R8 ;  /* 0x0007200801007387 */ /* 0x0001e20000100a00 */
[----:B------:R1:W-:Y:S02]  /*7a160*/  STL.64 [R1+0x728], R10 ;  /* 0x0007280a01007387 */ /* 0x0003e40000100a00 */
[----:B0-----:R-:W-:Y:S01]  /*7a170*/  IMAD.MOV.U32 R8, RZ, RZ, R26 ;  /* 0x000000ffff087224 */ /* 0x001fe200078e001a */
[----:B-1----:R-:W3:Y:S01]  /*7a180*/  LDL.LU.64 R10, [R1+0x3080] ;  /* 0x00308000010a7983 */ /* 0x002ee20000300a00 */
[----:B------:R-:W4:Y:S02]  /*7a190*/  LDL.LU R9, [R1+0x3078] ;  /* 0x0030780001097983 */ /* 0x000f240000300800 */
[----:B------:R-:W4:Y:S02]  /*7a1a0*/  LDL.LU.64 R26, [R1+0x3070] ;  /* 0x00307000011a7983 */ /* 0x000f240000300a00 */
[----:B------:R-:W4:Y:S01]  /*7a1b0*/  LDL.LU R25, [R1+0x3068] ;  /* 0x0030680001197983 */ /* 0x000f220000300800 */
[----:B------:R-:W0:Y:S01]  /*7a1c0*/  S2R R28, SR_TID.X ;  /* 0x00000000001c7919 */ /* 0x000e220000002100 */
[----:B--2---:R-:W-:Y:S01]  /*7a1d0*/  HMMA.16816.F32 R4, R16, R22, R4 ;  /* 0x000000161004723c */ /* 0x004fe20000001804 */
[----:B------:R-:W-:-:S02]  /*7a1e0*/  IMAD.MOV.U32 R29, RZ, RZ, R22 ;  /* 0x000000ffff1d7224 */ /* 0x000fc400078e0016 */
[----:B0-----:R-:W-:Y:S01]  /*7a1f0*/  IMAD.SHL.U32 R28, R28, 0x80, RZ ;  /* 0x000000801c1c7824 */ /* 0x001fe200078e00ff */
[----:B---3--:R-:W-:Y:S01]  /*7a200*/  STL.64 [R1+0x3020], R10 ;  /* 0x0030200a01007387 */ /* 0x008fe20000100a00 */
[----:B----4-:R0:W-:Y:S01]  /*7a210*/  STL.64 [R1+0x3018], R8 ;  /* 0x0030180801007387 */ /* 0x0101e20000100a00 */
[----:B------:R-:W-:-:S04]  /*7a220*/  LOP3.LUT R24, R9, 0x10, R25, 0x78, !PT ;  /* 0x0000001009187812 */ /* 0x000fc800078e7819 */
[----:B------:R-:W-:Y:S01]  /*7a230*/  LOP3.LUT R24, R24, 0x800, R28, 0xf8, !PT ;  /* 0x0000080018187812 */ /* 0x000fe200078ef81c */
[----:B0-----:R-:W2:Y:S01]  /*7a240*/  LDL.LU R8, [R1+0x8e0] ;  /* 0x0008e00001087983 */ /* 0x001ea20000300800 */
[----:B------:R-:W2:Y:S02]  /*7a250*/  LDL.LU R9, [R1+0x8e4] ;  /* 0x0008e40001097983 */ /* 0x000ea40000300800 */
[----:B------:R-:W2:Y:S02]  /*7a260*/  LDL.LU R10, [R1+0x8e8] ;  /* 0x0008e800010a7983 */ /* 0x000ea40000300800 */
[----:B------:R-:W2:Y:S07]  /*7a270*/  LDL.LU R11, [R1+0x8ec] ;  /* 0x0008ec00010b7983 */ /* 0x000eae0000300800 */
[----:B------:R-:W-:Y:S01]  /*7a280*/  STL.64 [R1+0x730], R4 ;  /* 0x0007300401007387 */ /* 0x000fe20000100a00 */
[----:B------:R0:W-:Y:S02]  /*7a290*/  STL.64 [R1+0x738], R6 ;  /* 0x0007380601007387 */ /* 0x0001e40000100a00 */
[----:B------:R-:W-:Y:S01]  /*7a2a0*/  IMAD.MOV.U32 R28, RZ, RZ, R23 ;  /* 0x000000ffff1c7224 */ /* 0x000fe200078e0017 */
[----:B0-----:R-:W2:Y:S01]  /*7a2b0*/  LDL.LU.64 R6, [R1+0x3060] ;  /* 0x0030600001067983 */ /* 0x001ea20000300a00 */
[----:B------:R-:W3:Y:S02]  /*7a2c0*/  LDL.LU.64 R22, [R1+0x3058] ;  /* 0x0030580001167983 */ /* 0x000ee40000300a00 */
[----:B------:R-:W3:Y:S01]  /*7a2d0*/  LDL.LU.64 R20, [R1+0x3050] ;  /* 0x0030500001147983 */ /* 0x000ee20000300a00 */
[----:B--2---:R-:W-:Y:S01]  /*7a2e0*/  HMMA.16816.F32 R8, R16, R6, R8 ;  /* 0x000000061008723c */ /* 0x004fe20000001808 */
[----:B------:R-:W-:-:S02]  /*7a2f0*/  IMAD.MOV.U32 R0, RZ, RZ, R6 ;  /* 0x000000ffff007224 */ /* 0x000fc400078e0006 */
[----:B------:R-:W-:-:S05]  /*7a300*/  IMAD.MOV.U32 R2, RZ, RZ, R7 ;  /* 0x000000ffff027224 */ /* 0x000fca00078e0007 */
[----:B---3--:R-:W-:Y:S11]  /*7a310*/  HMMA.16816.F32 R4, R16, R26, R20 ;  /* 0x0000001a1004723c */ /* 0x008ff60000001814 */
[----:B------:R-:W-:Y:S04]  /*7a320*/  @!UPT UIADD3 URZ, URZ, URZ, URZ ;  /* 0x0000003f3f3ff290 */ /* 0x000fe8000fffe03f */
[----:B------:R-:W-:Y:S01]  /*7a330*/  STL.64 [R1+0x740], R8 ;  /* 0x0007400801007387 */ /* 0x000fe20000100a00 */
[----:B------:R-:W-:Y:S02]  /*7a340*/  STL.64 [R1+0x748], R10 ;  /* 0x0007480a01007387 */ /* 0x000fe40000100a00 */
[----:B------:R-:W2:Y:S05]  /*7a350*/  LDL.LU R20, [R1+0x8c0] ;  /* 0x0008c00001147983 */ /* 0x000eaa0000300800 */
[----:B------:R-:W-:Y:S01]  /*7a360*/  STL.64 [R1+0x750], R4 ;  /* 0x0007500401007387 */ /* 0x000fe20000100a00 */
[----:B------:R-:W-:Y:S01]  /*7a370*/  STL.64 [R1+0x758], R6 ;  /* 0x0007580601007387 */ /* 0x000fe20000100a00 */
[----:B------:R-:W2:Y:S02]  /*7a380*/  LDL.LU R21, [R1+0x8c4] ;  /* 0x0008c40001157983 */ /* 0x000ea40000300800 */
[----:B------:R-:W3:Y:S02]  /*7a390*/  LDL.LU R22, [R1+0x8c8] ;  /* 0x0008c80001167983 */ /* 0x000ee40000300800 */
[----:B------:R-:W3:Y:S02]  /*7a3a0*/  LDL.LU R23, [R1+0x8cc] ;  /* 0x0008cc0001177983 */ /* 0x000ee40000300800 */
[----:B---3--:R0:W-:Y:S01]  /*7a3b0*/  STL.64 [R1+0x2f78], R22 ;  /* 0x002f781601007387 */ /* 0x0081e20000100a00 */
[----:B--2---:R1:W-:Y:S02]  /*7a3c0*/  STL.64 [R1+0x2f70], R20 ;  /* 0x002f701401007387 */ /* 0x0043e40000100a00 */
[----:B0-----:R-:W-:-:S02]  /*7a3d0*/  IMAD.MOV.U32 R22, RZ, RZ, R15 ;  /* 0x000000ffff167224 */ /* 0x001fc400078e000f */
[----:B------:R-:W-:Y:S01]  /*7a3e0*/  IMAD.MOV.U32 R23, RZ, RZ, R14 ;  /* 0x000000ffff177224 */ /* 0x000fe200078e000e */
[----:B------:R-:W2:Y:S01]  /*7a3f0*/  LDL.LU R15, [R1+0x304c] ;  /* 0x00304c00010f7983 */ /* 0x000ea20000300800 */
[----:B------:R-:W3:Y:S03]  /*7a400*/  LDL.LU R14, [R1+0x3048] ;  /* 0x00304800010e7983 */ /* 0x000ee60000300800 */
[----:B------:R0:W-:Y:S01]  /*7a410*/  STL.64 [R1+0x2f88], R22 ;  /* 0x002f881601007387 */ /* 0x0001e20000100a00 */
[----:B-1----:R-:W4:Y:S02]  /*7a420*/  LDL.LU R20, [R1+0x970] ;  /* 0x0009700001147983 */ /* 0x002f240000300800 */
[----:B------:R-:W4:Y:S01]  /*7a430*/  LDL.LU R21, [R1+0x974] ;  /* 0x0009740001157983 */ /* 0x000f220000300800 */
[----:B0-----:R-:W2:Y:S01]  /*7a440*/  LDL.LU R22, [R1+0x978] ;  /* 0x0009780001167983 */ /* 0x001ea20000300800 */
[----:B------:R-:W2:Y:S03]  /*7a450*/  LDL.LU R23, [R1+0x97c] ;  /* 0x00097c0001177983 */ /* 0x000ea60000300800 */
[----:B--2---:R3:W-:Y:S01]  /*7a460*/  STL.64 [R1+0x2f98], R22 ;  /* 0x002f981601007387 */ /* 0x0047e20000100a00 */
[----:B----4-:R-:W-:Y:S02]  /*7a470*/  STL.64 [R1+0x2f90], R20 ;  /* 0x002f901401007387 */ /* 0x010fe40000100a00 */
[----:B---3--:R-:W-:-:S02]  /*7a480*/  IMAD.MOV.U32 R22, RZ, RZ, R14 ;  /* 0x000000ffff167224 */ /* 0x008fc400078e000e */
[----:B------:R-:W-:Y:S01]  /*7a490*/  IMAD.MOV.U32 R23, RZ, RZ, R15 ;  /* 0x000000ffff177224 */ /* 0x000fe200078e000f */
[----:B------:R-:W2:Y:S01]  /*7a4a0*/  LDL.LU R14, [R1+0x3044] ;  /* 0x00304400010e7983 */ /* 0x000ea20000300800 */
[----:B------:R-:W3:Y:S03]  /*7a4b0*/  LDL.LU R15, [R1+0x3040] ;  /* 0x00304000010f7983 */ /* 0x000ee60000300800 */
[----:B------:R0:W-:Y:S04]  /*7a4c0*/  STL.64 [R1+0x2fb0], R22 ;  /* 0x002fb01601007387 */ /* 0x0001e80000100a00 */
[----:B0-----:R-:W4:Y:S01]  /*7a4d0*/  LDL.64 R22, [R1+0x1f8] ;  /* 0x0001f80001167983 */ /* 0x001f220000100a00 */
[----:B------:R-:W-:-:S05]  /*7a4e0*/  LOP3.LUT R24, R24, 0x40, RZ, 0x3c, !PT ;  /* 0x0000004018187812 */ /* 0x000fca00078e3cff */
[----:B------:R-:W0:Y:S04]  /*7a4f0*/  LDSM.16.MT88.4 R4, [R24+0x15000] ;  /* 0x015000001804783b */ /* 0x000e280000004200 */
[----:B----4-:R3:W-:Y:S01]  /*7a500*/  STL.64 [R1+0x2fc8], R22 ;  /* 0x002fc81601007387 */ /* 0x0107e20000100a00 */
[----:B------:R1:W-:Y:S02]  /*7a510*/  STL.64 [R1+0x2ef8], R26 ;  /* 0x002ef81a01007387 */ /* 0x0003e40000100a00 */
[----:B------:R4:W-:Y:S02]  /*7a520*/  STL.64 [R1+0x2ef0], R24 ;  /* 0x002ef01801007387 */ /* 0x0009e40000100a00 */
[----:B---3--:R-:W-:Y:S02]  /*7a530*/  IMAD.MOV.U32 R22, RZ, RZ, R15 ;  /* 0x000000ffff167224 */ /* 0x008fe400078e000f */
[----:B-1----:R-:W-:-:S02]  /*7a540*/  IMAD.MOV.U32 R26, RZ, RZ, R12 ;  /* 0x000000ffff1a7224 */ /* 0x002fc400078e000c */
[----:B--2---:R-:W-:Y:S01]  /*7a550*/  IMAD.MOV.U32 R23, RZ, RZ, R14 ;  /* 0x000000ffff177224 */ /* 0x004fe200078e000e */
[----:B------:R-:W2:Y:S01]  /*7a560*/  LDL.LU R12, [R1+0x303c] ;  /* 0x00303c00010c7983 */ /* 0x000ea20000300800 */
[----:B------:R-:W-:Y:S02]  /*7a570*/  IMAD.MOV.U32 R27, RZ, RZ, R13 ;  /* 0x000000ffff1b7224 */ /* 0x000fe400078e000d */
[----:B------:R-:W3:Y:S02]  /*7a580*/  LDL.LU R13, [R1+0x3038] ;  /* 0x00303800010d7983 */ /* 0x000ee40000300800 */
[----:B------:R-:W2:Y:S01]  /*7a590*/  LDL.LU R15, [R1+0x3034] ;  /* 0x00303400010f7983 */ /* 0x000ea20000300800 */
[----:B------:R-:W2:Y:S01]  /*7a5a0*/  LDL.LU R14, [R1+0x3030] ;  /* 0x00303000010e7983 */ /* 0x000ea20000300800 */
[----:B------:R-:W-:Y:S02]  /*7a5b0*/  STL.64 [R1+0x2fe0], R22 ;  /* 0x002fe01601007387 */ /* 0x000fe40000100a00 */
[----:B------:R1:W-:Y:S02]  /*7a5c0*/  STL.64 [R1+0x2f80], R26 ;  /* 0x002f801a01007387 */ /* 0x0003e40000100a00 */
[----:B----4-:R-:W4:Y:S01]  /*7a5d0*/  LDL.LU R24, [R1+0x950] ;  /* 0x0009500001187983 */ /* 0x010f220000300800 */
[----:B------:R-:W4:Y:S04]  /*7a5e0*/  LDL.LU R25, [R1+0x954] ;  /* 0x0009540001197983 */ /* 0x000f280000300800 */
[----:B-1----:R-:W2:Y:S01]  /*7a5f0*/  LDL.LU R26, [R1+0x958] ;  /* 0x00095800011a7983 */ /* 0x002ea20000300800 */
[----:B------:R-:W2:Y:S02]  /*7a600*/  LDL.LU R27, [R1+0x95c] ;  /* 0x00095c00011b7983 */ /* 0x000ea40000300800 */
[----:B------:R-:W2:Y:S02]  /*7a610*/  LDL R22, [R1+0x218] ;  /* 0x0002180001167983 */ /* 0x000ea40000100800 */
[----:B------:R-:W2:Y:S02]  /*7a620*/  LDL R23, [R1+0x21c] ;  /* 0x00021c0001177983 */ /* 0x000ea40000100800 */
[----:B--2---:R-:W-:Y:S01]  /*7a630*/  STL.64 [R1+0x2ff8], R22 ;  /* 0x002ff81601007387 */ /* 0x004fe20000100a00 */
[----:B------:R-:W-:Y:S02]  /*7a640*/  STL.64 [R1+0x2fa8], R26 ;  /* 0x002fa81a01007387 */ /* 0x000fe40000100a00 */
[----:B----4-:R1:W-:Y:S02]  /*7a650*/  STL.64 [R1+0x2fa0], R24 ;  /* 0x002fa01801007387 */ /* 0x0103e40000100a00 */
[----:B-1----:R-:W2:Y:S01]  /*7a660*/  LDL.LU R24, [R1+0x980] ;  /* 0x0009800001187983 */ /* 0x002ea20000300800 */
[----:B------:R-:W2:Y:S02]  /*7a670*/  LDL.LU R25, [R1+0x984] ;  /* 0x0009840001197983 */ /* 0x000ea40000300800 */
[----:B------:R-:W4:Y:S02]  /*7a680*/  LDL.LU R26, [R1+0x988] ;  /* 0x00098800011a7983 */ /* 0x000f240000300800 */
[----:B------:R-:W4:Y:S02]  /*7a690*/  LDL.LU R27, [R1+0x98c] ;  /* 0x00098c00011b7983 */ /* 0x000f240000300800 */
[----:B------:R-:W-:-:S02]  /*7a6a0*/  IMAD.MOV.U32 R22, RZ, RZ, R14 ;  /* 0x000000ffff167224 */ /* 0x000fc400078e000e */
[----:B------:R-:W-:Y:S01]  /*7a6b0*/  IMAD.MOV.U32 R23, RZ, RZ, R15 ;  /* 0x000000ffff177224 */ /* 0x000fe200078e000f */
[----:B------:R-:W3:Y:S01]  /*7a6c0*/  LDL.LU R14, [R1+0x302c] ;  /* 0x00302c00010e7983 */ /* 0x000ee20000300800 */
[----:B------:R-:W3:Y:S02]  /*7a6d0*/  LDL.LU R15, [R1+0x3028] ;  /* 0x00302800010f7983 */ /* 0x000ee40000300800 */
[----:B------:R-:W3:Y:S02]  /*7a6e0*/  LDL.LU R8, [R1+0x9c0] ;  /* 0x0009c00001087983 */ /* 0x000ee40000300800 */
[----:B------:R-:W3:Y:S01]  /*7a6f0*/  LDL.LU R9, [R1+0x9c4] ;  /* 0x0009c40001097983 */ /* 0x000ee20000300800 */
[----:B------:R-:W3:Y:S01]  /*7a700*/  LDL.LU R10, [R1+0x9c8] ;  /* 0x0009c800010a7983 */ /* 0x000ee20000300800 */
[----:B------:R-:W3:Y:S02]  /*7a710*/  LDL.LU R11, [R1+0x9cc] ;  /* 0x0009cc00010b7983 */ /* 0x000ee40000300800 */
[----:B------:R1:W-:Y:S02]  /*7a720*/  STL.64 [R1+0x3010], R22 ;  /* 0x0030101601007387 */ /* 0x0003e40000100a00 */
[----:B------:R-:W3:Y:S01]  /*7a730*/  LDL.LU R20, [R1+0x9b0] ;  /* 0x0009b00001147983 */ /* 0x000ee20000300800 */
[----:B------:R-:W3:Y:S04]  /*7a740*/  LDL.LU R21, [R1+0x9b4] ;  /* 0x0009b40001157983 */ /* 0x000ee80000300800 */
[----:B-1----:R-:W3:Y:S01]  /*7a750*/  LDL.LU R22, [R1+0x9b8] ;  /* 0x0009b80001167983 */ /* 0x002ee20000300800 */
[----:B------:R-:W3:Y:S03]  /*7a760*/  LDL.LU R23, [R1+0x9bc] ;  /* 0x0009bc0001177983 */ /* 0x000ee60000300800 */
[----:B----4-:R-:W-:Y:S01]  /*7a770*/  STL.64 [R1+0x2fc0], R26 ;  /* 0x002fc01a01007387 */ /* 0x010fe20000100a00 */
[----:B--2---:R1:W-:Y:S03]  /*7a780*/  STL.64 [R1+0x2fb8], R24 ;  /* 0x002fb81801007387 */ /* 0x0043e60000100a00 */
[----:B-1----:R-:W2:Y:S01]  /*7a790*/  LDL.LU R24, [R1+0x960] ;  /* 0x0009600001187983 */ /* 0x002ea20000300800 */
[----:B------:R-:W2:Y:S02]  /*7a7a0*/  LDL.LU R25, [R1+0x964] ;  /* 0x0009640001197983 */ /* 0x000ea40000300800 */
[----:B------:R-:W4:Y:S02]  /*7a7b0*/  LDL.LU R26, [R1+0x968] ;  /* 0x00096800011a7983 */ /* 0x000f240000300800 */
[----:B------:R-:W4:Y:S02]  /*7a7c0*/  LDL.LU R27, [R1+0x96c] ;  /* 0x00096c00011b7983 */ /* 0x000f240000300800 */
[----:B----4-:R-:W-:Y:S01]  /*7a7d0*/  STL.64 [R1+0x2fd8], R26 ;  /* 0x002fd81a01007387 */ /* 0x010fe20000100a00 */
[----:B--2---:R1:W-:Y:S03]  /*7a7e0*/  STL.64 [R1+0x2fd0], R24 ;  /* 0x002fd01801007387 */ /* 0x0043e60000100a00 */
[----:B-1----:R-:W2:Y:S01]  /*7a7f0*/  LDL.LU R24, [R1+0x940] ;  /* 0x0009400001187983 */ /* 0x002ea20000300800 */
[----:B------:R-:W2:Y:S02]  /*7a800*/  LDL.LU R25, [R1+0x944] ;  /* 0x0009440001197983 */ /* 0x000ea40000300800 */
[----:B------:R-:W4:Y:S02]  /*7a810*/  LDL.LU R26, [R1+0x948] ;  /* 0x00094800011a7983 */ /* 0x000f240000300800 */
[----:B------:R-:W4:Y:S01]  /*7a820*/  LDL.LU R27, [R1+0x94c] ;  /* 0x00094c00011b7983 */ /* 0x000f220000300800 */
[----:B---3--:R-:W-:Y:S01]  /*7a830*/  HMMA.16816.F32 R8, R16, R14, R8 ;  /* 0x0000000e1008723c */ /* 0x008fe20000001808 */
[----:B----4-:R-:W-:Y:S01]  /*7a840*/  STL.64 [R1+0x2ff0], R26 ;  /* 0x002ff01a01007387 */ /* 0x010fe20000100a00 */
[----:B--2---:R1:W-:Y:S03]  /*7a850*/  STL.64 [R1+0x2fe8], R24 ;  /* 0x002fe81801007387 */ /* 0x0043e60000100a00 */
[----:B-1----:R-:W2:Y:S01]  /*7a860*/  LDL.LU R24, [R1+0x990] ;  /* 0x0009900001187983 */ /* 0x002ea20000300800 */
[----:B------:R-:W2:Y:S02]  /*7a870*/  LDL.LU R25, [R1+0x994] ;  /* 0x0009940001197983 */ /* 0x000ea40000300800 */
[----:B------:R-:W3:Y:S02]  /*7a880*/  LDL.LU R26, [R1+0x998] ;  /* 0x00099800011a7983 */ /* 0x000ee40000300800 */
[----:B------:R-:W3:Y:S02]  /*7a890*/  LDL.LU R27, [R1+0x99c] ;  /* 0x00099c00011b7983 */ /* 0x000ee40000300800 */
[----:B---3--:R-:W-:Y:S01]  /*7a8a0*/  STL.64 [R1+0x3008], R26 ;  /* 0x0030081a01007387 */ /* 0x008fe20000100a00 */
[----:B--2---:R1:W-:Y:S03]  /*7a8b0*/  STL.64 [R1+0x3000], R24 ;  /* 0x0030001801007387 */ /* 0x0043e60000100a00 */
[----:B-1----:R-:W2:Y:S01]  /*7a8c0*/  LDL.LU R24, [R1+0x9a0] ;  /* 0x0009a00001187983 */ /* 0x002ea20000300800 */
[----:B------:R-:W2:Y:S02]  /*7a8d0*/  LDL.LU R25, [R1+0x9a4] ;  /* 0x0009a40001197983 */ /* 0x000ea40000300800 */
[----:B------:R-:W2:Y:S02]  /*7a8e0*/  LDL.LU R26, [R1+0x9a8] ;  /* 0x0009a800011a7983 */ /* 0x000ea40000300800 */
[----:B------:R-:W2:Y:S01]  /*7a8f0*/  LDL.LU R27, [R1+0x9ac] ;  /* 0x0009ac00011b7983 */ /* 0x000ea20000300800 */
[----:B0-----:R-:W-:Y:S01]  /*7a900*/  STL.64 [R1+0x2e50], R6 ;  /* 0x002e500601007387 */ /* 0x001fe20000100a00 */
[----:B------:R-:W-:Y:S02]  /*7a910*/  STL.64 [R1+0x2e48], R4 ;  /* 0x002e480401007387 */ /* 0x000fe40000100a00 */
[----:B------:R-:W-:Y:S02]  /*7a920*/  STL.64 [R1+0x760], R8 ;  /* 0x0007600801007387 */ /* 0x000fe40000100a00 */
[----:B------:R0:W-:Y:S02]  /*7a930*/  STL.64 [R1+0x768], R10 ;  /* 0x0007680a01007387 */ /* 0x0001e40000100a00 */
[----:B0-----:R-:W3:Y:S01]  /*7a940*/  LDL.LU.64 R10, [R1+0x3020] ;  /* 0x00302000010a7983 */ /* 0x001ee20000300a00 */
[----:B------:R-:W4:Y:S02]  /*7a950*/  LDL.LU.64 R8, [R1+0x3018] ;  /* 0x0030180001087983 */ /* 0x000f240000300a00 */
[----:B------:R-:W-:-:S02]  /*7a960*/  IMAD.MOV.U32 R7, RZ, RZ, R12 ;  /* 0x000000ffff077224 */ /* 0x000fc400078e000c */
[----:B------:R0:W-:Y:S02]  /*7a970*/  STL.64 [R1+0x2ee8], R14 ;  /* 0x002ee80e01007387 */ /* 0x0001e40000100a00 */
[----:B------:R-:W-:Y:S01]  /*7a980*/  IMAD.MOV.U32 R6, RZ, RZ, R13 ;  /* 0x000000ffff067224 */ /* 0x000fe200078e000d */
[----:B------:R-:W2:Y:S01]  /*7a990*/  LDL.LU R12, [R1+0x890] ;  /* 0x00089000010c7983 */ /* 0x000ea20000300800 */
[----:B------:R-:W2:Y:S03]  /*7a9a0*/  LDL.LU R13, [R1+0x894] ;  /* 0x00089400010d7983 */ /* 0x000ea60000300800 */
[----:B0-----:R-:W2:Y:S01]  /*7a9b0*/  LDL.LU R14, [R1+0x898] ;  /* 0x00089800010e7983 */ /* 0x001ea20000300800 */
[----:B------:R-:W2:Y:S01]  /*7a9c0*/  LDL.LU R15, [R1+0x89c] ;  /* 0x00089c00010f7983 */ /* 0x000ea20000300800 */
[C---:B---3--:R-:W-:Y:S11]  /*7a9d0*/  HMMA.16816.F32 R20, R16.reuse, R10, R20 ;  /* 0x0000000a1014723c */ /* 0x048ff60000001814 */
[----:B------:R-:W-:Y:S11]  /*7a9e0*/  @!UPT UIADD3 URZ, URZ, URZ, URZ ;  /* 0x0000003f3f3ff290 */ /* 0x000ff6000fffe03f */
[----:B------:R-:W-:Y:S01]  /*7a9f0*/  @!UPT UIADD3 URZ, URZ, URZ, URZ ;  /* 0x0000003f3f3ff290 */ /* 0x000fe2000fffe03f */
[----:B------:R-:W-:Y:S01]  /*7aa00*/  STL.64 [R1+0x770], R20 ;  /* 0x0007701401007387 */ /* 0x000fe20000100a00 */
[----:B------:R0:W-:Y:S03]  /*7aa10*/  STL.64 [R1+0x778], R22 ;  /* 0x0007781601007387 */ /* 0x0001e60000100a00 */
[----:B0-----:R-:W2:Y:S01]  /*7aa20*/  LDL.LU.64 R22, [R1+0x3010] ;  /* 0x0030100001167983 */ /* 0x001ea20000300a00 */
[----:B------:R-:W-:Y:S02]  /*7aa30*/  STL.64 [R1+0x2ee0], R10 ;  /* 0x002ee00a01007387 */ /* 0x000fe40000100a00 */
[----:B----4-:R-:W-:Y:S01]  /*7aa40*/  STL [R1+0x2ed8], R9 ;  /* 0x002ed80901007387 */ /* 0x010fe20000100800 */
        /* <DEDUP_REMOVED lines=44> */
[----:B------:R0:W-:Y:S03]  /*7ad10*/  STL.64 [R1+0x2e70], R6 ;  /* 0x002e700601007387 */ /* 0x0001e60000100a00 */
[----:B0-----:R-:W3:Y:S04]  /*7ad20*/  LDL R6, [R1+0x1b8] ;  /* 0x0001b80001067983 */ /* 0x001ee80000100800 */
[----:B------:R-:W3:Y:S01]  /*7ad30*/  LDL R7, [R1+0x1bc] ;  /* 0x0001bc0001077983 */ /* 0x000ee20000100800 */
[C---:B--2---:R-:W-:Y:S03]  /*7ad40*/  HMMA.16816.F32 R20, R16.reuse, R22, R24 ;  /* 0x000000161014723c */ /* 0x044fe60000001818 */
[----:B------:R-:W2:Y:S11]  /*7ad50*/  LDL.LU.64 R26, [R1+0x2f80] ;  /* 0x002f8000011a7983 */ /* 0x000eb60000300a00 */
[----:B------:R-:W-:Y:S09]  /*7ad60*/  @!UPT UIADD3 URZ, URZ, URZ, URZ ;  /* 0x0000003f3f3ff290 */ /* 0x000ff2000fffe03f */
[----:B------:R-:W-:Y:S01]  /*7ad70*/  STL.64 [R1+0x9e0], R20 ;  /* 0x0009e01401007387 */ /* 0x000fe20000100a00 */
[----:B------:R0:W-:Y:S03]  /*7ad80*/  STL.64 [R1+0x9e8], R22 ;  /* 0x0009e81601007387 */ /* 0x0001e60000100a00 */
[----:B0-----:R-:W3:Y:S01]  /*7ad90*/  LDL.LU.64 R22, [R1+0x2f78] ;  /* 0x002f780001167983 */ /* 0x001ee20000300a00 */
[----:B------:R-:W3:Y:S02]  /*7ada0*/  LDL.LU.64 R20, [R1+0x2f70] ;  /* 0x002f700001147983 */ /* 0x000ee40000300a00 */
[----:B---3--:R-:W-:Y:S01]  /*7adb0*/  HMMA.16816.F32 R16, R16, R6, R20 ;  /* 0x000000061010723c */ /* 0x008fe20000001814 */
[----:B------:R-:W2:Y:S01]  /*7adc0*/  LDL.LU.64 R22, [R1+0x2f68] ;  /* 0x002f680001167983 */ /* 0x000ea20000300a00 */
[----:B------:R-:W2:Y:S02]  /*7add0*/  LDL.LU.64 R20, [R1+0x2f60] ;  /* 0x002f600001147983 */ /* 0x000ea40000300a00 */
[----:B------:R-:W3:Y:S11]  /*7ade0*/  LDL.LU R4, [R1+0x90] ;  /* 0x0000900001047983 */ /* 0x000ef60000300800 */
[----:B------:R-:W-:Y:S08]  /*7adf0*/  @!UPT UIADD3 URZ, URZ, URZ, URZ ;  /* 0x0000003f3f3ff290 */ /* 0x000ff0000fffe03f */
[----:B------:R-:W-:Y:S01]  /*7ae00*/  STL.64 [R1+0x9b0], R16 ;  /* 0x0009b01001007387 */ /* 0x000fe20000100a00 */
[----:B------:R-:W-:Y:S01]  /*7ae10*/  STL.64 [R1+0x9b8], R18 ;  /* 0x0009b81201007387 */ /* 0x000fe20000100a00 */
[----:B--2---:R-:W-:Y:S11]  /*7ae20*/  HMMA.16816.F32 R12, R20, R26, R12 ;  /* 0x0000001a140c723c */ /* 0x004ff6000000180c */
[----:B------:R-:W-:Y:S11]  /*7ae30*/  @!UPT UIADD3 URZ, URZ, URZ, URZ ;  /* 0x0000003f3f3ff290 */ /* 0x000ff6000fffe03f */
[----:B------:R-:W-:Y:S01]  /*7ae40*/  @!UPT UIADD3 URZ, URZ, URZ, URZ ;  /* 0x0000003f3f3ff290 */ /* 0x000fe2000fffe03f */
[----:B------:R-:W-:Y:S01]  /*7ae50*/  STL.64 [R1+0xc80], R12 ;  /* 0x000c800c01007387 */ /* 0x000fe20000100a00 */
[----:B------:R-:W-:Y:S02]  /*7ae60*/  STL.64 [R1+0xc88], R14 ;  /* 0x000c880e01007387 */ /* 0x000fe40000100a00 */
[----:B------:R-:W3:Y:S02]  /*7ae70*/  LDL.LU R5, [R1+0x94] ;  /* 0x0000940001057983 */ /* 0x000ee40000300800 */
[----:B------:R-:W2:Y:S01]  /*7ae80*/  LDL.LU R6, [R1+0x98] ;  /* 0x0000980001067983 */ /* 0x000ea20000300800 */
[----:B------:R-:W2:Y:S04]  /*7ae90*/  LDL.LU R7, [R1+0x9c] ;  /* 0x00009c0001077983 */ /* 0x000ea80000300800 */
[----:B--2---:R0:W-:Y:S01]  /*7aea0*/  STL.64 [R1+0x2e80], R6 ;  /* 0x002e800601007387 */ /* 0x0041e20000100a00 */
[----:B---3--:R-:W-:Y:S02]  /*7aeb0*/  STL.64 [R1+0x2e78], R4 ;  /* 0x002e780401007387 */ /* 0x008fe40000100a00 */
[----:B0-----:R-:W-:-:S02]  /*7aec0*/  IMAD.MOV.U32 R6, RZ, RZ, R10 ;  /* 0x000000ffff067224 */ /* 0x001fc400078e000a */
[----:B------:R-:W-:-:S05]  /*7aed0*/  IMAD.MOV.U32 R7, RZ, RZ, R9 ;  /* 0x000000ffff077224 */ /* 0x000fca00078e0009 */
[----:B------:R0:W-:Y:S04]  /*7aee0*/  STL.64 [R1+0x2e98], R6 ;  /* 0x002e980601007387 */ /* 0x0001e80000100a00 */
[----:B0-----:R-:W2:Y:S04]  /*7aef0*/  LDL.64 R6, [R1+0x208] ;  /* 0x0002080001067983 */ /* 0x001ea80000100a00 */
[----:B--2---:R0:W-:Y:S04]  /*7af00*/  STL.64 [R1+0x2eb0], R6 ;  /* 0x002eb00601007387 */ /* 0x0041e80000100a00 */
[----:B0-----:R-:W2:Y:S04]  /*7af10*/  LDL.64 R6, [R1+0x218] ;  /* 0x0002180001067983 */ /* 0x001ea80000100a00 */
[----:B--2---:R-:W-:Y:S01]  /*7af20*/  STL.64 [R1+0x2ec8], R6 ;  /* 0x002ec80601007387 */ /* 0x004fe20000100a00 */
[----:B------:R-:W2:Y:S02]  /*7af30*/  LDL.LU R16, [R1+0x80] ;  /* 0x0000800001107983 */ /* 0x000ea40000300800 */
[----:B------:R-:W2:Y:S02]  /*7af40*/  LDL.LU R17, [R1+0x84] ;  /* 0x0000840001117983 */ /* 0x000ea40000300800 */
[----:B------:R-:W3:Y:S01]  /*7af50*/  LDL.LU R18, [R1+0x88] ;  /* 0x0000880001127983 */ /* 0x000ee20000300800 */
[----:B------:R-:W3:Y:S01]  /*7af60*/  LDL.LU R19, [R1+0x8c] ;  /* 0x00008c0001137983 */ /* 0x000ee20000300800 */
[----:B------:R-:W4:Y:S02]  /*7af70*/  LDL.LU R12, [R1+0x690] ;  /* 0x00069000010c7983 */ /* 0x000f240000300800 */
[----:B------:R-:W4:Y:S02]  /*7af80*/  LDL.LU R13, [R1+0x694] ;  /* 0x00069400010d7983 */ /* 0x000f240000300800 */
[----:B------:R-:W2:Y:S01]  /*7af90*/  LDL.LU R14, [R1+0x698] ;  /* 0x00069800010e7983 */ /* 0x000ea20000300800 */
[----:B------:R-:W2:Y:S01]  /*7afa0*/  LDL.LU R15, [R1+0x69c] ;  /* 0x00069c00010f7983 */ /* 0x000ea20000300800 */
[----:B------:R-:W-:-:S02]  /*7afb0*/  IMAD.MOV.U32 R26, RZ, RZ, R0 ;  /* 0x000000ffff1a7224 */ /* 0x000fc400078e0000 */
[----:B------:R-:W-:Y:S01]  /*7afc0*/  IMAD.MOV.U32 R27, RZ, RZ, R2 ;  /* 0x000000ffff1b7224 */ /* 0x000fe200078e0002 */
[----:B--2---:R-:W-:Y:S01]  /*7afd0*/  STL.64 [R1+0x2f08], R14 ;  /* 0x002f080e01007387 */ /* 0x004fe20000100a00 */
[----:B----4-:R0:W-:Y:S02]  /*7afe0*/  STL.64 [R1+0x2f00], R12 ;  /* 0x002f000c01007387 */ /* 0x0101e40000100a00 */
[----:B------:R-:W2:Y:S02]  /*7aff0*/  LDL.LU R0, [R1+0x2f5c] ;  /* 0x002f5c0001007983 */ /* 0x000ea40000300800 */
[----:B------:R-:W4:Y:S01]  /*7b000*/  LDL.LU R2, [R1+0x2f58] ;  /* 0x002f580001027983 */ /* 0x000f220000300800 */
[----:B------:R1:W-:Y:S04]  /*7b010*/  STL.64 [R1+0x2f10], R26 ;  /* 0x002f101a01007387 */ /* 0x0003e80000100a00 */
[----:B0-----:R-:W2:Y:S01]  /*7b020*/  LDL.LU R12, [R1+0x7f0] ;  /* 0x0007f000010c7983 */ /* 0x001ea20000300800 */
[----:B------:R-:W2:Y:S02]  /*7b030*/  LDL.LU R13, [R1+0x7f4] ;  /* 0x0007f400010d7983 */ /* 0x000ea40000300800 */
[----:B------:R-:W2:Y:S02]  /*7b040*/  LDL.LU R14, [R1+0x7f8] ;  /* 0x0007f800010e7983 */ /* 0x000ea40000300800 */
[----:B------:R-:W2:Y:S02]  /*7b050*/  LDL.LU R15, [R1+0x7fc] ;  /* 0x0007fc00010f7983 */ /* 0x000ea40000300800 */
[----:B-1----:R-:W-:-:S02]  /*7b060*/  IMAD.MOV.U32 R26, RZ, RZ, R29 ;  /* 0x000000ffff1a7224 */ /* 0x002fc400078e001d */
[----:B------:R-:W-:Y:S01]  /*7b070*/  IMAD.MOV.U32 R27, RZ, RZ, R28 ;  /* 0x000000ffff1b7224 */ /* 0x000fe200078e001c */
[----:B--2---:R-:W-:Y:S01]  /*7b080*/  STL.64 [R1+0x2f20], R14 ;  /* 0x002f200e01007387 */ /* 0x004fe20000100a00 */
[----:B------:R-:W-:Y:S03]  /*7b090*/  STL.64 [R1+0x2f18], R12 ;  /* 0x002f180c01007387 */ /* 0x000fe60000100a00 */
[----:B------:R0:W-:Y:S02]  /*7b0a0*/  STL.64 [R1+0x2f28], R26 ;  /* 0x002f281a01007387 */ /* 0x0001e40000100a00 */
[----:B0-----:R-:W-:Y:S02]  /*7b0b0*/  IMAD.MOV.U32 R26, RZ, RZ, R8 ;  /* 0x000000ffff1a7224 */ /* 0x001fe400078e0008 */
[----:B------:R-:W-:-:S05]  /*7b0c0*/  IMAD.MOV.U32 R27, RZ, RZ, R3 ;  /* 0x000000ffff1b7224 */ /* 0x000fca00078e0003 */
        /* <DEDUP_REMOVED lines=21> */
[----:B------:R-:W2:Y:S04]  /*7b220*/  LDL.64 R6, [R1+0x58] ;  /* 0x0000580001067983 */ /* 0x000ea80000100a00 */
[----:B--2---:R0:W-:Y:S01]  /*7b230*/  STL.64 [R1+0x2ed0], R6 ;  /* 0x002ed00601007387 */ /* 0x0041e20000100a00 */
[----:B------:R-:W2:Y:S02]  /*7b240*/  LDL.LU R4, [R1+0x670] ;  /* 0x0006700001047983 */ /* 0x000ea40000300800 */
[----:B------:R-:W2:Y:S01]  /*7b250*/  LDL.LU R5, [R1+0x674] ;  /* 0x0006740001057983 */ /* 0x000ea20000300800 */
[----:B0-----:R-:W2:Y:S01]  /*7b260*/  LDL.LU R6, [R1+0x678] ;  /* 0x0006780001067983 */ /* 0x001ea20000300800 */
[----:B------:R-:W2:Y:S02]  /*7b270*/  LDL.LU R7, [R1+0x67c] ;  /* 0x00067c0001077983 */ /* 0x000ea40000300800 */
[----:B---3--:R-:W-:Y:S02]  /*7b280*/  STL.64 [R1+0x2e90], R18 ;  /* 0x002e901201007387 */ /* 0x008fe40000100a00 */
[----:B------:R0:W-:Y:S02]  /*7b290*/  STL.64 [R1+0x2e88], R16 ;  /* 0x002e881001007387 */ /* 0x0001e40000100a00 */
[----:B0-----:R-:W3:Y:S01]  /*7b2a0*/  LDL.LU R16, [R1+0xa0] ;  /* 0x0000a00001107983 */ /* 0x001ee20000300800 */
[----:B------:R-:W3:Y:S02]  /*7b2b0*/  LDL.LU R17, [R1+0xa4] ;  /* 0x0000a40001117983 */ /* 0x000ee40000300800 */
[----:B------:R-:W2:Y:S02]  /*7b2c0*/  LDL.LU R18, [R1+0xa8] ;  /* 0x0000a80001127983 */ /* 0x000ea40000300800 */
[----:B------:R-:W2:Y:S02]  /*7b2d0*/  LDL.LU R19, [R1+0xac] ;  /* 0x0000ac0001137983 */ /* 0x000ea40000300800 */
[----:B----4-:R-:W-:-:S02]  /*7b2e0*/  IMAD.MOV.U32 R26, RZ, RZ, R2 ;  /* 0x000000ffff1a7224 */ /* 0x010fc400078e0002 */
[----:B------:R-:W-:-:S07]  /*7b2f0*/  IMAD.MOV.U32 R27, RZ, RZ, R0 ;  /* 0x000000ffff1b7224 */ /* 0x000fce00078e0000 */
[C---:B------:R-:W-:Y:S01]  /*7b300*/  HMMA.16816.F32 R24, R20.reuse, R26, R12 ;  /* 0x0000001a1418723c */ /* 0x040fe2000000180c */
        /* <DEDUP_REMOVED lines=38> */
[----:B------:R-:W4:Y:S01]  /*7b570*/  LDL.LU.64 R24, [R1+0x2ef0] ;  /* 0x002ef00001187983 */ /* 0x000f220000300a00 */
[C---:B---3--:R-:W-:Y:S11]  /*7b580*/  HMMA.16816.F32 R12, R20.reuse, R26, R12 ;  /* 0x0000001a140c723c */ /* 0x048ff6000000180c */
[----:B------:R-:W-:Y:S11]  /*7b590*/  @!UPT UIADD3 URZ, URZ, URZ, URZ ;  /* 0x0000003f3f3ff290 */ /* 0x000ff6000fffe03f */
[----:B------:R-:W-:Y:S01]  /*7b5a0*/  @!UPT UIADD3 URZ, URZ, URZ, URZ ;  /* 0x0000003f3f3ff290 */ /* 0x000fe2000fffe03f */
[----:B------:R-:W-:Y:S01]  /*7b5b0*/  STL.64 [R1+0xc30], R12 ;  /* 0x000c300c01007387 */ /* 0x000fe20000100a00 */
[----:B------:R0:W-:Y:S03]  /*7b5c0*/  STL.64 [R1+0xc38], R14 ;  /* 0x000c380e01007387 */ /* 0x0001e60000100a00 */
[----:B0-----:R-:W3:Y:S01]  /*7b5d0*/  LDL.LU.64 R14, [R1+0x2ee8] ;  /* 0x002ee800010e7983 */ /* 0x001ee20000300a00 */
[----:B------:R-:W-:Y:S02]  /*7b5e0*/  STL [R1+0x2dd4], R26 ;  /* 0x002dd41a01007387 */ /* 0x000fe40000100800 */
[----:B------:R-:W-:Y:S01]  /*7b5f0*/  STL [R1+0x2dd0], R27 ;  /* 0x002dd01b01007387 */ /* 0x000fe20000100800 */
[C---:B---3--:R-:W-:Y:S11]  /*7b600*/  HMMA.16816.F32 R8, R20.reuse, R14, R8 ;  /* 0x0000000e1408723c */ /* 0x048ff60000001808 */
[----:B------:R-:W-:Y:S11]  /*7b610*/  @!UPT UIADD3 URZ, URZ, URZ, URZ ;  /* 0x0000003f3f3ff290 */ /* 0x000ff6000fffe03f */
[----:B------:R-:W-:Y:S01]  /*7b620*/  @!UPT UIADD3 URZ, URZ, URZ, URZ ;  /* 0x0000003f3f3ff290 */ /* 0x000fe2000fffe03f */
[----:B------:R-:W-:Y:S01]  /*7b630*/  STL.64 [R1+0xc20], R8 ;  /* 0x000c200801007387 */ /* 0x000fe20000100a00 */
[----:B------:R0:W-:Y:S03]  /*7b640*/  STL.64 [R1+0xc28], R10 ;  /* 0x000c280a01007387 */ /* 0x0001e60000100a00 */
[----:B0-----:R-:W3:Y:S01]  /*7b650*/  LDL.LU.64 R10, [R1+0x2ee0] ;  /* 0x002ee000010a7983 */ /* 0x001ee20000300a00 */
[----:B------:R-:W2:Y:S02]  /*7b660*/  LDL.LU R9, [R1+0x2ed8] ;  /* 0x002ed80001097983 */ /* 0x000ea40000300800 */
[----:B------:R0:W-:Y:S02]  /*7b670*/  STL [R1+0x2ddc], R14 ;  /* 0x002ddc0e01007387 */ /* 0x0001e40000100800 */
[----:B------:R1:W-:Y:S01]  /*7b680*/  STL [R1+0x2dd8], R15 ;  /* 0x002dd80f01007387 */ /* 0x0003e20000100800 */
[----:B------:R-:W2:Y:S01]  /*7b690*/  LDL.LU R12, [R1+0x4c0] ;  /* 0x0004c000010c7983 */ /* 0x000ea20000300800 */
[----:B------:R-:W2:Y:S03]  /*7b6a0*/  LDL.LU R13, [R1+0x4c4] ;  /* 0x0004c400010d7983 */ /* 0x000ea60000300800 */
[----:B0-----:R-:W2:Y:S01]  /*7b6b0*/  LDL.LU R14, [R1+0x4c8] ;  /* 0x0004c800010e7983 */ /* 0x001ea20000300800 */
[----:B-1----:R-:W2:Y:S01]  /*7b6c0*/  LDL.LU R15, [R1+0x4cc] ;  /* 0x0004cc00010f7983 */ /* 0x002ea20000300800 */
[C---:B---3--:R-:W-:Y:S11]  /*7b6d0*/  HMMA.16816.F32 R4, R20.reuse, R10, R4 ;  /* 0x0000000a1404723c */ /* 0x048ff60000001804 */
[----:B------:R-:W-:Y:S11]  /*7b6e0*/  @!UPT UIADD3 URZ, URZ, URZ, URZ ;  /* 0x0000003f3f3ff290 */ /* 0x000ff6000fffe03f */
[----:B------:R-:W-:Y:S01]  /*7b6f0*/  @!UPT UIADD3 URZ, URZ, URZ, URZ ;  /* 0x0000003f3f3ff290 */ /* 0x000fe2000fffe03f */
[----:B------:R-:W-:Y:S01]  /*7b700*/  STL.64 [R1+0xc10], R4 ;  /* 0x000c100401007387 */ /* 0x000fe20000100a00 */
[----:B------:R0:W-:Y:S03]  /*7b710*/  STL.64 [R1+0xc18], R6 ;  /* 0x000c180601007387 */ /* 0x0001e60000100a00 */
[----:B0-----:R-:W2:Y:S01]  /*7b720*/  LDL.LU.64 R6, [R1+0x2ed0] ;  /* 0x002ed00001067983 */ /* 0x001ea20000300a00 */
[----:B------:R-:W-:Y:S02]  /*7b730*/  STL [R1+0x2dc4], R10 ;  /* 0x002dc40a01007387 */ /* 0x000fe40000100800 */
[----:B------:R-:W-:Y:S01]  /*7b740*/  STL [R1+0x2dc0], R11 ;  /* 0x002dc00b01007387 */ /* 0x000fe20000100800 */
[C---:B--2---:R-:W-:Y:S11]  /*7b750*/  HMMA.16816.F32 R12, R20.reuse, R6, R12 ;  /* 0x00000006140c723c */ /* 0x044ff6000000180c */
[----:B------:R-:W-:Y:S11]  /*7b760*/  @!UPT UIADD3 URZ, URZ, URZ, URZ ;  /* 0x0000003f3f3ff290 */ /* 0x000ff6000fffe03f */
[----:B------:R-:W-:Y:S01]  /*7b770*/  @!UPT UIADD3 URZ, URZ, URZ, URZ ;  /* 0x0000003f3f3ff290 */ /* 0x000fe2000fffe03f */
[----:B------:R0:W-:Y:S01]  /*7b780*/  STL.64 [R1+0xc00], R12 ;  /* 0x000c000c01007387 */ /* 0x0001e20000100a00 */
[----:B------:R-:W-:Y:S02]  /*7b790*/  STL.64 [R1+0xc08], R14 ;  /* 0x000c080e01007387 */ /* 0x000fe40000100a00 */
[----:B0-----:R-:W-:Y:S02]  /*7b7a0*/  IMAD.MOV.U32 R13, RZ, RZ, R6 ;  /* 0x000000ffff0d7224 */ /* 0x001fe400078e0006 */
[----:B------:R-:W-:Y:S02]  /*7b7b0*/  IMAD.MOV.U32 R12, RZ, RZ, R7 ;  /* 0x000000ffff0c7224 */ /* 0x000fe400078e0007 */
        /* <DEDUP_REMOVED lines=35> */
[----:B0-----:R-:W2:Y:S01]  /*7b9f0*/  LDL.LU.64 R6, [R1+0x2e70] ;  /* 0x002e700001067983 */ /* 0x001ea20000300a00 */
[----:B------:R-:W-:Y:S02]  /*7ba00*/  IMAD.MOV.U32 R10, RZ, RZ, R14 ;  /* 0x000000ffff0a7224 */ /* 0x000fe400078e000e */
[----:B------:R-:W-:-:S05]  /*7ba10*/  IMAD.MOV.U32 R11, RZ, RZ, R15 ;  /* 0x000000ffff0b7224 */ /* 0x000fca00078e000f */
[----:B------:R-:W-:Y:S01]  /*7ba20*/  STL.64 [R1+0x2e08], R10 ;  /* 0x002e080a01007387 */ /* 0x000fe20000100a00 */
[----:B------:R2:W-:Y:S02]  /*7ba30*/  STL [R1+0x2e00], R9 ;  /* 0x002e000901007387 */ /* 0x0005e40000100800 */
[----:B------:R-:W3:Y:S01]  /*7ba40*/  LDL.LU R4, [R1+0x70] ;  /* 0x0000700001047983 */ /* 0x000ee20000300800 */
[C---:B--2---:R-:W-:Y:S01]  /*7ba50*/  HMMA.16816.F32 R8, R20.reuse, R6, R16 ;  /* 0x000000061408723c */ /* 0x044fe20000001810 */
[----:B----4-:R-:W0:Y:S11]  /*7ba60*/  LDSM.16.MT88.4 R16, [R24+0x15080] ;  /* 0x015080001810783b */ /* 0x010e360000004200 */
[----:B------:R-:W-:Y:S11]  /*7ba70*/  @!UPT UIADD3 URZ, URZ, URZ, URZ ;  /* 0x0000003f3f3ff290 */ /* 0x000ff6000fffe03f */
[----:B------:R-:W-:Y:S01]  /*7ba80*/  STL.64 [R1+0xbb0], R8 ;  /* 0x000bb00801007387 */ /* 0x000fe20000100a00 */
[----:B------:R1:W-:Y:S02]  /*7ba90*/  STL.64 [R1+0xbb8], R10 ;  /* 0x000bb80a01007387 */ /* 0x0003e40000100a00 */
[----:B------:R-:W3:Y:S02]  /*7baa0*/  LDL.LU R5, [R1+0x74] ;  /* 0x0000740001057983 */ /* 0x000ee40000300800 */
[----:B------:R-:W2:Y:S01]  /*7bab0*/  LDL.LU R6, [R1+0x78] ;  /* 0x0000780001067983 */ /* 0x000ea20000300800 */
[----:B------:R-:W2:Y:S04]  /*7bac0*/  LDL.LU R7, [R1+0x7c] ;  /* 0x00007c0001077983 */ /* 0x000ea80000300800 */
[----:B--2---:R2:W-:Y:S01]  /*7bad0*/  STL.64 [R1+0x2e60], R6 ;  /* 0x002e600601007387 */ /* 0x0045e20000100a00 */
[----:B---3--:R-:W-:Y:S02]  /*7bae0*/  STL.64 [R1+0x2e58], R4 ;  /* 0x002e580401007387 */ /* 0x008fe40000100a00 */
[----:B-1----:R-:W3:Y:S01]  /*7baf0*/  LDL.64 R10, [R1+0x18] ;  /* 0x00001800010a7983 */ /* 0x002ee20000100a00 */
[----:B--2---:R-:W2:Y:S04]  /*7bb00*/  LDL.64 R6, [R1+0x1c8] ;  /* 0x0001c80001067983 */ /* 0x004ea80000100a00 */
[----:B---3--:R1:W-:Y:S01]  /*7bb10*/  STL.64 [R1+0x2e20], R10 ;  /* 0x002e200a01007387 */ /* 0x0083e20000100a00 */
[----:B------:R-:W3:Y:S02]  /*7bb20*/  LDL.LU R8, [R1+0x120] ;  /* 0x0001200001087983 */ /* 0x000ee40000300800 */
[----:B------:R-:W3:Y:S01]  /*7bb30*/  LDL.LU R9, [R1+0x124] ;  /* 0x0001240001097983 */ /* 0x000ee20000300800 */
[----:B-1----:R-:W4:Y:S01]  /*7bb40*/  LDL.LU R10, [R1+0x128] ;  /* 0x00012800010a7983 */ /* 0x002f220000300800 */
[----:B------:R-:W4:Y:S03]  /*7bb50*/  LDL.LU R11, [R1+0x12c] ;  /* 0x00012c00010b7983 */ /* 0x000f260000300800 */
[----:B----4-:R1:W-:Y:S01]  /*7bb60*/  STL.64 [R1+0x2e30], R10 ;  /* 0x002e300a01007387 */ /* 0x0103e20000100a00 */
[----:B---3--:R-:W-:Y:S03]  /*7bb70*/  STL.64 [R1+0x2e28], R8 ;  /* 0x002e280801007387 */ /* 0x008fe60000100a00 */
[----:B-1----:R-:W3:Y:S04]  /*7bb80*/  LDL.64 R10, [R1+0x38] ;  /* 0x00003800010a7983 */ /* 0x002ee80000100a00 */
[----:B---3--:R1:W-:Y:S04]  /*7bb90*/  STL.64 [R1+0x2e38], R10 ;  /* 0x002e380a01007387 */ /* 0x0083e80000100a00 */
[----:B-1----:R-:W3:Y:S04]  /*7bba0*/  LDL.64 R10, [R1+0x48] ;  /* 0x00004800010a7983 */ /* 0x002ee80000100a00 */
[----:B---3--:R1:W-:Y:S01]  /*7bbb0*/  STL.64 [R1+0x2e68], R10 ;  /* 0x002e680a01007387 */ /* 0x0083e20000100a00 */
[----:B------:R-:W3:Y:S02]  /*7bbc0*/  LDL.LU R8, [R1+0x2b0] ;  /* 0x0002b00001087983 */ /* 0x000ee40000300800 */
[----:B------:R-:W3:Y:S01]  /*7bbd0*/  LDL.LU R9, [R1+0x2b4] ;  /* 0x0002b40001097983 */ /* 0x000ee20000300800 */
[----:B-1----:R-:W3:Y:S01]  /*7bbe0*/  LDL.LU R10, [R1+0x2b8] ;  /* 0x0002b800010a7983 */ /* 0x002ee20000300800 */
[----:B------:R-:W3:Y:S02]  /*7bbf0*/  LDL.LU R11, [R1+0x2bc] ;  /* 0x0002bc00010b7983 */ /* 0x000ee40000300800 */
[----:B------:R-:W4:Y:S02]  /*7bc00*/  LDL.64 R14, [R1+0x8] ;  /* 0x00000800010e7983 */ /* 0x000f240000100a00 */
[----:B--2---:R-:W-:Y:S01]  /*7bc10*/  IMAD.MOV.U32 R3, RZ, RZ, R7 ;  /* 0x000000ffff037224 */ /* 0x004fe200078e0007 */
[C---:B---3--:R-:W-:Y:S01]  /*7bc20*/  HMMA.16816.F32 R8, R20.reuse, R6, R8 ;  /* 0x000000061408723c */ /* 0x048fe20000001808 */
[----:B----4-:R1:W-:Y:S01]  /*7bc30*/  STL.64 [R1+0x2e40], R14 ;  /* 0x002e400e01007387 */ /* 0x0103e20000100a00 */
[----:B------:R-:W2:Y:S02]  /*7bc40*/  LDL.LU R12, [R1+0x140] ;  /* 0x00014000010c7983 */ /* 0x000ea40000300800 */
[----:B------:R-:W2:Y:S01]  /*7bc50*/  LDL.LU R13, [R1+0x144] ;  /* 0x00014400010d7983 */ /* 0x000ea20000300800 */
[----:B-1----:R-:W2:Y:S01]  /*7bc60*/  LDL.LU R14, [R1+0x148] ;  /* 0x00014800010e7983 */ /* 0x002ea20000300800 */
[----:B------:R-:W2:Y:S02]  /*7bc70*/  LDL.LU R15, [R1+0x14c] ;  /* 0x00014c00010f7983 */ /* 0x000ea40000300800 */
[----:B------:R-:W-:Y:S02]  /*7bc80*/  STL.64 [R1+0x2e18], R26 ;  /* 0x002e181a01007387 */ /* 0x000fe40000100a00 */
[----:B------:R1:W-:Y:S02]  /*7bc90*/  STL.64 [R1+0x2e10], R24 ;  /* 0x002e101801007387 */ /* 0x0003e40000100a00 */
[----:B-1----:R-:W3:Y:S01]  /*7bca0*/  LDL.LU R24, [R1+0x110] ;  /* 0x0001100001187983 */ /* 0x002ee20000300800 */
[----:B------:R-:W3:Y:S02]  /*7bcb0*/  LDL.LU R25, [R1+0x114] ;  /* 0x0001140001197983 */ /* 0x000ee40000300800 */
[----:B------:R-:W3:Y:S02]  /*7bcc0*/  LDL.LU R26, [R1+0x118] ;  /* 0x00011800011a7983 */ /* 0x000ee40000300800 */
[----:B------:R-:W3:Y:S01]  /*7bcd0*/  LDL.LU R27, [R1+0x11c] ;  /* 0x00011c00011b7983 */ /* 0x000ee20000300800 */
[----:B0-----:R0:W-:Y:S01]  /*7bce0*/  STL.64 [R1+0x2d38], R18 ;  /* 0x002d381201007387 */ /* 0x0011e20000100a00 */
[----:B------:R1:W-:Y:S03]  /*7bcf0*/  STL.64 [R1+0x2d30], R16 ;  /* 0x002d301001007387 */ /* 0x0003e60000100a00 */
[----:B0-----:R-:W4:Y:S01]  /*7bd00*/  LDL.64 R18, [R1+0x1b8] ;  /* 0x0001b80001127983 */ /* 0x001f220000100a00 */
[----:B------:R-:W-:Y:S02]  /*7bd10*/  STL.64 [R1+0xba0], R8 ;  /* 0x000ba00801007387 */ /* 0x000fe40000100a00 */
[----:B------:R0:W-:Y:S02]  /*7bd20*/  STL.64 [R1+0xba8], R10 ;  /* 0x000ba80a01007387 */ /* 0x0001e40000100a00 */
[----:B-1----:R-:W-:Y:S01]  /*7bd30*/  IMAD.MOV.U32 R16, RZ, RZ, R6 ;  /* 0x000000ffff107224 */ /* 0x002fe200078e0006 */
[----:B0-----:R-:W2:Y:S01]  /*7bd40*/  LDL.LU.64 R10, [R1+0x2e68] ;  /* 0x002e6800010a7983 */ /* 0x001ea20000300a00 */
[----:B------:R-:W4:Y:S02]  /*7bd50*/  LDL.LU.64 R6, [R1+0x2e60] ;  /* 0x002e600001067983 */ /* 0x000f240000300a00 */
[----:B------:R-:W4:Y:S02]  /*7bd60*/  LDL.LU.64 R4, [R1+0x2e58] ;  /* 0x002e580001047983 */ /* 0x000f240000300a00 */
[----:B------:R-:W-:Y:S01]  /*7bd70*/  STL [R1+0x2d58], R16 ;  /* 0x002d581001007387 */ /* 0x000fe20000100800 */
[----:B----4-:R-:W-:Y:S01]  /*7bd80*/  HMMA.16816.F32 R20, R20, R18, R4 ;  /* 0x000000121414723c */ /* 0x010fe20000001804 */
[----:B------:R-:W4:Y:S01]  /*7bd90*/  LDL.LU.64 R6, [R1+0x2e50] ;  /* 0x002e500001067983 */ /* 0x000f220000300a00 */
[----:B------:R-:W4:Y:S02]  /*7bda0*/  LDL.LU.64 R4, [R1+0x2e48] ;  /* 0x002e480001047983 */ /* 0x000f240000300a00 */
[----:B--2---:R-:W-:-:S02]  /*7bdb0*/  IMAD.MOV.U32 R2, RZ, RZ, R10 ;  /* 0x000000ffff027224 */ /* 0x004fc400078e000a */
[----:B------:R-:W-:Y:S11]  /*7bdc0*/  IMAD.MOV.U32 R0, RZ, RZ, R11 ;  /* 0x000000ffff007224 */ /* 0x000ff600078e000b */
[----:B------:R-:W-:Y:S06]  /*7bdd0*/  @!UPT UIADD3 URZ, URZ, URZ, URZ ;  /* 0x0000003f3f3ff290 */ /* 0x000fec000fffe03f */
[----:B------:R-:W-:Y:S01]  /*7bde0*/  STL.64 [R1+0xb90], R20 ;  /* 0x000b901401007387 */ /* 0x000fe20000100a00 */
[----:B------:R0:W-:Y:S03]  /*7bdf0*/  STL.64 [R1+0xb98], R22 ;  /* 0x000b981601007387 */ /* 0x0001e60000100a00 */
[----:B0-----:R-:W2:Y:S01]  /*7be00*/  LDL.64 R22, [R1+0x28] ;  /* 0x0000280001167983 */ /* 0x001ea20000100a00 */
[----:B------:R0:W-:Y:S02]  /*7be10*/  STL.64 [R1+0x2d50], R18 ;  /* 0x002d501201007387 */ /* 0x0001e40000100a00 */
[----:B------:R-:W2:Y:S02]  /*7be20*/  LDL.LU R16, [R1+0x130] ;  /* 0x0001300001107983 */ /* 0x000ea40000300800 */
[----:B------:R-:W2:Y:S01]  /*7be30*/  LDL.LU R17, [R1+0x134] ;  /* 0x0001340001117983 */ /* 0x000ea20000300800 */
[----:B0-----:R-:W2:Y:S01]  /*7be40*/  LDL.LU R18, [R1+0x138] ;  /* 0x0001380001127983 */ /* 0x001ea20000300800 */
[----:B------:R-:W2:Y:S01]  /*7be50*/  LDL.LU R19, [R1+0x13c] ;  /* 0x00013c0001137983 */ /* 0x000ea20000300800 */
        /* <DEDUP_REMOVED lines=11> */
[----:B------:R1:W-:Y:S02]  /*7bf10*/  STL.64 [R1+0x708], R18 ;  /* 0x0007081201007387 */ /* 0x0003e40000100a00 */
[----:B0-----:R-:W-:Y:S02]  /*7bf20*/  IMAD.MOV.U32 R17, RZ, RZ, R11 ;  /* 0x000000ffff117224 */ /* 0x001fe400078e000b */
[----:B-1----:R-:W-:Y:S02]  /*7bf30*/  IMAD.MOV.U32 R18, RZ, RZ, R10 ;  /* 0x000000ffff127224 */ /* 0x002fe400078e000a */
[----:B------:R-:W2:Y:S01]  /*7bf40*/  LDL.LU.64 R10, [R1+0x2e30] ;  /* 0x002e3000010a7983 */ /* 0x000ea20000300a00 */
[----:B------:R-:W2:Y:S02]  /*7bf50*/  LDL.LU.64 R8, [R1+0x2e28] ;  /* 0x002e280001087983 */ /* 0x000ea40000300a00 */
[----:B--2---:R-:W-:Y:S11]  /*7bf60*/  HMMA.16816.F32 R8, R4, R22, R8 ;  /* 0x000000160408723c */ /* 0x004ff60000001808 */
[----:B------:R-:W-:Y:S11]  /*7bf70*/  @!UPT UIADD3 URZ, URZ, URZ, URZ ;  /* 0x0000003f3f3ff290 */ /* 0x000ff6000fffe03f */
[----:B------:R-:W-:Y:S01]  /*7bf80*/  @!UPT UIADD3 URZ, URZ, URZ, URZ ;  /* 0x0000003f3f3ff290 */ /* 0x000fe2000fffe03f */
[----:B------:R-:W-:Y:S01]  /*7bf90*/  STL.64 [R1+0x6f0], R8 ;  /* 0x0006f00801007387 */ /* 0x000fe20000100a00 */
[----:B------:R0:W-:Y:S03]  /*7bfa0*/  STL.64 [R1+0x6f8], R10 ;  /* 0x0006f80a01007387 */ /* 0x0001e60000100a00 */
[----:B0-----:R-:W3:Y:S01]  /*7bfb0*/  LDL.LU.64 R10, [R1+0x2e20] ;  /* 0x002e2000010a7983 */ /* 0x001ee20000300a00 */
[----:B------:R-:W-:-:S03]  /*7bfc0*/  IMAD.MOV.U32 R19, RZ, RZ, R23 ;  /* 0x000000ffff137224 */ /* 0x000fc600078e0017 */
[----:B------:R-:W0:Y:S04]  /*7bfd0*/  S2R R8, SR_TID.X ;  /* 0x0000000000087919 */ /* 0x000e280000002100 */
[----:B------:R-:W-:Y:S01]  /*7bfe0*/  STL.64 [R1+0x2df8], R18 ;  /* 0x002df81201007387 */ /* 0x000fe20000100a00 */
[----:B------:R1:W-:Y:S02]  /*7bff0*/  STL [R1+0x2df0], R17 ;  /* 0x002df01101007387 */ /* 0x0003e40000100800 */
[----:B------:R-:W4:Y:S01]  /*7c000*/  LDL.LU R16, [R1+0x100] ;  /* 0x0001000001107983 */ /* 0x000f220000300800 */
[----:B-1----:R-:W4:Y:S01]  /*7c010*/  LDL.LU R17, [R1+0x104] ;  /* 0x0001040001117983 */ /* 0x002f220000300800 */
[----:B------:R-:W4:Y:S02]  /*7c020*/  LDL.LU R18, [R1+0x108] ;  /* 0x0001080001127983 */ /* 0x000f240000300800 */
[----:B------:R-:W4:Y:S02]  /*7c030*/  LDL.LU R19, [R1+0x10c] ;  /* 0x00010c0001137983 */ /* 0x000f240000300800 */
[----:B------:R-:W2:Y:S02]  /*7c040*/  LDL.LU R20, [R1+0xe0] ;  /* 0x0000e00001147983 */ /* 0x000ea40000300800 */
[----:B------:R-:W-:Y:S01]  /*7c050*/  IMAD.MOV.U32 R28, RZ, RZ, R22 ;  /* 0x000000ffff1c7224 */ /* 0x000fe200078e0016 */
[----:B------:R-:W2:Y:S01]  /*7c060*/  LDL.LU R21, [R1+0xe4] ;  /* 0x0000e40001157983 */ /* 0x000ea20000300800 */
[----:B------:R-:W2:Y:S02]  /*7c070*/  LDL.LU R22, [R1+0xe8] ;  /* 0x0000e80001167983 */ /* 0x000ea40000300800 */
[----:B------:R-:W2:Y:S02]  /*7c080*/  LDL.LU R23, [R1+0xec] ;  /* 0x0000ec0001177983 */ /* 0x000ea40000300800 */
[----:B0-----:R-:W-:Y:S01]  /*7c090*/  IMAD.SHL.U32 R13, R8, 0x80, RZ ;  /* 0x00000080080d7824 */ /* 0x001fe200078e00ff */
[----:B---3--:R-:W-:Y:S01]  /*7c0a0*/  HMMA.16816.F32 R24, R4, R10, R24 ;  /* 0x0000000a0418723c */ /* 0x008fe20000001818 */
[----:B------:R-:W-:-:S02]  /*7c0b0*/  IMAD.MOV.U32 R29, RZ, RZ, R10 ;  /* 0x000000ffff1d7224 */ /* 0x000fc400078e000a */
[----:B------:R-:W-:Y:S11]  /*7c0c0*/  IMAD.MOV.U32 R8, RZ, RZ, R11 ;  /* 0x000000ffff087224 */ /* 0x000ff600078e000b */
[----:B------:R-:W-:Y:S09]  /*7c0d0*/  @!UPT UIADD3 URZ, URZ, URZ, URZ ;  /* 0x0000003f3f3ff290 */ /* 0x000ff2000fffe03f */
[----:B------:R-:W-:Y:S01]  /*7c0e0*/  STL.64 [R1+0x6e0], R24 ;  /* 0x0006e01801007387 */ /* 0x000fe20000100a00 */
[----:B------:R0:W-:Y:S03]  /*7c0f0*/  STL.64 [R1+0x6e8], R26 ;  /* 0x0006e81a01007387 */ /* 0x0001e60000100a00 */
[----:B0-----:R-:W3:Y:S01]  /*7c100*/  LDL.LU.64 R26, [R1+0x2e18] ;  /* 0x002e1800011a7983 */ /* 0x001ee20000300a00 */
[----:B------:R-:W2:Y:S02]  /*7c110*/  LDL.LU.64 R24, [R1+0x2e10] ;  /* 0x002e100001187983 */ /* 0x000ea40000300a00 */
[----:B------:R-:W2:Y:S02]  /*7c120*/  LDL.LU.64 R10, [R1+0x2e08] ;  /* 0x002e0800010a7983 */ /* 0x000ea40000300a00 */
[----:B------:R-:W2:Y:S01]  /*7c130*/  LDL.LU R9, [R1+0x2e00] ;  /* 0x002e000001097983 */ /* 0x000ea20000300800 */
[----:B----4-:R-:W-:Y:S01]  /*7c140*/  HMMA.16816.F32 R16, R4, R14, R16 ;  /* 0x0000000e0410723c */ /* 0x010fe20000001810 */
[----:B--2---:R-:W-:Y:S11]  /*7c150*/  STL [R1+0x2b90], R9 ;  /* 0x002b900901007387 */ /* 0x004ff60000100800 */
[----:B------:R-:W-:Y:S11]  /*7c160*/  @!UPT UIADD3 URZ, URZ, URZ, URZ ;  /* 0x0000003f3f3ff290 */ /* 0x000ff6000fffe03f */
[----:B------:R-:W-:Y:S02]  /*7c170*/  STL.64 [R1+0x6d0], R16 ;  /* 0x0006d01001007387 */ /* 0x000fe40000100a00 */
[----:B------:R0:W-:Y:S02]  /*7c180*/  STL.64 [R1+0x6d8], R18 ;  /* 0x0006d81201007387 */ /* 0x0001e40000100a00 */
[----:B0-----:R-:W2:Y:S01]  /*7c190*/  LDL.LU.64 R18, [R1+0x2df8] ;  /* 0x002df80001127983 */ /* 0x001ea20000300a00 */
[----:B------:R-:W4:Y:S01]  /*7c1a0*/  LDL.LU R17, [R1+0x2df0] ;  /* 0x002df00001117983 */ /* 0x000f220000300800 */
[----:B------:R-:W-:Y:S01]  /*7c1b0*/  LOP3.LUT R25, R9, 0x10, R25, 0x78, !PT ;  /* 0x0000001009197812 */ /* 0x000fe200078e7819 */
[----:B------:R-:W-:Y:S02]  /*7c1c0*/  IMAD.MOV.U32 R16, RZ, RZ, R14 ;  /* 0x000000ffff107224 */ /* 0x000fe400078e000e */
[----:B------:R-:W-:Y:S01]  /*7c1d0*/  IMAD.MOV.U32 R9, RZ, RZ, R15 ;  /* 0x000000ffff097224 */ /* 0x000fe200078e000f */
[----:B------:R-:W-:Y:S01]  /*7c1e0*/  LOP3.LUT R25, R25, 0x800, R13, 0xf8, !PT ;  /* 0x0000080019197812 */ /* 0x000fe200078ef80d */
[----:B------:R-:W3:Y:S01]  /*7c1f0*/  LDL.LU.64 R14, [R1+0x2de8] ;  /* 0x002de800010e7983 */ /* 0x000ee20000300a00 */
[----:B------:R-:W3:Y:S03]  /*7c200*/  LDL.LU.64 R12, [R1+0x2de0] ;  /* 0x002de000010c7983 */ /* 0x000ee60000300a00 */
[----:B--2---:R-:W-:Y:S01]  /*7c210*/  STL.64 [R1+0x2d68], R18 ;  /* 0x002d681201007387 */ /* 0x004fe20000100a00 */
[----:B----4-:R0:W-:Y:S03]  /*7c220*/  STL.64 [R1+0x2d60], R16 ;  /* 0x002d601001007387 */ /* 0x0101e60000100a00 */
[----:B0-----:R-:W2:Y:S01]  /*7c230*/  LDL.LU R16, [R1+0x2f0] ;  /* 0x0002f00001107983 */ /* 0x001ea20000300800 */
[----:B------:R-:W2:Y:S02]  /*7c240*/  LDL.LU R17, [R1+0x2f4] ;  /* 0x0002f40001117983 */ /* 0x000ea40000300800 */
[----:B------:R-:W4:Y:S02]  /*7c250*/  LDL.LU R18, [R1+0x2f8] ;  /* 0x0002f80001127983 */ /* 0x000f240000300800 */
[----:B------:R-:W4:Y:S02]  /*7c260*/  LDL.LU R19, [R1+0x2fc] ;  /* 0x0002fc0001137983 */ /* 0x000f240000300800 */
[----:B----4-:R3:W-:Y:S01]  /*7c270*/  STL.64 [R1+0x2d78], R18 ;  /* 0x002d781201007387 */ /* 0x0107e20000100a00 */
[----:B--2---:R-:W-:Y:S02]  /*7c280*/  STL.64 [R1+0x2d70], R16 ;  /* 0x002d701001007387 */ /* 0x004fe40000100a00 */
[----:B---3--:R-:W-:-:S02]  /*7c290*/  IMAD.MOV.U32 R18, RZ, RZ, R14 ;  /* 0x000000ffff127224 */ /* 0x008fc400078e000e */
[----:B------:R-:W-:Y:S01]  /*7c2a0*/  IMAD.MOV.U32 R19, RZ, RZ, R15 ;  /* 0x000000ffff137224 */ /* 0x000fe200078e000f */
[----:B------:R-:W2:Y:S01]  /*7c2b0*/  LDL.LU R14, [R1+0x2ddc] ;  /* 0x002ddc00010e7983 */ /* 0x000ea20000300800 */
[----:B------:R-:W2:Y:S03]  /*7c2c0*/  LDL.LU R15, [R1+0x2dd8] ;  /* 0x002dd800010f7983 */ /* 0x000ea60000300800 */
[----:B------:R0:W-:Y:S02]  /*7c2d0*/  STL.64 [R1+0x2d88], R18 ;  /* 0x002d881201007387 */ /* 0x0001e40000100a00 */
[----:B0-----:R-:W-:Y:S02]  /*7c2e0*/  IMAD.MOV.U32 R18, RZ, RZ, R26 ;  /* 0x000000ffff127224 */ /* 0x001fe400078e001a */
[----:B------:R-:W-:Y:S01]  /*7c2f0*/  IMAD.MOV.U32 R19, RZ, RZ, R27 ;  /* 0x000000ffff137224 */ /* 0x000fe200078e001b */
[----:B------:R-:W3:Y:S01]  /*7c300*/  LDL.LU R26, [R1+0x2dd4] ;  /* 0x002dd400011a7983 */ /* 0x000ee20000300800 */
[----:B------:R-:W3:Y:S03]  /*7c310*/  LDL.LU R27, [R1+0x2dd0] ;  /* 0x002dd000011b7983 */ /* 0x000ee60000300800 */
[----:B------:R0:W-:Y:S02]  /*7c320*/  STL.64 [R1+0x2da0], R18 ;  /* 0x002da01201007387 */ /* 0x0001e40000100a00 */
[----:B0-----:R-:W-:-:S02]  /*7c330*/  IMAD.MOV.U32 R18, RZ, RZ, R13 ;  /* 0x000000ffff127224 */ /* 0x001fc400078e000d */
[----:B------:R-:W-:Y:S01]  /*7c340*/  IMAD.MOV.U32 R19, RZ, RZ, R12 ;  /* 0x000000ffff137224 */ /* 0x000fe200078e000c */
[----:B------:R-:W4:Y:S01]  /*7c350*/  LDL.LU R13, [R1+0x2dcc] ;  /* 0x002dcc00010d7983 */ /* 0x000f220000300800 */
[----:B------:R-:W4:Y:S03]  /*7c360*/  LDL.LU R12, [R1+0x2dc8] ;  /* 0x002dc800010c7983 */ /* 0x000f260000300800 */
[----:B------:R0:W-:Y:S01]  /*7c370*/  STL.64 [R1+0x2db8], R18 ;  /* 0x002db81201007387 */ /* 0x0001e20000100a00 */
[----:B------:R-:W3:Y:S02]  /*7c380*/  LDL.LU R16, [R1+0xf0] ;  /* 0x0000f00001107983 */ /* 0x000ee40000300800 */
[----:B------:R-:W3:Y:S01]  /*7c390*/  LDL.LU R17, [R1+0xf4] ;  /* 0x0000f40001117983 */ /* 0x000ee20000300800 */
[----:B0-----:R-:W3:Y:S01]  /*7c3a0*/  LDL.LU R18, [R1+0xf8] ;  /* 0x0000f80001127983 */ /* 0x001ee20000300800 */
[----:B------:R-:W3:Y:S01]  /*7c3b0*/  LDL.LU R19, [R1+0xfc] ;  /* 0x0000fc0001137983 */ /* 0x000ee20000300800 */
[C---:B--2---:R-:W-:Y:S08]  /*7c3c0*/  HMMA.16816.F32 R20, R4.reuse, R14, R20 ;  /* 0x0000000e0414723c */ /* 0x044ff00000001814 */
[----:B---3--:R-:W-:Y:S11]  /*7c3d0*/  HMMA.16816.F32 R16, R4, R26, R16 ;  /* 0x0000001a0410723c */ /* 0x008ff60000001810 */
        /* <DEDUP_REMOVED lines=8> */
[----:B------:R0:W-:Y:S01]  /*7c460*/  STL.64 [R1+0x2ca8], R14 ;  /* 0x002ca80e01007387 */ /* 0x0001e20000100a00 */
[----:B----4-:R1:W-:Y:S02]  /*7c470*/  STL.64 [R1+0x2ca0], R12 ;  /* 0x002ca00c01007387 */ /* 0x0103e40000100a00 */
[----:B------:R-:W-:Y:S02]  /*7c480*/  STL.64 [R1+0x6b0], R20 ;  /* 0x0006b01401007387 */ /* 0x000fe40000100a00 */
[----:B------:R-:W-:Y:S02]  /*7c490*/  STL.64 [R1+0x6b8], R22 ;  /* 0x0006b81601007387 */ /* 0x000fe40000100a00 */
[----:B0-----:R-:W-:-:S02]  /*7c4a0*/  IMAD.MOV.U32 R14, RZ, RZ, R10 ;  /* 0x000000ffff0e7224 */ /* 0x001fc400078e000a */
[----:B------:R-:W-:Y:S01]  /*7c4b0*/  IMAD.MOV.U32 R15, RZ, RZ, R11 ;  /* 0x000000ffff0f7224 */ /* 0x000fe200078e000b */
[----:B------:R-:W2:Y:S01]  /*7c4c0*/  LDL.LU R10, [R1+0x2dc4] ;  /* 0x002dc400010a7983 */ /* 0x000ea20000300800 */
[----:B------:R-:W2:Y:S03]  /*7c4d0*/  LDL.LU R11, [R1+0x2dc0] ;  /* 0x002dc000010b7983 */ /* 0x000ea60000300800 */
[----:B------:R0:W-:Y:S01]  /*7c4e0*/  STL.64 [R1+0x2d80], R14 ;  /* 0x002d800e01007387 */ /* 0x0001e20000100a00 */
[----:B-1----:R-:W3:Y:S02]  /*7c4f0*/  LDL.LU R12, [R1+0x300] ;  /* 0x00030000010c7983 */ /* 0x002ee40000300800 */
[----:B------:R-:W3:Y:S01]  /*7c500*/  LDL.LU R13, [R1+0x304] ;  /* 0x00030400010d7983 */ /* 0x000ee20000300800 */
[----:B0-----:R-:W4:Y:S01]  /*7c510*/  LDL.LU R14, [R1+0x308] ;  /* 0x00030800010e7983 */ /* 0x001f220000300800 */
[----:B------:R-:W4:Y:S01]  /*7c520*/  LDL.LU R15, [R1+0x30c] ;  /* 0x00030c00010f7983 */ /* 0x000f220000300800 */
[----:B------:R-:W-:-:S05]  /*7c530*/  LOP3.LUT R25, R25, 0x60, RZ, 0x3c, !PT ;  /* 0x0000006019197812 */ /* 0x000fca00078e3cff */
[----:B------:R-:W0:Y:S04]  /*7c540*/  LDSM.16.MT88.4 R20, [R25+0x15000] ;  /* 0x015000001914783b */ /* 0x000e280000004200 */
[----:B----4-:R-:W-:Y:S01]  /*7c550*/  STL.64 [R1+0x2d98], R14 ;  /* 0x002d980e01007387 */ /* 0x010fe20000100a00 */
[----:B---3--:R1:W-:Y:S03]  /*7c560*/  STL.64 [R1+0x2d90], R12 ;  /* 0x002d900c01007387 */ /* 0x0083e60000100a00 */
[----:B-1----:R-:W3:Y:S01]  /*7c570*/  LDL.LU R12, [R1+0x310] ;  /* 0x00031000010c7983 */ /* 0x002ee20000300800 */
[----:B------:R-:W3:Y:S02]  /*7c580*/  LDL.LU R13, [R1+0x314] ;  /* 0x00031400010d7983 */ /* 0x000ee40000300800 */
[----:B------:R-:W4:Y:S02]  /*7c590*/  LDL.LU R14, [R1+0x318] ;  /* 0x00031800010e7983 */ /* 0x000f240000300800 */
[----:B------:R-:W4:Y:S01]  /*7c5a0*/  LDL.LU R15, [R1+0x31c] ;  /* 0x00031c00010f7983 */ /* 0x000f220000300800 */
[C---:B--2---:R-:W-:Y:S01]  /*7c5b0*/  HMMA.16816.F32 R16, R4.reuse, R10, R16 ;  /* 0x0000000a0410723c */ /* 0x044fe20000001810 */
[----:B----4-:R-:W-:Y:S01]  /*7c5c0*/  STL.64 [R1+0x2db0], R14 ;  /* 0x002db00e01007387 */ /* 0x010fe20000100a00 */
[----:B---3--:R1:W-:Y:S03]  /*7c5d0*/  STL.64 [R1+0x2da8], R12 ;  /* 0x002da80c01007387 */ /* 0x0083e60000100a00 */
[----:B-1----:R-:W2:Y:S01]  /*7c5e0*/  LDL.LU R12, [R1+0x320] ;  /* 0x00032000010c7983 */ /* 0x002ea20000300800 */
[----:B------:R-:W2:Y:S02]  /*7c5f0*/  LDL.LU R13, [R1+0x324] ;  /* 0x00032400010d7983 */ /* 0x000ea40000300800 */
[----:B------:R-:W2:Y:S02]  /*7c600*/  LDL.LU R14, [R1+0x328] ;  /* 0x00032800010e7983 */ /* 0x000ea40000300800 */
[----:B------:R-:W2:Y:S01]  /*7c610*/  LDL.LU R15, [R1+0x32c] ;  /* 0x00032c00010f7983 */ /* 0x000ea20000300800 */
[----:B------:R1:W-:Y:S01]  /*7c620*/  STL.64 [R1+0x2d48], R26 ;  /* 0x002d481a01007387 */ /* 0x0003e20000100a00 */
[----:B------:R-:W-:Y:S03]  /*7c630*/  STL.64 [R1+0x2d40], R24 ;  /* 0x002d401801007387 */ /* 0x000fe60000100a00 */
[----:B-1----:R-:W3:Y:S04]  /*7c640*/  LDL R26, [R1+0x1d8] ;  /* 0x0001d800011a7983 */ /* 0x002ee80000100800 */
[----:B------:R-:W3:Y:S01]  /*7c650*/  LDL R27, [R1+0x1dc] ;  /* 0x0001dc00011b7983 */ /* 0x000ee20000100800 */
[----:B0-----:R0:W-:Y:S02]  /*7c660*/  STL.64 [R1+0x2c38], R22 ;  /* 0x002c381601007387 */ /* 0x0011e40000100a00 */
[----:B------:R-:W-:Y:S01]  /*7c670*/  STL.64 [R1+0x2c30], R20 ;  /* 0x002c301401007387 */ /* 0x000fe20000100a00 */
[----:B0-----:R-:W4:Y:S01]  /*7c680*/  LDL.64 R22, [R1+0x1f8] ;  /* 0x0001f80001167983 */ /* 0x001f220000100a00 */
[----:B------:R-:W-:Y:S02]  /*7c690*/  STL.64 [R1+0x6a0], R16 ;  /* 0x0006a01001007387 */ /* 0x000fe40000100a00 */
[----:B------:R0:W-:Y:S02]  /*7c6a0*/  STL.64 [R1+0x6a8], R18 ;  /* 0x0006a81201007387 */ /* 0x0001e40000100a00 */
[----:B0-----:R-:W2:Y:S01]  /*7c6b0*/  LDL.LU.64 R18, [R1+0x2db8] ;  /* 0x002db80001127983 */ /* 0x001ea20000300a00 */
[----:B------:R-:W-:Y:S01]  /*7c6c0*/  STL.64 [R1+0x2c98], R10 ;  /* 0x002c980a01007387 */ /* 0x000fe20000100a00 */
        /* <DEDUP_REMOVED lines=28> */
[----:B------:R0:W-:Y:S02]  /*7c890*/  STL.64 [R1+0x2c78], R22 ;  /* 0x002c781601007387 */ /* 0x0001e40000100a00 */
[----:B------:R-:W2:Y:S01]  /*7c8a0*/  LDL.LU R20, [R1+0x2e0] ;  /* 0x0002e00001147983 */ /* 0x000ea20000300800 */
[----:B------:R-:W2:Y:S04]  /*7c8b0*/  LDL.LU R21, [R1+0x2e4] ;  /* 0x0002e40001157983 */ /* 0x000ea80000300800 */
[----:B0-----:R-:W2:Y:S01]  /*7c8c0*/  LDL.LU R22, [R1+0x2e8] ;  /* 0x0002e80001167983 */ /* 0x001ea20000300800 */
[----:B------:R-:W2:Y:S02]  /*7c8d0*/  LDL.LU R23, [R1+0x2ec] ;  /* 0x0002ec0001177983 */ /* 0x000ea40000300800 */
[----:B------:R-:W3:Y:S01]  /*7c8e0*/  LDL.LU R12, [R1+0x250] ;  /* 0x00025000010c7983 */ /* 0x000ee20000300800 */
        /* <DEDUP_REMOVED lines=9> */
[----:B---3--:R1:W-:Y:S02]  /*7c980*/  STL.64 [R1+0x2cb0], R12 ;  /* 0x002cb00c01007387 */ /* 0x0083e40000100a00 */
[----:B0-----:R-:W-:-:S02]  /*7c990*/  IMAD.MOV.U32 R14, RZ, RZ, R16 ;  /* 0x000000ffff0e7224 */ /* 0x001fc400078e0010 */
[----:B------:R-:W-:Y:S01]  /*7c9a0*/  IMAD.MOV.U32 R15, RZ, RZ, R9 ;  /* 0x000000ffff0f7224 */ /* 0x000fe200078e0009 */
[----:B------:R-:W2:Y:S04]  /*7c9b0*/  LDL.LU R16, [R1+0x2d58] ;  /* 0x002d580001107983 */ /* 0x000ea80000300800 */
[----:B------:R0:W-:Y:S01]  /*7c9c0*/  STL.64 [R1+0x2cd0], R14 ;  /* 0x002cd00e01007387 */ /* 0x0001e20000100a00 */
[----:B-1----:R-:W3:Y:S02]  /*7c9d0*/  LDL.LU R12, [R1+0x2d0] ;  /* 0x0002d000010c7983 */ /* 0x002ee40000300800 */
[----:B------:R-:W3:Y:S01]  /*7c9e0*/  LDL.LU R13, [R1+0x2d4] ;  /* 0x0002d400010d7983 */ /* 0x000ee20000300800 */
[----:B0-----:R-:W3:Y:S01]  /*7c9f0*/  LDL.LU R14, [R1+0x2d8] ;  /* 0x0002d800010e7983 */ /* 0x001ee20000300800 */
[----:B------:R-:W3:Y:S02]  /*7ca00*/  LDL.LU R15, [R1+0x2dc] ;  /* 0x0002dc00010f7983 */ /* 0x000ee40000300800 */
[----:B------:R-:W2:Y:S02]  /*7ca10*/  LDL.64 R22, [R1+0x218] ;  /* 0x0002180001167983 */ /* 0x000ea40000100a00 */
[----:B--2---:R3:W-:Y:S02]  /*7ca20*/  STL.64 [R1+0x2c88], R22 ;  /* 0x002c881601007387 */ /* 0x0047e40000100a00 */
[----:B---3--:R-:W-:Y:S07]  /*7ca30*/  HMMA.16816.F32 R20, R4, R26, R12 ;  /* 0x0000001a0414723c */ /* 0x008fee000000180c */
[----:B------:R-:W-:-:S02]  /*7ca40*/  IMAD.MOV.U32 R14, RZ, RZ, R29 ;  /* 0x000000ffff0e7224 */ /* 0x000fc400078e001d */
        /* <DEDUP_REMOVED lines=9> */
[----:B0-----:R-:W-:-:S02]  /*7cae0*/  IMAD.MOV.U32 R14, RZ, RZ, R28 ;  /* 0x000000ffff0e7224 */ /* 0x001fc400078e001c */
[----:B----4-:R-:W-:-:S05]  /*7caf0*/  IMAD.MOV.U32 R15, RZ, RZ, R19 ;  /* 0x000000ffff0f7224 */ /* 0x010fca00078e0013 */
[----:B------:R-:W-:Y:S04]  /*7cb00*/  STL.64 [R1+0x2d00], R14 ;  /* 0x002d000e01007387 */ /* 0x000fe80000100a00 */
        /* <DEDUP_REMOVED lines=8> */
[----:B------:R-:W4:Y:S01]  /*7cb90*/  LDL.LU R16, [R1+0x2c0] ;  /* 0x0002c00001107983 */ /* 0x000f220000300800 */
[----:B------:R-:W-:Y:S02]  /*7cba0*/  IMAD.MOV.U32 R14, RZ, RZ, R18 ;  /* 0x000000ffff0e7224 */ /* 0x000fe400078e0012 */
[----:B------:R-:W4:Y:S02]  /*7cbb0*/  LDL.LU R17, [R1+0x2c4] ;  /* 0x0002c40001117983 */ /* 0x000f240000300800 */
[----:B------:R-:W4:Y:S01]  /*7cbc0*/  LDL.LU R18, [R1+0x2c8] ;  /* 0x0002c80001127983 */ /* 0x000f220000300800 */
[----:B------:R-:W4:Y:S01]  /*7cbd0*/  LDL.LU R19, [R1+0x2cc] ;  /* 0x0002cc0001137983 */ /* 0x000f220000300800 */
[----:B------:R-:W4:Y:S02]  /*7cbe0*/  LDL.LU R24, [R1+0xd0] ;  /* 0x0000d00001187983 */ /* 0x000f240000300800 */
[----:B------:R-:W4:Y:S02]  /*7cbf0*/  LDL.LU R25, [R1+0xd4] ;  /* 0x0000d40001197983 */ /* 0x000f240000300800 */
[----:B------:R-:W4:Y:S01]  /*7cc00*/  LDL.LU R26, [R1+0xd8] ;  /* 0x0000d800011a7983 */ /* 0x000f220000300800 */
[----:B------:R-:W4:Y:S01]  /*7cc10*/  LDL.LU R27, [R1+0xdc] ;  /* 0x0000dc00011b7983 */ /* 0x000f220000300800 */
[----:B------:R-:W-:Y:S03]  /*7cc20*/  STL.64 [R1+0x2d18], R14 ;  /* 0x002d180e01007387 */ /* 0x000fe60000100a00 */
        /* <DEDUP_REMOVED lines=12> */
[----:B------:R-:W-:-:S07]  /*7ccf0*/  IMAD.MOV.U32 R23, RZ, RZ, R3 ;  /* 0x000000ffff177224 */ /* 0x000fce00078e0003 */
[----:B----4-:R-:W-:Y:S01]  /*7cd00*/  HMMA.16816.F32 R20, R4, R22, R16 ;  /* 0x000000160414723c */ /* 0x010fe20000001810 */
        /* <DEDUP_REMOVED lines=16> */
[----:B------:R-:W-:-:S02]  /*7ce10*/  IMAD.MOV.U32 R14, RZ, RZ, R2 ;  /* 0x000000ffff0e7224 */ /* 0x000fc400078e0002 */
[----:B------:R-:W-:Y:S01]  /*7ce20*/  IMAD.MOV.U32 R15, RZ, RZ, R0 ;  /* 0x000000ffff0f7224 */ /* 0x000fe200078e0000 */
[----:B---3--:R-:W-:Y:S01]  /*7ce30*/  HMMA.16816.F32 R4, R4, R18, R24 ;  /* 0x000000120404723c */ /* 0x008fe20000001818 */
[----:B----4-:R0:W-:Y:S01]  /*7ce40*/  STL.64 [R1+0x2c90], R22 ;  /* 0x002c901601007387 */ /* 0x0101e20000100a00 */
[----:B------:R-:W3:Y:S02]  /*7ce50*/  LDL.LU R20, [R1+0x230] ;  /* 0x0002300001147983 */ /* 0x000ee40000300800 */
[----:B------:R-:W3:Y:S01]  /*7ce60*/  LDL.LU R21, [R1+0x234] ;  /* 0x0002340001157983 */ /* 0x000ee20000300800 */
[----:B0-----:R-:W3:Y:S01]  /*7ce70*/  LDL.LU R22, [R1+0x238] ;  /* 0x0002380001167983 */ /* 0x001ee20000300800 */
[----:B------:R-:W3:Y:S02]  /*7ce80*/  LDL.LU R23, [R1+0x23c] ;  /* 0x00023c0001177983 */ /* 0x000ee40000300800 */
[----:B------:R-:W4:Y:S02]  /*7ce90*/  LDL.LU.64 R26, [R1+0x2d48] ;  /* 0x002d4800011a7983 */ /* 0x000f240000300a00 */
[----:B------:R-:W2:Y:S11]  /*7cea0*/  LDL.LU.64 R24, [R1+0x2d40] ;  /* 0x002d400001187983 */ /* 0x000eb60000300a00 */
[----:B------:R-:W-:Y:S02]  /*7ceb0*/  @!UPT UIADD3 URZ, URZ, URZ, URZ ;  /* 0x0000003f3f3ff290 */ /* 0x000fe4000fffe03f */
[----:B------:R-:W-:Y:S01]  /*7cec0*/  STL.64 [R1+0x320], R4 ;  /* 0x0003200401007387 */ /* 0x000fe20000100a00 */
[----:B------:R-:W-:Y:S02]  /*7ced0*/  IMAD.MOV.U32 R2, RZ, RZ, R18 ;  /* 0x000000ffff027224 */ /* 0x000fe400078e0012 */
[----:B------:R-:W-:Y:S02]  /*7cee0*/  IMAD.MOV.U32 R0, RZ, RZ, R19 ;  /* 0x000000ffff007224 */ /* 0x000fe400078e0013 */
[----:B------:R-:W-:Y:S01]  /*7cef0*/  STL.64 [R1+0x328], R6 ;  /* 0x0003280601007387 */ /* 0x000fe20000100a00 */
[----:B------:R-:W3:Y:S01]  /*7cf00*/  LDL.LU.64 R18, [R1+0x2d38] ;  /* 0x002d380001127983 */ /* 0x000ee20000300a00 */
[----:B------:R-:W3:Y:S03]  /*7cf10*/  LDL.LU.64 R16, [R1+0x2d30] ;  /* 0x002d300001107983 */ /* 0x000ee60000300a00 */
[----:B--2---:R-:W0:Y:S01]  /*7cf20*/  LDSM.16.MT88.4 R4, [R25+0x15080] ;  /* 0x015080001904783b */ /* 0x004e220000004200 */
[----:B---3--:R-:W-:Y:S03]  /*7cf30*/  HMMA.16816.F32 R12, R16, R14, R8 ;  /* 0x0000000e100c723c */ /* 0x008fe60000001808 */
[----:B0-----:R0:W-:Y:S01]  /*7cf40*/  STL.64 [R1+0x2ac8], R6 ;  /* 0x002ac80601007387 */ /* 0x0011e20000100a00 */
[----:B------:R1:W-:Y:S02]  /*7cf50*/  STL.64 [R1+0x2ac0], R4 ;  /* 0x002ac00401007387 */ /* 0x0003e40000100a00 */
[----:B0-----:R-:W-:-:S02]  /*7cf60*/  IMAD.MOV.U32 R6, RZ, RZ, R2 ;  /* 0x000000ffff067224 */ /* 0x001fc400078e0002 */
[----:B------:R-:W-:-:S05]  /*7cf70*/  IMAD.MOV.U32 R7, RZ, RZ, R0 ;  /* 0x000000ffff077224 */ /* 0x000fca00078e0000 */
[----:B------:R0:W-:Y:S01]  /*7cf80*/  STL.64 [R1+0x2c80], R6 ;  /* 0x002c800601007387 */ /* 0x0001e20000100a00 */
[----:B-1----:R-:W2:Y:S02]  /*7cf90*/  LDL.LU R4, [R1+0x1a0] ;  /* 0x0001a00001047983 */ /* 0x002ea40000300800 */
[----:B------:R-:W2:Y:S01]  /*7cfa0*/  LDL.LU R5, [R1+0x1a4] ;  /* 0x0001a40001057983 */ /* 0x000ea20000300800 */
[----:B0-----:R-:W2:Y:S01]  /*7cfb0*/  LDL.LU R6, [R1+0x1a8] ;  /* 0x0001a80001067983 */ /* 0x001ea20000300800 */
[----:B------:R-:W2:Y:S02]  /*7cfc0*/  LDL.LU R7, [R1+0x1ac] ;  /* 0x0001ac0001077983 */ /* 0x000ea40000300800 */
[----:B------:R-:W3:Y:S02]  /*7cfd0*/  LDL.LU.64 R10, [R1+0x2d28] ;  /* 0x002d2800010a7983 */ /* 0x000ee40000300a00 */
[----:B------:R-:W3:Y:S01]  /*7cfe0*/  LDL.LU.64 R8, [R1+0x2d20] ;  /* 0x002d200001087983 */ /* 0x000ee20000300a00 */
        /* <DEDUP_REMOVED lines=51> */
[----:B------:R-:W-:Y:S02]  /*7d320*/  STL.64 [R1+0x2bb8], R14 ;  /* 0x002bb80e01007387 */ /* 0x000fe40000100a00 */
[----:B----4-:R0:W-:Y:S02]  /*7d330*/  STL.64 [R1+0x2bb0], R12 ;  /* 0x002bb00c01007387 */ /* 0x0101e40000100a00 */
[----:B0-----:R-:W4:Y:S01]  /*7d340*/  LDL.LU R12, [R1+0x180] ;  /* 0x00018000010c7983 */ /* 0x001f220000300800 */
[----:B------:R-:W4:Y:S02]  /*7d350*/  LDL.LU R13, [R1+0x184] ;  /* 0x00018400010d7983 */ /* 0x000f240000300800 */
[----:B------:R-:W4:Y:S02]  /*7d360*/  LDL.LU R14, [R1+0x188] ;  /* 0x00018800010e7983 */ /* 0x000f240000300800 */
[----:B------:R-:W4:Y:S01]  /*7d370*/  LDL.LU R15, [R1+0x18c] ;  /* 0x00018c00010f7983 */ /* 0x000f220000300800 */
[C---:B---3--:R-:W-:Y:S11]  /*7d380*/  HMMA.16816.F32 R20, R16.reuse, R10, R20 ;  /* 0x0000000a1014723c */ /* 0x048ff60000001814 */
[----:B------:R-:W-:Y:S11]  /*7d390*/  @!UPT UIADD3 URZ, URZ, URZ, URZ ;  /* 0x0000003f3f3ff290 */ /* 0x000ff6000fffe03f */
[----:B------:R-:W-:Y:S01]  /*7d3a0*/  @!UPT UIADD3 URZ, URZ, URZ, URZ ;  /* 0x0000003f3f3ff290 */ /* 0x000fe2000fffe03f */
[----:B------:R-:W-:Y:S01]  /*7d3b0*/  STL.64 [R1+0xb10], R20 ;  /* 0x000b101401007387 */ /* 0x000fe20000100a00 */
[----:B------:R0:W-:Y:S03]  /*7d3c0*/  STL.64 [R1+0xb18], R22 ;  /* 0x000b181601007387 */ /* 0x0001e60000100a00 */
[----:B0-----:R-:W2:Y:S01]  /*7d3d0*/  LDL.LU.64 R22, [R1+0x2c90] ;  /* 0x002c900001167983 */ /* 0x001ea20000300a00 */
[----:B------:R-:W-:Y:S02]  /*7d3e0*/  STL [R1+0x2b98], R10 ;  /* 0x002b980a01007387 */ /* 0x000fe40000100800 */
[----:B------:R0:W-:Y:S02]  /*7d3f0*/  STL [R1+0x2b94], R11 ;  /* 0x002b940b01007387 */ /* 0x0001e40000100800 */
[----:B0-----:R-:W3:Y:S01]  /*7d400*/  LDL.64 R10, [R1+0x208] ;  /* 0x00020800010a7983 */ /* 0x001ee20000100a00 */
        /* <DEDUP_REMOVED lines=8> */
[----:B--2---:R-:W-:Y:S11]  /*7d490*/  HMMA.16816.F32 R4, R16, R22, R4 ;  /* 0x000000161004723c */ /* 0x004ff60000001804 */
[----:B------:R-:W-:Y:S11]  /*7d4a0*/  @!UPT UIADD3 URZ, URZ, URZ, URZ ;  /* 0x0000003f3f3ff290 */ /* 0x000ff6000fffe03f */
[----:B------:R-:W-:Y:S01]  /*7d4b0*/  @!UPT UIADD3 URZ, URZ, URZ, URZ ;  /* 0x0000003f3f3ff290 */ /* 0x000fe2000fffe03f */
[----:B------:R-:W-:Y:S01]  /*7d4c0*/  STL.64 [R1+0xaf0], R4 ;  /* 0x000af00401007387 */ /* 0x000fe20000100a00 */
[----:B------:R0:W-:Y:S03]  /*7d4d0*/  STL.64 [R1+0xaf8], R6 ;  /* 0x000af80601007387 */ /* 0x0001e60000100a00 */
[----:B0-----:R-:W2:Y:S01]  /*7d4e0*/  LDL.LU.64 R6, [R1+0x2c80] ;  /* 0x002c800001067983 */ /* 0x001ea20000300a00 */
[----:B------:R-:W-:Y:S02]  /*7d4f0*/  IMAD.MOV.U32 R4, RZ, RZ, R23 ;  /* 0x000000ffff047224 */ /* 0x000fe400078e0017 */
[----:B------:R-:W-:Y:S02]  /*7d500*/  IMAD.MOV.U32 R5, RZ, RZ, R22 ;  /* 0x000000ffff057224 */ /* 0x000fe400078e0016 */
[----:B------:R-:W4:Y:S01]  /*7d510*/  LDL.LU.64 R22, [R1+0x2c78] ;  /* 0x002c780001167983 */ /* 0x000f220000300a00 */
[----:B------:R0:W-:Y:S02]  /*7d520*/  STL [R1+0x2ba0], R4 ;  /* 0x002ba00401007387 */ /* 0x0001e40000100800 */
[----:B------:R1:W-:Y:S01]  /*7d530*/  STL [R1+0x2b9c], R5 ;  /* 0x002b9c0501007387 */ /* 0x0003e20000100800 */
[----:B--2---:R2:W-:Y:S01]  /*7d540*/  STL.64 [R1+0x2c50], R6 ;  /* 0x002c500601007387 */ /* 0x0045e20000100a00 */
[----:B0-----:R-:W4:Y:S02]  /*7d550*/  LDL.LU R4, [R1+0x190] ;  /* 0x0001900001047983 */ /* 0x001f240000300800 */
[----:B-1----:R-:W4:Y:S01]  /*7d560*/  LDL.LU R5, [R1+0x194] ;  /* 0x0001940001057983 */ /* 0x002f220000300800 */
[----:B--2---:R-:W4:Y:S01]  /*7d570*/  LDL.LU R6, [R1+0x198] ;  /* 0x0001980001067983 */ /* 0x004f220000300800 */
[----:B------:R-:W4:Y:S02]  /*7d580*/  LDL.LU R7, [R1+0x19c] ;  /* 0x00019c0001077983 */ /* 0x000f240000300800 */
[----:B---3--:R-:W-:-:S02]  /*7d590*/  IMAD.MOV.U32 R2, RZ, RZ, R11 ;  /* 0x000000ffff027224 */ /* 0x008fc400078e000b */
[----:B------:R-:W-:Y:S01]  /*7d5a0*/  IMAD.MOV.U32 R0, RZ, RZ, R10 ;  /* 0x000000ffff007224 */ /* 0x000fe200078e000a */
[C---:B----4-:R-:W-:Y:S11]  /*7d5b0*/  HMMA.16816.F32 R4, R16.reuse, R10, R4 ;  /* 0x0000000a1004723c */ /* 0x050ff60000001804 */
[----:B------:R-:W-:Y:S11]  /*7d5c0*/  @!UPT UIADD3 URZ, URZ, URZ, URZ ;  /* 0x0000003f3f3ff290 */ /* 0x000ff6000fffe03f */
[----:B------:R-:W-:Y:S01]  /*7d5d0*/  @!UPT UIADD3 URZ, URZ, URZ, URZ ;  /* 0x0000003f3f3ff290 */ /* 0x000fe2000fffe03f */
[----:B------:R-:W-:Y:S01]  /*7d5e0*/  STL.64 [R1+0xae0], R4 ;  /* 0x000ae00401007387 */ /* 0x000fe20000100a00 */
[----:B------:R0:W-:Y:S02]  /*7d5f0*/  STL.64 [R1+0xae8], R6 ;  /* 0x000ae80601007387 */ /* 0x0001e40000100a00 */
[----:B0-----:R-:W-:Y:S01]  /*7d600*/  HMMA.16816.F32 R4, R16, R22, R12 ;  /* 0x000000161004723c */ /* 0x001fe2000000180c */
[----:B------:R-:W-:Y:S01]  /*7d610*/  STL [R1+0x2ba8], R2 ;  /* 0x002ba80201007387 */ /* 0x000fe20000100800 */
[----:B------:R-:W-:Y:S11]  /*7d620*/  STL [R1+0x2ba4], R0 ;  /* 0x002ba40001007387 */ /* 0x000ff60000100800 */
[----:B------:R-:W-:Y:S10]  /*7d630*/  @!UPT UIADD3 URZ, URZ, URZ, URZ ;  /* 0x0000003f3f3ff290 */ /* 0x000ff4000fffe03f */
[----:B------:R-:W-:Y:S01]  /*7d640*/  STL.64 [R1+0xad0], R4 ;  /* 0x000ad00401007387 */ /* 0x000fe20000100a00 */
[----:B------:R-:W-:Y:S02]  /*7d650*/  STL.64 [R1+0xad8], R6 ;  /* 0x000ad80601007387 */ /* 0x000fe40000100a00 */
[----:B------:R-:W2:Y:S02]  /*7d660*/  LDL.LU.64 R26, [R1+0x8] ;  /* 0x00000800011a7983 */ /* 0x000ea40000300a00 */
[----:B--2---:R0:W-:Y:S01]  /*7d670*/  STL.64 [R1+0x2be0], R26 ;  /* 0x002be01a01007387 */ /* 0x0041e20000100a00 */
[----:B------:R-:W2:Y:S02]  /*7d680*/  LDL.LU R12, [R1+0x370] ;  /* 0x00037000010c7983 */ /* 0x000ea40000300800 */
[----:B------:R-:W2:Y:S02]  /*7d690*/  LDL.LU R13, [R1+0x374] ;  /* 0x00037400010d7983 */ /* 0x000ea40000300800 */
[----:B------:R-:W3:Y:S01]  /*7d6a0*/  LDL.LU R14, [R1+0x378] ;  /* 0x00037800010e7983 */ /* 0x000ee20000300800 */
[----:B------:R-:W3:Y:S04]  /*7d6b0*/  LDL.LU R15, [R1+0x37c] ;  /* 0x00037c00010f7983 */ /* 0x000ee80000300800 */
[----:B0-----:R-:W4:Y:S04]  /*7d6c0*/  LDL.LU.64 R26, [R1+0x18] ;  /* 0x00001800011a7983 */ /* 0x001f280000300a00 */
[----:B----4-:R0:W-:Y:S04]  /*7d6d0*/  STL.64 [R1+0x2bf8], R26 ;  /* 0x002bf81a01007387 */ /* 0x0101e80000100a00 */
[----:B0-----:R-:W4:Y:S01]  /*7d6e0*/  LDL.LU.64 R26, [R1+0x28] ;  /* 0x00002800011a7983 */ /* 0x001f220000300a00 */
[----:B------:R-:W-:-:S02]  /*7d6f0*/  IMAD.MOV.U32 R8, RZ, RZ, R22 ;  /* 0x000000ffff087224 */ /* 0x000fc400078e0016 */
[----:B------:R-:W-:Y:S01]  /*7d700*/  IMAD.MOV.U32 R3, RZ, RZ, R23 ;  /* 0x000000ffff037224 */ /* 0x000fe200078e0017 */
[----:B----4-:R-:W-:Y:S01]  /*7d710*/  STL.64 [R1+0x2c10], R26 ;  /* 0x002c101a01007387 */ /* 0x010fe20000100a00 */
[----:B---3--:R-:W-:Y:S02]  /*7d720*/  STL.64 [R1+0x2bd8], R14 ;  /* 0x002bd80e01007387 */ /* 0x008fe40000100a00 */
[----:B--2---:R0:W-:Y:S02]  /*7d730*/  STL.64 [R1+0x2bd0], R12 ;  /* 0x002bd00c01007387 */ /* 0x0041e40000100a00 */
[----:B0-----:R-:W2:Y:S01]  /*7d740*/  LDL.LU R12, [R1+0x360] ;  /* 0x00036000010c7983 */ /* 0x001ea20000300800 */
[----:B------:R-:W2:Y:S02]  /*7d750*/  LDL.LU R13, [R1+0x364] ;  /* 0x00036400010d7983 */ /* 0x000ea40000300800 */
        /* <DEDUP_REMOVED lines=10> */
[----:B--2---:R0:W-:Y:S01]  /*7d800*/  STL.64 [R1+0x2c60], R6 ;  /* 0x002c600601007387 */ /* 0x0041e20000100a00 */
[----:B------:R-:W-:Y:S03]  /*7d810*/  STL.64 [R1+0x2c58], R4 ;  /* 0x002c580401007387 */ /* 0x000fe60000100a00 */
[----:B0-----:R-:W2:Y:S04]  /*7d820*/  LDL.64 R6, [R1+0x1d8] ;  /* 0x0001d80001067983 */ /* 0x001ea80000100a00 */
[----:B--2---:R0:W-:Y:S04]  /*7d830*/  STL.64 [R1+0x2c68], R6 ;  /* 0x002c680601007387 */ /* 0x0041e80000100a00 */
[----:B0-----:R-:W2:Y:S01]  /*7d840*/  LDL.64 R6, [R1+0x1e8] ;  /* 0x0001e80001067983 */ /* 0x001ea20000100a00 */
[----:B------:R0:W-:Y:S02]  /*7d850*/  STL.64 [R1+0x2c48], R22 ;  /* 0x002c481601007387 */ /* 0x0001e40000100a00 */
[----:B----4-:R1:W-:Y:S01]  /*7d860*/  STL.64 [R1+0x2c40], R20 ;  /* 0x002c401401007387 */ /* 0x0103e20000100a00 */
[----:B0-----:R-:W4:Y:S04]  /*7d870*/  LDL.64 R22, [R1+0x1c8] ;  /* 0x0001c80001167983 */ /* 0x001f280000100a00 */
[----:B----4-:R0:W-:Y:S01]  /*7d880*/  STL.64 [R1+0x2c70], R22 ;  /* 0x002c701601007387 */ /* 0x0101e20000100a00 */
[----:B-1----:R-:W2:Y:S02]  /*7d890*/  LDL.LU R20, [R1+0x170] ;  /* 0x0001700001147983 */ /* 0x002ea40000300800 */
[----:B------:R-:W2:Y:S01]  /*7d8a0*/  LDL.LU R21, [R1+0x174] ;  /* 0x0001740001157983 */ /* 0x000ea20000300800 */
[----:B0-----:R-:W2:Y:S01]  /*7d8b0*/  LDL.LU R22, [R1+0x178] ;  /* 0x0001780001167983 */ /* 0x001ea20000300800 */
[----:B------:R-:W2:Y:S02]  /*7d8c0*/  LDL.LU R23, [R1+0x17c] ;  /* 0x00017c0001177983 */ /* 0x000ea40000300800 */
[----:B------:R-:W4:Y:S02]  /*7d8d0*/  LDL.LU.64 R26, [R1+0x38] ;  /* 0x00003800011a7983 */ /* 0x000f240000300a00 */
[----:B----4-:R0:W-:Y:S04]  /*7d8e0*/  STL.64 [R1+0x2c18], R26 ;  /* 0x002c181a01007387 */ /* 0x0101e80000100a00 */
[----:B0-----:R-:W4:Y:S01]  /*7d8f0*/  LDL.LU.64 R26, [R1+0x48] ;  /* 0x00004800011a7983 */ /* 0x001f220000300a00 */
[----:B---3--:R-:W-:Y:S02]  /*7d900*/  STL.64 [R1+0x2bf0], R14 ;  /* 0x002bf00e01007387 */ /* 0x008fe40000100a00 */
[----:B------:R0:W-:Y:S02]  /*7d910*/  STL.64 [R1+0x2be8], R12 ;  /* 0x002be80c01007387 */ /* 0x0001e40000100a00 */
[----:B0-----:R-:W3:Y:S01]  /*7d920*/  LDL.LU R12, [R1+0x350] ;  /* 0x00035000010c7983 */ /* 0x001ee20000300800 */
[----:B------:R-:W3:Y:S02]  /*7d930*/  LDL.LU R13, [R1+0x354] ;  /* 0x00035400010d7983 */ /* 0x000ee40000300800 */
[----:B------:R-:W3:Y:S02]  /*7d940*/  LDL.LU R14, [R1+0x358] ;  /* 0x00035800010e7983 */ /* 0x000ee40000300800 */
[----:B------:R-:W3:Y:S01]  /*7d950*/  LDL.LU R15, [R1+0x35c] ;  /* 0x00035c00010f7983 */ /* 0x000ee20000300800 */
[----:B--2---:R-:W-:Y:S01]  /*7d960*/  HMMA.16816.F32 R20, R16, R6, R20 ;  /* 0x000000061014723c */ /* 0x004fe20000001814 */
[----:B---3--:R-:W-:Y:S01]  /*7d970*/  STL.64 [R1+0x2c08], R14 ;  /* 0x002c080e01007387 */ /* 0x008fe20000100a00 */
[----:B------:R0:W-:Y:S03]  /*7d980*/  STL.64 [R1+0x2c00], R12 ;  /* 0x002c000c01007387 */ /* 0x0001e60000100a00 */
        /* <DEDUP_REMOVED lines=12> */
[----:B------:R0:W-:Y:S04]  /*7da50*/  STL [R1+0x2bac], R8 ;  /* 0x002bac0801007387 */ /* 0x0001e80000100800 */
[----:B0-----:R-:W3:Y:S01]  /*7da60*/  LDL.LU R8, [R1+0x160] ;  /* 0x0001600001087983 */ /* 0x001ee20000300800 */
[----:B------:R-:W3:Y:S02]  /*7da70*/  LDL.LU R9, [R1+0x164] ;  /* 0x0001640001097983 */ /* 0x000ee40000300800 */
[----:B------:R-:W3:Y:S02]  /*7da80*/  LDL.LU R10, [R1+0x168] ;  /* 0x00016800010a7983 */ /* 0x000ee40000300800 */
[----:B------:R-:W3:Y:S01]  /*7da90*/  LDL.LU R11, [R1+0x16c] ;  /* 0x00016c00010b7983 */ /* 0x000ee20000300800 */
[----:B------:R-:W-:Y:S01]  /*7daa0*/  STL.64 [R1+0xac0], R20 ;  /* 0x000ac01401007387 */ /* 0x000fe20000100a00 */
[----:B------:R0:W-:Y:S03]  /*7dab0*/  STL.64 [R1+0xac8], R22 ;  /* 0x000ac81601007387 */ /* 0x0001e60000100a00 */
[----:B0-----:R-:W2:Y:S01]  /*7dac0*/  LDL.LU.64 R22, [R1+0x2c70] ;  /* 0x002c700001167983 */ /* 0x001ea20000300a00 */
[----:B------:R-:W3:Y:S02]  /*7dad0*/  LDL.LU.64 R6, [R1+0x2c68] ;  /* 0x002c680001067983 */ /* 0x000ee40000300a00 */
[C---:B---3--:R-:W-:Y:S11]  /*7dae0*/  HMMA.16816.F32 R8, R16.reuse, R6, R8 ;  /* 0x000000061008723c */ /* 0x048ff60000001808 */
[----:B------:R-:W-:Y:S11]  /*7daf0*/  @!UPT UIADD3 URZ, URZ, URZ, URZ ;  /* 0x0000003f3f3ff290 */ /* 0x000ff6000fffe03f */
[----:B------:R-:W-:Y:S01]  /*7db00*/  @!UPT UIADD3 URZ, URZ, URZ, URZ ;  /* 0x0000003f3f3ff290 */ /* 0x000fe2000fffe03f */
[----:B------:R0:W-:Y:S01]  /*7db10*/  STL.64 [R1+0xab0], R8 ;  /* 0x000ab00801007387 */ /* 0x0001e20000100a00 */
[----:B------:R1:W-:Y:S02]  /*7db20*/  STL.64 [R1+0xab8], R10 ;  /* 0x000ab80a01007387 */ /* 0x0003e40000100a00 */
[----:B0-----:R-:W-:Y:S02]  /*7db30*/  IMAD.MOV.U32 R9, RZ, RZ, R7 ;  /* 0x000000ffff097224 */ /* 0x001fe400078e0007 */
[----:B-1----:R-:W-:Y:S02]  /*7db40*/  IMAD.MOV.U32 R11, RZ, RZ, R6 ;  /* 0x000000ffff0b7224 */ /* 0x002fe400078e0006 */
[----:B------:R-:W3:Y:S01]  /*7db50*/  LDL.LU.64 R6, [R1+0x2c60] ;  /* 0x002c600001067983 */ /* 0x000ee20000300a00 */
[----:B------:R-:W3:Y:S02]  /*7db60*/  LDL.LU.64 R4, [R1+0x2c58] ;  /* 0x002c580001047983 */ /* 0x000ee40000300a00 */
[----:B--2---:R-:W-:Y:S01]  /*7db70*/  IMAD.MOV.U32 R10, RZ, RZ, R23 ;  /* 0x000000ffff0a7224 */ /* 0x004fe200078e0017 */
[C---:B---3--:R-:W-:Y:S11]  /*7db80*/  HMMA.16816.F32 R4, R16.reuse, R22, R4 ;  /* 0x000000161004723c */ /* 0x048ff60000001804 */
[----:B------:R-:W-:Y:S11]  /*7db90*/  @!UPT UIADD3 URZ, URZ, URZ, URZ ;  /* 0x0000003f3f3ff290 */ /* 0x000ff6000fffe03f */
[----:B------:R-:W-:Y:S01]  /*7dba0*/  @!UPT UIADD3 URZ, URZ, URZ, URZ ;  /* 0x0000003f3f3ff290 */ /* 0x000fe2000fffe03f */
[----:B------:R0:W-:Y:S01]  /*7dbb0*/  STL.64 [R1+0xaa0], R4 ;  /* 0x000aa00401007387 */ /* 0x0001e20000100a00 */
[----:B------:R1:W-:Y:S02]  /*7dbc0*/  STL.64 [R1+0xaa8], R6 ;  /* 0x000aa80601007387 */ /* 0x0003e40000100a00 */
[----:B0-----:R-:W-:Y:S01]  /*7dbd0*/  IMAD.MOV.U32 R5, RZ, RZ, R22 ;  /* 0x000000ffff057224 */ /* 0x001fe200078e0016 */
[----:B-1----:R-:W2:Y:S01]  /*7dbe0*/  LDL.LU.64 R6, [R1+0x2c50] ;  /* 0x002c500001067983 */ /* 0x002ea20000300a00 */
[----:B------:R-:W2:Y:S02]  /*7dbf0*/  LDL.LU.64 R22, [R1+0x2c48] ;  /* 0x002c480001167983 */ /* 0x000ea40000300a00 */
[----:B------:R-:W2:Y:S02]  /*7dc00*/  LDL.LU.64 R20, [R1+0x2c40] ;  /* 0x002c400001147983 */ /* 0x000ea40000300a00 */
[----:B--2---:R-:W-:Y:S01]  /*7dc10*/  HMMA.16816.F32 R16, R16, R6, R20 ;  /* 0x000000061010723c */ /* 0x004fe20000001814 */
[----:B------:R-:W2:Y:S01]  /*7dc20*/  LDL.LU.64 R22, [R1+0x2c38] ;  /* 0x002c380001167983 */ /* 0x000ea20000300a00 */
[----:B------:R-:W2:Y:S02]  /*7dc30*/  LDL.LU.64 R20, [R1+0x2c30] ;  /* 0x002c300001147983 */ /* 0x000ea40000300a00 */
[----:B------:R-:W-:Y:S11]  /*7dc40*/  STL.64 [R1+0x2ad8], R6 ;  /* 0x002ad80601007387 */ /* 0x000ff60000100a00 */
[----:B------:R-:W-:Y:S08]  /*7dc50*/  @!UPT UIADD3 URZ, URZ, URZ, URZ ;  /* 0x0000003f3f3ff290 */ /* 0x000ff0000fffe03f */
[----:B------:R-:W-:Y:S01]  /*7dc60*/  STL.64 [R1+0xa90], R16 ;  /* 0x000a901001007387 */ /* 0x000fe20000100a00 */
[----:B------:R0:W-:Y:S02]  /*7dc70*/  STL.64 [R1+0xa98], R18 ;  /* 0x000a981201007387 */ /* 0x0001e40000100a00 */
[----:B0-----:R-:W-:Y:S02]  /*7dc80*/  IMAD.MOV.U32 R18, RZ, RZ, R25 ;  /* 0x000000ffff127224 */ /* 0x001fe400078e0019 */
[----:B------:R-:W-:-:S05]  /*7dc90*/  IMAD.MOV.U32 R19, RZ, RZ, R24 ;  /* 0x000000ffff137224 */ /* 0x000fca00078e0018 */
[----:B------:R0:W-:Y:S01]  /*7dca0*/  STL.64 [R1+0x2b70], R18 ;  /* 0x002b701201007387 */ /* 0x0001e20000100a00 */
[----:B------:R-:W3:Y:S02]  /*7dcb0*/  LDL.LU R16, [R1+0xb0] ;  /* 0x0000b00001107983 */ /* 0x000ee40000300800 */
[----:B------:R-:W3:Y:S02]  /*7dcc0*/  LDL.LU R17, [R1+0xb4] ;  /* 0x0000b40001117983 */ /* 0x000ee40000300800 */
[----:B----4-:R-:W-:Y:S02]  /*7dcd0*/  IMAD.MOV.U32 R7, RZ, RZ, R26 ;  /* 0x000000ffff077224 */ /* 0x010fe400078e001a */
[----:B------:R-:W-:Y:S01]  /*7dce0*/  IMAD.MOV.U32 R6, RZ, RZ, R27 ;  /* 0x000000ffff067224 */ /* 0x000fe200078e001b */
[----:B0-----:R-:W3:Y:S01]  /*7dcf0*/  LDL.LU R18, [R1+0xb8] ;  /* 0x0000b80001127983 */ /* 0x001ee20000300800 */
[----:B------:R-:W3:Y:S01]  /*7dd00*/  LDL.LU R19, [R1+0xbc] ;  /* 0x0000bc0001137983 */ /* 0x000ee20000300800 */
[C---:B--2---:R-:W-:Y:S11]  /*7dd10*/  HMMA.16816.F32 R12, R20.reuse, R26, R12 ;  /* 0x0000001a140c723c */ /* 0x044ff6000000180c */
[----:B------:R-:W-:Y:S11]  /*7dd20*/  @!UPT UIADD3 URZ, URZ, URZ, URZ ;  /* 0x0000003f3f3ff290 */ /* 0x000ff6000fffe03f */
[----:B------:R-:W-:Y:S01]  /*7dd30*/  @!UPT UIADD3 URZ, URZ, URZ, URZ ;  /* 0x0000003f3f3ff290 */ /* 0x000fe2000fffe03f */
[----:B------:R-:W-:Y:S01]  /*7dd40*/  STL.64 [R1+0x310], R12 ;  /* 0x0003100c01007387 */ /* 0x000fe20000100a00 */
[----:B------:R0:W-:Y:S03]  /*7dd50*/  STL.64 [R1+0x318], R14 ;  /* 0x0003180e01007387 */ /* 0x0001e60000100a00 */
[----:B0-----:R-:W2:Y:S01]  /*7dd60*/  LDL.LU.64 R14, [R1+0x2c28] ;  /* 0x002c2800010e7983 */ /* 0x001ea20000300a00 */
[----:B------:R-:W2:Y:S02]  /*7dd70*/  LDL.LU.64 R12, [R1+0x2c20] ;  /* 0x002c2000010c7983 */ /* 0x000ea40000300a00 */
[----:B------:R-:W3:Y:S02]  /*7dd80*/  LDL.LU.64 R26, [R1+0x2c18] ;  /* 0x002c1800011a7983 */ /* 0x000ee40000300a00 */
[C---:B---3--:R-:W-:Y:S11]  /*7dd90*/  HMMA.16816.F32 R16, R20.reuse, R26, R16 ;  /* 0x0000001a1410723c */ /* 0x048ff60000001810 */
        /* <DEDUP_REMOVED lines=43> */
[----:B---3--:R0:W-:Y:S02]  /*7e050*/  STL.64 [R1+0x2a38], R24 ;  /* 0x002a381801007387 */ /* 0x0081e40000100a00 */
[----:B0-----:R-:W2:Y:S01]  /*7e060*/  LDL.LU R24, [R1+0x380] ;  /* 0x0003800001187983 */ /* 0x001ea20000300800 */
[----:B------:R-:W2:Y:S02]  /*7e070*/  LDL.LU R25, [R1+0x384] ;  /* 0x0003840001197983 */ /* 0x000ea40000300800 */
[----:B------:R-:W2:Y:S02]  /*7e080*/  LDL.LU R26, [R1+0x388] ;  /* 0x00038800011a7983 */ /* 0x000ea40000300800 */
[----:B------:R-:W2:Y:S02]  /*7e090*/  LDL.LU R27, [R1+0x38c] ;  /* 0x00038c00011b7983 */ /* 0x000ea40000300800 */
[----:B--2---:R-:W-:Y:S11]  /*7e0a0*/  HMMA.16816.F32 R24, R20, R14, R24 ;  /* 0x0000000e1418723c */ /* 0x004ff60000001818 */
[----:B------:R-:W-:Y:S11]  /*7e0b0*/  @!UPT UIADD3 URZ, URZ, URZ, URZ ;  /* 0x0000003f3f3ff290 */ /* 0x000ff6000fffe03f */
[----:B------:R-:W-:Y:S01]  /*7e0c0*/  @!UPT UIADD3 URZ, URZ, URZ, URZ ;  /* 0x0000003f3f3ff290 */ /* 0x000fe2000fffe03f */
[----:B------:R-:W-:Y:S01]  /*7e0d0*/  STL.64 [R1+0x2b0], R24 ;  /* 0x0002b01801007387 */ /* 0x000fe20000100a00 */
[----:B------:R0:W-:Y:S02]  /*7e0e0*/  STL.64 [R1+0x2b8], R26 ;  /* 0x0002b81a01007387 */ /* 0x0001e40000100a00 */
[----:B0-----:R-:W-:Y:S02]  /*7e0f0*/  IMAD.MOV.U32 R26, RZ, RZ, R8 ;  /* 0x000000ffff1a7224 */ /* 0x001fe400078e0008 */
[----:B------:R-:W-:Y:S01]  /*7e100*/  IMAD.MOV.U32 R27, RZ, RZ, R2 ;  /* 0x000000ffff1b7224 */ /* 0x000fe200078e0002 */
[----:B------:R-:W2:Y:S01]  /*7e110*/  LDL.LU R8, [R1+0x2bac] ;  /* 0x002bac0001087983 */ /* 0x000ea20000300800 */
[----:B------:R-:W3:Y:S03]  /*7e120*/  LDL.LU R2, [R1+0x2ba8] ;  /* 0x002ba80001027983 */ /* 0x000ee60000300800 */
[----:B------:R-:W-:Y:S01]  /*7e130*/  STL.64 [R1+0x2a58], R26 ;  /* 0x002a581a01007387 */ /* 0x000fe20000100a00 */
[----:B------:R-:W-:Y:S02]  /*7e140*/  STL.64 [R1+0x2a30], R14 ;  /* 0x002a300e01007387 */ /* 0x000fe40000100a00 */
[----:B----4-:R0:W-:Y:S02]  /*7e150*/  STL.64 [R1+0x2a28], R12 ;  /* 0x002a280c01007387 */ /* 0x0101e40000100a00 */
[----:B0-----:R-:W4:Y:S01]  /*7e160*/  LDL.LU R12, [R1+0x440] ;  /* 0x00044000010c7983 */ /* 0x001f220000300800 */
[----:B------:R-:W4:Y:S02]  /*7e170*/  LDL.LU R13, [R1+0x444] ;  /* 0x00044400010d7983 */ /* 0x000f240000300800 */
        /* <DEDUP_REMOVED lines=8> */
[----:B----4-:R0:W-:Y:S03]  /*7e200*/  STL.64 [R1+0x2a48], R12 ;  /* 0x002a480c01007387 */ /* 0x0101e60000100a00 */
[----:B0-----:R-:W2:Y:S01]  /*7e210*/  LDL.LU R12, [R1+0x450] ;  /* 0x00045000010c7983 */ /* 0x001ea20000300800 */
[----:B------:R-:W2:Y:S02]  /*7e220*/  LDL.LU R13, [R1+0x454] ;  /* 0x00045400010d7983 */ /* 0x000ea40000300800 */
[----:B------:R-:W4:Y:S02]  /*7e230*/  LDL.LU R14, [R1+0x458] ;  /* 0x00045800010e7983 */ /* 0x000f240000300800 */
[----:B------:R-:W4:Y:S02]  /*7e240*/  LDL.LU R15, [R1+0x45c] ;  /* 0x00045c00010f7983 */ /* 0x000f240000300800 */
[----:B------:R-:W-:-:S02]  /*7e250*/  IMAD.MOV.U32 R26, RZ, RZ, R19 ;  /* 0x000000ffff1a7224 */ /* 0x000fc400078e0013 */
[----:B------:R-:W-:-:S05]  /*7e260*/  IMAD.MOV.U32 R27, RZ, RZ, R18 ;  /* 0x000000ffff1b7224 */ /* 0x000fca00078e0012 */
[----:B------:R-:W-:Y:S04]  /*7e270*/  STL.64 [R1+0x2a88], R26 ;  /* 0x002a881a01007387 */ /* 0x000fe80000100a00 */
[----:B----4-:R-:W-:Y:S01]  /*7e280*/  STL.64 [R1+0x2a68], R14 ;  /* 0x002a680e01007387 */ /* 0x010fe20000100a00 */
[----:B--2---:R0:W-:Y:S03]  /*7e290*/  STL.64 [R1+0x2a60], R12 ;  /* 0x002a600c01007387 */ /* 0x0041e60000100a00 */
[----:B0-----:R-:W2:Y:S01]  /*7e2a0*/  LDL.LU R12, [R1+0x460] ;  /* 0x00046000010c7983 */ /* 0x001ea20000300800 */
[----:B------:R-:W2:Y:S02]  /*7e2b0*/  LDL.LU R13, [R1+0x464] ;  /* 0x00046400010d7983 */ /* 0x000ea40000300800 */
[----:B------:R-:W4:Y:S02]  /*7e2c0*/  LDL.LU R14, [R1+0x468] ;  /* 0x00046800010e7983 */ /* 0x000f240000300800 */
[----:B------:R-:W4:Y:S02]  /*7e2d0*/  LDL.LU R15, [R1+0x46c] ;  /* 0x00046c00010f7983 */ /* 0x000f240000300800 */
[----:B------:R-:W-:-:S02]  /*7e2e0*/  IMAD.MOV.U32 R26, RZ, RZ, R17 ;  /* 0x000000ffff1a7224 */ /* 0x000fc400078e0011 */
[----:B------:R-:W-:-:S05]  /*7e2f0*/  IMAD.MOV.U32 R27, RZ, RZ, R16 ;  /* 0x000000ffff1b7224 */ /* 0x000fca00078e0010 */
[----:B------:R0:W-:Y:S02]  /*7e300*/  STL.64 [R1+0x2aa0], R26 ;  /* 0x002aa01a01007387 */ /* 0x0001e40000100a00 */
[----:B0-----:R-:W-:Y:S02]  /*7e310*/  IMAD.MOV.U32 R26, RZ, RZ, R7 ;  /* 0x000000ffff1a7224 */ /* 0x001fe400078e0007 */
[----:B------:R-:W-:Y:S01]  /*7e320*/  IMAD.MOV.U32 R27, RZ, RZ, R6 ;  /* 0x000000ffff1b7224 */ /* 0x000fe200078e0006 */
[----:B----4-:R-:W-:Y:S01]  /*7e330*/  STL.64 [R1+0x2a80], R14 ;  /* 0x002a800e01007387 */ /* 0x010fe20000100a00 */
[----:B--2---:R0:W-:Y:S03]  /*7e340*/  STL.64 [R1+0x2a78], R12 ;  /* 0x002a780c01007387 */ /* 0x0041e60000100a00 */
[----:B0-----:R-:W2:Y:S01]  /*7e350*/  LDL.LU R12, [R1+0x470] ;  /* 0x00047000010c7983 */ /* 0x001ea20000300800 */
[----:B------:R-:W2:Y:S02]  /*7e360*/  LDL.LU R13, [R1+0x474] ;  /* 0x00047400010d7983 */ /* 0x000ea40000300800 */
[----:B------:R-:W4:Y:S02]  /*7e370*/  LDL.LU R14, [R1+0x478] ;  /* 0x00047800010e7983 */ /* 0x000f240000300800 */
[----:B------:R-:W4:Y:S01]  /*7e380*/  LDL.LU R15, [R1+0x47c] ;  /* 0x00047c00010f7983 */ /* 0x000f220000300800 */
        /* <DEDUP_REMOVED lines=11> */
[----:B------:R0:W-:Y:S02]  /*7e440*/  STL.64 [R1+0x2af0], R6 ;  /* 0x002af00601007387 */ /* 0x0001e40000100a00 */
[----:B0-----:R-:W-:Y:S02]  /*7e450*/  IMAD.MOV.U32 R6, RZ, RZ, R11 ;  /* 0x000000ffff067224 */ /* 0x001fe400078e000b */
[----:B------:R-:W-:Y:S01]  /*7e460*/  IMAD.MOV.U32 R7, RZ, RZ, R9 ;  /* 0x000000ffff077224 */ /* 0x000fe200078e0009 */
[----:B------:R-:W2:Y:S01]  /*7e470*/  LDL.LU R11, [R1+0x2b94] ;  /* 0x002b9400010b7983 */ /* 0x000ea20000300800 */
[----:B------:R-:W2:Y:S03]  /*7e480*/  LDL.LU R9, [R1+0x2b90] ;  /* 0x002b900001097983 */ /* 0x000ea60000300800 */
[----:B------:R0:W-:Y:S01]  /*7e490*/  STL.64 [R1+0x2b08], R6 ;  /* 0x002b080601007387 */ /* 0x0001e20000100a00 */
[----:B------:R-:W2:Y:S02]  /*7e4a0*/  LDL.LU R24, [R1+0x410] ;  /* 0x0004100001187983 */ /* 0x000ea40000300800 */
[----:B------:R-:W2:Y:S02]  /*7e4b0*/  LDL.LU R25, [R1+0x414] ;  /* 0x0004140001197983 */ /* 0x000ea40000300800 */
[----:B------:R-:W2:Y:S01]  /*7e4c0*/  LDL.LU R26, [R1+0x418] ;  /* 0x00041800011a7983 */ /* 0x000ea20000300800 */
[----:B------:R-:W2:Y:S01]  /*7e4d0*/  LDL.LU R27, [R1+0x41c] ;  /* 0x00041c00011b7983 */ /* 0x000ea20000300800 */
[----:B0-----:R-:W-:-:S02]  /*7e4e0*/  IMAD.MOV.U32 R6, RZ, RZ, R28 ;  /* 0x000000ffff067224 */ /* 0x001fc400078e001c */
[----:B------:R-:W-:Y:S01]  /*7e4f0*/  IMAD.MOV.U32 R7, RZ, RZ, R29 ;  /* 0x000000ffff077224 */ /* 0x000fe200078e001d */
[----:B------:R0:W5:Y:S01]  /*7e500*/  LDL.LU R28, [R1+0x2b8c] ;  /* 0x002b8c00011c7983 */ /* 0x0001620000300800 */
[----:B------:R0:W5:Y:S03]  /*7e510*/  LDL.LU R29, [R1+0x2b88] ;  /* 0x002b8800011d7983 */ /* 0x0001660000300800 */
[----:B------:R-:W-:Y:S04]  /*7e520*/  STL.64 [R1+0x2b20], R6 ;  /* 0x002b200601007387 */ /* 0x000fe80000100a00 */
[----:B--2---:R-:W-:Y:S01]  /*7e530*/  STL.64 [R1+0x2b00], R26 ;  /* 0x002b001a01007387 */ /* 0x004fe20000100a00 */
[----:B------:R1:W-:Y:S03]  /*7e540*/  STL.64 [R1+0x2af8], R24 ;  /* 0x002af81801007387 */ /* 0x0003e60000100a00 */
[----:B-1----:R-:W2:Y:S01]  /*7e550*/  LDL.LU R24, [R1+0x3f0] ;  /* 0x0003f00001187983 */ /* 0x002ea20000300800 */
        /* <DEDUP_REMOVED lines=10> */
[----:B-1----:R-:W2:Y:S01]  /*7e600*/  LDL.LU R24, [R1+0x3e0] ;  /* 0x0003e00001187983 */ /* 0x002ea20000300800 */
[----:B------:R-:W2:Y:S02]  /*7e610*/  LDL.LU R25, [R1+0x3e4] ;  /* 0x0003e40001197983 */ /* 0x000ea40000300800 */
[----:B------:R-:W2:Y:S02]  /*7e620*/  LDL.LU R26, [R1+0x3e8] ;  /* 0x0003e800011a7983 */ /* 0x000ea40000300800 */
[----:B------:R-:W2:Y:S02]  /*7e630*/  LDL.LU R27, [R1+0x3ec] ;  /* 0x0003ec00011b7983 */ /* 0x000ea40000300800 */
[----:B---3--:R-:W-:-:S02]  /*7e640*/  IMAD.MOV.U32 R6, RZ, RZ, R0 ;  /* 0x000000ffff067224 */ /* 0x008fc400078e0000 */
        /* <DEDUP_REMOVED lines=16> */
[----:B------:R1:W-:Y:S01]  /*7e750*/  STL.64 [R1+0x2b68], R6 ;  /* 0x002b680601007387 */ /* 0x0003e20000100a00 */
[----:B------:R-:W3:Y:S02]  /*7e760*/  LDL.LU R4, [R1+0x3a0] ;  /* 0x0003a00001047983 */ /* 0x000ee40000300800 */
[----:B------:R-:W3:Y:S01]  /*7e770*/  LDL.LU R5, [R1+0x3a4] ;  /* 0x0003a40001057983 */ /* 0x000ee20000300800 */
[----:B-1----:R-:W4:Y:S01]  /*7e780*/  LDL.LU R6, [R1+0x3a8] ;  /* 0x0003a80001067983 */ /* 0x002f220000300800 */
[----:B------:R-:W4:Y:S03]  /*7e790*/  LDL.LU R7, [R1+0x3ac] ;  /* 0x0003ac0001077983 */ /* 0x000f260000300800 */
[----:B--2---:R-:W-:Y:S01]  /*7e7a0*/  STL.64 [R1+0x2b48], R26 ;  /* 0x002b481a01007387 */ /* 0x004fe20000100a00 */
[----:B------:R1:W-:Y:S03]  /*7e7b0*/  STL.64 [R1+0x2b40], R24 ;  /* 0x002b401801007387 */ /* 0x0003e60000100a00 */
[----:B-1----:R-:W2:Y:S01]  /*7e7c0*/  LDL.LU R24, [R1+0x3c0] ;  /* 0x0003c00001187983 */ /* 0x002ea20000300800 */
[----:B------:R-:W2:Y:S02]  /*7e7d0*/  LDL.LU R25, [R1+0x3c4] ;  /* 0x0003c40001197983 */ /* 0x000ea40000300800 */
[----:B------:R-:W2:Y:S02]  /*7e7e0*/  LDL.LU R26, [R1+0x3c8] ;  /* 0x0003c800011a7983 */ /* 0x000ea40000300800 */
[----:B------:R-:W2:Y:S01]  /*7e7f0*/  LDL.LU R27, [R1+0x3cc] ;  /* 0x0003cc00011b7983 */ /* 0x000ea20000300800 */
[C---:B---3--:R-:W-:Y:S01]  /*7e800*/  HMMA.16816.F32 R16, R20.reuse, R10, R16 ;  /* 0x0000000a1410723c */ /* 0x048fe20000001810 */
[----:B--2---:R-:W-:Y:S01]  /*7e810*/  STL.64 [R1+0x2b60], R26 ;  /* 0x002b601a01007387 */ /* 0x004fe20000100a00 */
[----:B------:R1:W-:Y:S03]  /*7e820*/  STL.64 [R1+0x2b58], R24 ;  /* 0x002b581801007387 */ /* 0x0003e60000100a00 */
[----:B-1----:R-:W2:Y:S01]  /*7e830*/  LDL.LU R24, [R1+0x3b0] ;  /* 0x0003b00001187983 */ /* 0x002ea20000300800 */
[----:B------:R-:W2:Y:S02]  /*7e840*/  LDL.LU R25, [R1+0x3b4] ;  /* 0x0003b40001197983 */ /* 0x000ea40000300800 */
[----:B------:R-:W2:Y:S02]  /*7e850*/  LDL.LU R26, [R1+0x3b8] ;  /* 0x0003b800011a7983 */ /* 0x000ea40000300800 */
[----:B------:R-:W2:Y:S01]  /*7e860*/  LDL.LU R27, [R1+0x3bc] ;  /* 0x0003bc00011b7983 */ /* 0x000ea20000300800 */
[----:B----4-:R-:W-:Y:S01]  /*7e870*/  STL.64 [R1+0x2a98], R14 ;  /* 0x002a980e01007387 */ /* 0x010fe20000100a00 */
[----:B------:R1:W-:Y:S03]  /*7e880*/  STL.64 [R1+0x2a90], R12 ;  /* 0x002a900c01007387 */ /* 0x0003e60000100a00 */
[----:B-1----:R-:W3:Y:S01]  /*7e890*/  LDL.LU R12, [R1+0x480] ;  /* 0x00048000010c7983 */ /* 0x002ee20000300800 */
[----:B------:R-:W3:Y:S02]  /*7e8a0*/  LDL.LU R13, [R1+0x484] ;  /* 0x00048400010d7983 */ /* 0x000ee40000300800 */
[----:B------:R-:W4:Y:S02]  /*7e8b0*/  LDL.LU R14, [R1+0x488] ;  /* 0x00048800010e7983 */ /* 0x000f240000300800 */
[----:B------:R-:W4:Y:S02]  /*7e8c0*/  LDL.LU R15, [R1+0x48c] ;  /* 0x00048c00010f7983 */ /* 0x000f240000300800 */
[----:B----4-:R-:W-:Y:S01]  /*7e8d0*/  STL.64 [R1+0x2ab0], R14 ;  /* 0x002ab00e01007387 */ /* 0x010fe20000100a00 */
[----:B---3--:R1:W-:Y:S03]  /*7e8e0*/  STL.64 [R1+0x2aa8], R12 ;  /* 0x002aa80c01007387 */ /* 0x0083e60000100a00 */
[----:B-1----:R-:W3:Y:S01]  /*7e8f0*/  LDL.LU R12, [R1+0x490] ;  /* 0x00049000010c7983 */ /* 0x002ee20000300800 */
[----:B------:R-:W3:Y:S02]  /*7e900*/  LDL.LU R13, [R1+0x494] ;  /* 0x00049400010d7983 */ /* 0x000ee40000300800 */
[----:B------:R-:W3:Y:S02]  /*7e910*/  LDL.LU R14, [R1+0x498] ;  /* 0x00049800010e7983 */ /* 0x000ee40000300800 */
[----:B------:R-:W3:Y:S01]  /*7e920*/  LDL.LU R15, [R1+0x49c] ;  /* 0x00049c00010f7983 */ /* 0x000ee20000300800 */
[----:B------:R-:W-:Y:S01]  /*7e930*/  STL.64 [R1+0x2a0], R16 ;  /* 0x0002a01001007387 */ /* 0x000fe20000100a00 */
[----:B------:R1:W-:Y:S03]  /*7e940*/  STL.64 [R1+0x2a8], R18 ;  /* 0x0002a81201007387 */ /* 0x0003e60000100a00 */
[----:B-1----:R-:W4:Y:S02]  /*7e950*/  LDL.LU.64 R18, [R1+0x2b70] ;  /* 0x002b700001127983 */ /* 0x002f240000300a00 */
[C---:B----4-:R-:W-:Y:S11]  /*7e960*/  HMMA.16816.F32 R4, R20.reuse, R18, R4 ;  /* 0x000000121404723c */ /* 0x050ff60000001804 */
[----:B------:R-:W-:Y:S11]  /*7e970*/  @!UPT UIADD3 URZ, URZ, URZ, URZ ;  /* 0x0000003f3f3ff290 */ /* 0x000ff6000fffe03f */
[----:B------:R-:W-:Y:S01]  /*7e980*/  @!UPT UIADD3 URZ, URZ, URZ, URZ ;  /* 0x0000003f3f3ff290 */ /* 0x000fe2000fffe03f */
[----:B------:R-:W-:Y:S01]  /*7e990*/  STL.64 [R1+0x290], R4 ;  /* 0x0002900401007387 */ /* 0x000fe20000100a00 */
[----:B------:R1:W-:Y:S03]  /*7e9a0*/  STL.64 [R1+0x298], R6 ;  /* 0x0002980601007387 */ /* 0x0003e60000100a00 */
[----:B-1----:R-:W2:Y:S01]  /*7e9b0*/  LDL.LU.64 R6, [R1+0x2b68] ;  /* 0x002b680001067983 */ /* 0x002ea20000300a00 */
[----:B------:R1:W-:Y:S02]  /*7e9c0*/  STL.64 [R1+0x2a10], R18 ;  /* 0x002a101201007387 */ /* 0x0003e40000100a00 */
[----:B------:R-:W4:Y:S02]  /*7e9d0*/  LDL.LU R16, [R1+0x420] ;  /* 0x0004200001107983 */ /* 0x000f240000300800 */
[----:B------:R-:W4:Y:S01]  /*7e9e0*/  LDL.LU R17, [R1+0x424] ;  /* 0x0004240001117983 */ /* 0x000f220000300800 */
[----:B-1----:R-:W3:Y:S01]  /*7e9f0*/  LDL.LU R18, [R1+0x428] ;  /* 0x0004280001127983 */ /* 0x002ee20000300800 */
[----:B------:R-:W3:Y:S01]  /*7ea00*/  LDL.LU R19, [R1+0x42c] ;  /* 0x00042c0001137983 */ /* 0x000ee20000300800 */
[C---:B--2---:R-:W-:Y:S02]  /*7ea10*/  HMMA.16816.F32 R4, R20.reuse, R6, R24 ;  /* 0x000000061404723c */ /* 0x044fe40000001818 */
[----:B---3--:R-:W-:Y:S01]  /*7ea20*/  STL.64 [R1+0x2a20], R18 ;  /* 0x002a201201007387 */ /* 0x008fe20000100a00 */
[----:B----4-:R1:W-:Y:S03]  /*7ea30*/  STL.64 [R1+0x2a18], R16 ;  /* 0x002a181001007387 */ /* 0x0103e60000100a00 */
[----:B-1----:R-:W2:Y:S01]  /*7ea40*/  LDL.LU R16, [R1+0x430] ;  /* 0x0004300001107983 */ /* 0x002ea20000300800 */
[----:B------:R-:W2:Y:S02]  /*7ea50*/  LDL.LU R17, [R1+0x434] ;  /* 0x0004340001117983 */ /* 0x000ea40000300800 */
[----:B------:R-:W2:Y:S02]  /*7ea60*/  LDL.LU R18, [R1+0x438] ;  /* 0x0004380001127983 */ /* 0x000ea40000300800 */
[----:B------:R-:W2:Y:S01]  /*7ea70*/  LDL.LU R19, [R1+0x43c] ;  /* 0x00043c0001137983 */ /* 0x000ea20000300800 */
[----:B------:R-:W3:Y:S01]  /*7ea80*/  LDL.LU.64 R26, [R1+0x2b60] ;  /* 0x002b6000011a7983 */ /* 0x000ee20000300a00 */
[----:B------:R-:W3:Y:S10]  /*7ea90*/  LDL.LU.64 R24, [R1+0x2b58] ;  /* 0x002b580001187983 */ /* 0x000ef40000300a00 */
[----:B------:R-:W-:Y:S02]  /*7eaa0*/  STL.64 [R1+0x280], R4 ;  /* 0x0002800401007387 */ /* 0x000fe40000100a00 */
[----:B------:R1:W-:Y:S02]  /*7eab0*/  STL.64 [R1+0x288], R6 ;  /* 0x0002880601007387 */ /* 0x0003e40000100a00 */
[----:B-1----:R-:W3:Y:S02]  /*7eac0*/  LDL.LU.64 R6, [R1+0x2b50] ;  /* 0x002b500001067983 */ /* 0x002ee40000300a00 */
[C---:B---3--:R-:W-:Y:S02]  /*7ead0*/  HMMA.16816.F32 R4, R20.reuse, R6, R24 ;  /* 0x000000061404723c */ /* 0x048fe40000001818 */
[----:B------:R-:W3:Y:S01]  /*7eae0*/  LDL.LU.64 R26, [R1+0x2b48] ;  /* 0x002b4800011a7983 */ /* 0x000ee20000300a00 */
[----:B------:R-:W3:Y:S11]  /*7eaf0*/  LDL.LU.64 R24, [R1+0x2b40] ;  /* 0x002b400001187983 */ /* 0x000ef60000300a00 */
[----:B------:R-:W-:Y:S09]  /*7eb00*/  @!UPT UIADD3 URZ, URZ, URZ, URZ ;  /* 0x0000003f3f3ff290 */ /* 0x000ff2000fffe03f */
[----:B------:R-:W-:Y:S01]  /*7eb10*/  STL.64 [R1+0x270], R4 ;  /* 0x0002700401007387 */ /* 0x000fe20000100a00 */
[----:B------:R1:W-:Y:S03]  /*7eb20*/  STL.64 [R1+0x278], R6 ;  /* 0x0002780601007387 */ /* 0x0003e60000100a00 */
        /* <DEDUP_REMOVED lines=29> */
[----:B---3--:R-:W-:Y:S02]  /*7ed00*/  HMMA.16816.F32 R20, R20, R6, R24 ;  /* 0x000000061414723c */ /* 0x008fe40000001818 */
[----:B------:R-:W3:Y:S01]  /*7ed10*/  LDL.LU.64 R26, [R1+0x2ad0] ;  /* 0x002ad000011a7983 */ /* 0x000ee20000300a00 */
[----:B------:R-:W3:Y:S02]  /*7ed20*/  LDL.LU.64 R6, [R1+0x2ac8] ;  /* 0x002ac80001067983 */ /* 0x000ee40000300a00 */
[----:B------:R-:W3:Y:S11]  /*7ed30*/  LDL.LU.64 R4, [R1+0x2ac0] ;  /* 0x002ac00001047983 */ /* 0x000ef60000300a00 */
[----:B------:R-:W-:Y:S07]  /*7ed40*/  @!UPT UIADD3 URZ, URZ, URZ, URZ ;  /* 0x0000003f3f3ff290 */ /* 0x000fee000fffe03f */
[----:B------:R1:W-:Y:S01]  /*7ed50*/  STL.64 [R1+0x220], R20 ;  /* 0x0002201401007387 */ /* 0x0003e20000100a00 */
[----:B------:R4:W-:Y:S03]  /*7ed60*/  STL.64 [R1+0x228], R22 ;  /* 0x0002281601007387 */ /* 0x0009e60000100a00 */
[----:B-1----:R-:W2:Y:S01]  /*7ed70*/  LDL.LU R20, [R1+0x4d0] ;  /* 0x0004d00001147983 */ /* 0x002ea20000300800 */
[----:B------:R-:W-:Y:S02]  /*7ed80*/  IMAD.MOV.U32 R21, RZ, RZ, R2 ;  /* 0x000000ffff157224 */ /* 0x000fe400078e0002 */
[----:B------:R0:W5:Y:S02]  /*7ed90*/  LDL.LU R2, [R1+0x2abc] ;  /* 0x002abc0001027983 */ /* 0x0001640000300800 */
[----:B----4-:R-:W-:Y:S02]  /*7eda0*/  IMAD.MOV.U32 R22, RZ, RZ, R0 ;  /* 0x000000ffff167224 */ /* 0x010fe400078e0000 */
[----:B------:R0:W5:Y:S01]  /*7edb0*/  LDL.LU R0, [R1+0x2ab8] ;  /* 0x002ab80001007983 */ /* 0x0001620000300800 */
[C---:B---3--:R-:W-:Y:S03]  /*7edc0*/  HMMA.16816.F32 R24, R4.reuse, R26, R12 ;  /* 0x0000001a0418723c */ /* 0x048fe6000000180c */
[----:B------:R-:W3:Y:S01]  /*7edd0*/  LDL.LU.64 R14, [R1+0x2ab0] ;  /* 0x002ab000010e7983 */ /* 0x000ee20000300a00 */
[----:B------:R-:W3:Y:S11]  /*7ede0*/  LDL.LU.64 R12, [R1+0x2aa8] ;  /* 0x002aa800010c7983 */ /* 0x000ef60000300a00 */
[----:B------:R-:W-:Y:S08]  /*7edf0*/  @!UPT UIADD3 URZ, URZ, URZ, URZ ;  /* 0x0000003f3f3ff290 */ /* 0x000ff0000fffe03f */
        /* <DEDUP_REMOVED lines=30> */
[----:B-1----:R-:W3:Y:S01]  /*7efe0*/  LDL.LU.64 R26, [R1+0x2a40] ;  /* 0x002a4000011a7983 */ /* 0x002ee20000300a00 */
[----:B------:R-:W4:Y:S01]  /*7eff0*/  LDL.LU.64 R24, [R1+0x2a38] ;  /* 0x002a380001187983 */ /* 0x000f220000300a00 */
[C---:B---3--:R-:W-:Y:S11]  /*7f000*/  HMMA.16816.F32 R12, R4.reuse, R26, R12 ;  /* 0x0000001a040c723c */ /* 0x048ff6000000180c */
[----:B------:R-:W-:Y:S11]  /*7f010*/  @!UPT UIADD3 URZ, URZ, URZ, URZ ;  /* 0x0000003f3f3ff290 */ /* 0x000ff6000fffe03f */
[----:B------:R-:W-:Y:S01]  /*7f020*/  @!UPT UIADD3 URZ, URZ, URZ, URZ ;  /* 0x0000003f3f3ff290 */ /* 0x000fe2000fffe03f */
[----:B------:R-:W-:Y:S01]  /*7f030*/  STL.64 [R1+0xa30], R12 ;  /* 0x000a300c01007387 */ /* 0x000fe20000100a00 */
[----:B------:R1:W-:Y:S03]  /*7f040*/  STL.64 [R1+0xa38], R14 ;  /* 0x000a380e01007387 */ /* 0x0003e60000100a00 */
[----:B-1----:R-:W2:Y:S01]  /*7f050*/  LDL.LU.64 R14, [R1+0x2a30] ;  /* 0x002a3000010e7983 */ /* 0x002ea20000300a00 */
[----:B------:R-:W3:Y:S01]  /*7f060*/  LDL.LU.64 R12, [R1+0x2a28] ;  /* 0x002a2800010c7983 */ /* 0x000ee20000300a00 */
[----:B--2---:R-:W-:Y:S11]  /*7f070*/  HMMA.16816.F32 R16, R4, R14, R16 ;  /* 0x0000000e0410723c */ /* 0x004ff60000001810 */
[----:B------:R-:W-:Y:S11]  /*7f080*/  @!UPT UIADD3 URZ, URZ, URZ, URZ ;  /* 0x0000003f3f3ff290 */ /* 0x000ff6000fffe03f */
[----:B------:R-:W-:Y:S01]  /*7f090*/  @!UPT UIADD3 URZ, URZ, URZ, URZ ;  /* 0x0000003f3f3ff290 */ /* 0x000fe2000fffe03f */
[----:B------:R-:W-:Y:S01]  /*7f0a0*/  STL.64 [R1+0xa20], R16 ;  /* 0x000a201001007387 */ /* 0x000fe20000100a00 */
[----:B------:R1:W-:Y:S03]  /*7f0b0*/  STL.64 [R1+0xa28], R18 ;  /* 0x000a281201007387 */ /* 0x0003e60000100a00 */
[----:B-1----:R-:W2:Y:S01]  /*7f0c0*/  LDL.LU.64 R18, [R1+0x2a20] ;  /* 0x002a200001127983 */ /* 0x002ea20000300a00 */
[----:B------:R-:W2:Y:S03]  /*7f0d0*/  LDL.LU.64 R16, [R1+0x2a18] ;  /* 0x002a180001107983 */ /* 0x000ea60000300a00 */
[----:B------:R-:W1:Y:S01]  /*7f0e0*/  S2R R27, SR_TID.X ;  /* 0x00000000001b7919 */ /* 0x000e620000002100 */
[----:B------:R-:W-:Y:S02]  /*7f0f0*/  IMAD.SHL.U32 R8, R8, 0x40, RZ ;  /* 0x0000004008087824 */ /* 0x000fe400078e00ff */
[----:B-1----:R-:W-:-:S05]  /*7f100*/  IMAD.SHL.U32 R27, R27, 0x2, RZ ;  /* 0x000000021b1b7824 */ /* 0x002fca00078e00ff */
        /* <DEDUP_REMOVED lines=8> */
[----:B---3--:R-:W1:Y:S02]  /*7f190*/  LDSM.16.MT88.4 R16, [R12+0x16000] ;  /* 0x016000000c10783b */ /* 0x008e640000004200 */
[----:B-1----:R-:W-:Y:S02]  /*7f1a0*/  STL.64 [R1+0xa0], R16 ;  /* 0x0000a01001007387 */ /* 0x002fe40000100a00 */
[----:B------:R-:W-:Y:S02]  /*7f1b0*/  STL.64 [R1+0xa8], R18 ;  /* 0x0000a81201007387 */ /* 0x000fe40000100a00 */
[----:B------:R-:W1:Y:S02]  /*7f1c0*/  LDSM.16.M88.4 R16, [R9+0x80] ;  /* 0x000080000910783b */ /* 0x000e640000000200 */
        /* <DEDUP_REMOVED lines=42> */
[----:B------:R-:W2:Y:S04]  /*7f470*/  LDSM.16.M88.4 R8, [R9+0xf080] ;  /* 0x00f080000908783b */ /* 0x000ea80000000200 */
[----:B-1----:R-:W-:Y:S01]  /*7f480*/  STL.64 [R1+0xc0], R16 ;  /* 0x0000c01001007387 */ /* 0x002fe20000100a00 */
[----:B------:R1:W-:Y:S03]  /*7f490*/  STL.64 [R1+0xc8], R18 ;  /* 0x0000c81201007387 */ /* 0x0003e60000100a00 */
[----:B-1----:R-:W3:Y:S01]  /*7f4a0*/  LDL.LU.64 R18, [R1+0x2a10] ;  /* 0x002a100001127983 */ /* 0x002ee20000300a00 */
[----:B--2---:R-:W-:Y:S02]  /*7f4b0*/  STL.64 [R1+0xb0], R8 ;  /* 0x0000b00801007387 */ /* 0x004fe40000100a00 */
[----:B------:R-:W-:Y:S02]  /*7f4c0*/  STL.64 [R1+0xb8], R10 ;  /* 0x0000b80a01007387 */ /* 0x000fe40000100a00 */
[----:B------:R-:W1:Y:S01]  /*7f4d0*/  LDSM.16.MT88.4 R8, [R13+0x16000] ;  /* 0x016000000d08783b */ /* 0x000e620000004200 */
[----:B------:R-:W-:-:S03]  /*7f4e0*/  IMAD.MOV.U32 R23, RZ, RZ, R3 ;  /* 0x000000ffff177224 */ /* 0x000fc600078e0003 */
[----:B-1----:R-:W-:Y:S01]  /*7f4f0*/  STL.64 [R1+0x60], R8 ;  /* 0x0000600801007387 */ /* 0x002fe20000100a00 */
[----:B------:R-:W-:Y:S02]  /*7f500*/  STL.64 [R1+0x68], R10 ;  /* 0x0000680a01007387 */ /* 0x000fe40000100a00 */
[----:B------:R-:W1:Y:S01]  /*7f510*/  LDSM.16.MT88.4 R8, [R12+0x17000] ;  /* 0x017000000c08783b */ /* 0x000e620000004200 */
[----:B------:R-:W2:Y:S02]  /*7f520*/  S2R R3, SR_TID.X ;  /* 0x0000000000037919 */ /* 0x000ea40000002100 */
[----:B--2---:R-:W-:-:S05]  /*7f530*/  LOP3.LUT R3, R3, 0x3f, RZ, 0xc0, !PT ;  /* 0x0000003f03037812 */ /* 0x004fca00078ec0ff */
[----:B------:R-:W-:Y:S01]  /*7f540*/  IMAD.SHL.U32 R3, R3, 0x2, RZ ;  /* 0x0000000203037824 */ /* 0x000fe200078e00ff */
[----:B---3--:R-:W-:Y:S01]  /*7f550*/  HMMA.16816.F32 R16, R4, R18, R20 ;  /* 0x000000120410723c */ /* 0x008fe20000001814 */
[----:B------:R-:W2:Y:S11]  /*7f560*/  LDSM.16.MT88.4 R20, [R12+0x16080] ;  /* 0x016080000c14783b */ /* 0x000eb60000004200 */
[----:B------:R-:W-:Y:S11]  /*7f570*/  @!UPT UIADD3 URZ, URZ, URZ, URZ ;  /* 0x0000003f3f3ff290 */ /* 0x000ff6000fffe03f */
[----:B------:R-:W-:Y:S01]  /*7f580*/  STL.64 [R1+0xa00], R16 ;  /* 0x000a001001007387 */ /* 0x000fe20000100a00 */
[----:B------:R-:W-:Y:S02]  /*7f590*/  STL.64 [R1+0xa08], R18 ;  /* 0x000a081201007387 */ /* 0x000fe40000100a00 */
[----:B------:R-:W3:Y:S04]  /*7f5a0*/  LDSM.16.MT88.4 R16, [R12+0x17080] ;  /* 0x017080000c10783b */ /* 0x000ee80000004200 */
[----:B-1----:R-:W-:Y:S01]  /*7f5b0*/  STL.64 [R1+0x90], R8 ;  /* 0x0000900801007387 */ /* 0x002fe20000100a00 */
[----:B------:R-:W-:Y:S02]  /*7f5c0*/  STL.64 [R1+0x98], R10 ;  /* 0x0000980a01007387 */ /* 0x000fe40000100a00 */
[----:B------:R-:W1:Y:S02]  /*7f5d0*/  LDSM.16.MT88.4 R8, [R13+0x17000] ;  /* 0x017000000d08783b */ /* 0x000e640000004200 */
[----:B--2---:R-:W-:Y:S02]  /*7f5e0*/  STL.64 [R1+0x80], R20 ;  /* 0x0000801401007387 */ /* 0x004fe40000100a00 */
[----:B------:R-:W-:Y:S02]  /*7f5f0*/  STL.64 [R1+0x88], R22 ;  /* 0x0000881601007387 */ /* 0x000fe40000100a00 */
[----:B------:R-:W2:Y:S01]  /*7f600*/  LDSM.16.MT88.4 R20, [R13+0x16080] ;  /* 0x016080000d14783b */ /* 0x000ea20000004200 */
[----:B---3--:R-:W-:Y:S03]  /*7f610*/  STL.64 [R1+0x70], R16 ;  /* 0x0000701001007387 */ /* 0x008fe60000100a00 */
[----:B------:R-:W-:Y:S02]  /*7f620*/  STL.64 [R1+0x78], R18 ;  /* 0x0000781201007387 */ /* 0x000fe40000100a00 */
[----:B------:R-:W3:Y:S04]  /*7f630*/  LDSM.16.MT88.4 R16, [R13+0x17080] ;  /* 0x017080000d10783b */ /* 0x000ee80000004200 */
[----:B-1----:R-:W-:Y:S01]  /*7f640*/  STL.64 [R1+0x50], R8 ;  /* 0x0000500801007387 */ /* 0x002fe20000100a00 */
[----:B------:R-:W-:Y:S02]  /*7f650*/  STL.64 [R1+0x58], R10 ;  /* 0x0000580a01007387 */ /* 0x000fe40000100a00 */
[----:B----4-:R-:W1:Y:S02]  /*7f660*/  LDSM.16.MT88.4 R8, [R24+0x16000] ;  /* 0x016000001808783b */ /* 0x010e640000004200 */
[----:B------:R-:W4:Y:S04]  /*7f670*/  LDSM.16.MT88.4 R12, [R24+0x17000] ;  /* 0x01700000180c783b */ /* 0x000f280000004200 */
[----:B--2---:R-:W-:Y:S01]  /*7f680*/  STL.64 [R1+0x40], R20 ;  /* 0x0000401401007387 */ /* 0x004fe20000100a00 */
[----:B------:R-:W-:Y:S02]  /*7f690*/  STL.64 [R1+0x48], R22 ;  /* 0x0000481601007387 */ /* 0x000fe40000100a00 */
[----:B------:R-:W-:Y:S01]  /*7f6a0*/  LDSM.16.MT88.4 R20, [R25+0x16080] ;  /* 0x016080001914783b */ /* 0x000fe20000004200 */
[----:B---3--:R-:W-:Y:S03]  /*7f6b0*/  STL.64 [R1+0x30], R16 ;  /* 0x0000301001007387 */ /* 0x008fe60000100a00 */
[----:B------:R-:W-:Y:S02]  /*7f6c0*/  STL.64 [R1+0x38], R18 ;  /* 0x0000381201007387 */ /* 0x000fe40000100a00 */
[----:B------:R-:W2:Y:S04]  /*7f6d0*/  LDSM.16.MT88.4 R16, [R24+0x16080] ;  /* 0x016080001810783b */ /* 0x000ea80000004200 */
[----:B-1----:R0:W-:Y:S01]  /*7f6e0*/  STL.64 [R1+0x20], R8 ;  /* 0x0000200801007387 */ /* 0x0021e20000100a00 */
[----:B------:R0:W-:Y:S01]  /*7f6f0*/  STL.64 [R1+0x28], R10 ;  /* 0x0000280a01007387 */ /* 0x0001e20000100a00 */
[----:B----4-:R0:W-:Y:S02]  /*7f700*/  STL.64 [R1+0x10], R12 ;  /* 0x0000100c01007387 */ /* 0x0101e40000100a00 */
[----:B------:R0:W-:Y:S02]  /*7f710*/  STL.64 [R1+0x18], R14 ;  /* 0x0000180e01007387 */ /* 0x0001e40000100a00 */
[----:B------:R0:W1:Y:S01]  /*7f720*/  LDSM.16.MT88.4 R8, [R24+0x17080] ;  /* 0x017080001808783b */ /* 0x0000620000004200 */
[----:B------:R0:W3:Y:S04]  /*7f730*/  LDSM.16.MT88.4 R12, [R25+0x16000] ;  /* 0x01600000190c783b */ /* 0x0000e80000004200 */
[----:B--2---:R0:W-:Y:S01]  /*7f740*/  STL.64 [R1], R16 ;  /* 0x0000001001007387 */ /* 0x0041e20000100a00 */
[----:B------:R0:W-:Y:S02]  /*7f750*/  STL.64 [R1+0x8], R18 ;  /* 0x0000081201007387 */ /* 0x0001e40000100a00 */
[----:B------:R0:W2:Y:S02]  /*7f760*/  LDSM.16.MT88.4 R16, [R25+0x17000] ;  /* 0x017000001910783b */ /* 0x0000a40000004200 */
[----:B------:R-:W4:Y:S02]  /*7f770*/  LDSM.16.MT88.4 R24, [R25+0x17080] ;  /* 0x017080001918783b */ /* 0x000f240000004200 */
[----:B---3--:R-:W-:Y:S04]  /*7f780*/  STL.64 [R1+0x3be0], R14 ;  /* 0x003be00e01007387 */ /* 0x008fe80000100a00 */
[----:B------:R-:W-:Y:S04]  /*7f790*/  STL.64 [R1+0x3bd8], R12 ;  /* 0x003bd80c01007387 */ /* 0x000fe80000100a00 */
[----:B------:R-:W-:Y:S04]  /*7f7a0*/  STL.64 [R1+0x3710], R22 ;  /* 0x0037101601007387 */ /* 0x000fe80000100a00 */
[----:B------:R3:W-:Y:S04]  /*7f7b0*/  STL.64 [R1+0x3708], R20 ;  /* 0x0037081401007387 */ /* 0x0007e80000100a00 */
[----:B---3--:R-:W3:Y:S04]  /*7f7c0*/  LDL.LU R20, [R1+0xa0] ;  /* 0x0000a00001147983 */ /* 0x008ee80000300800 */
[----:B------:R-:W3:Y:S04]  /*7f7d0*/  LDL.LU R21, [R1+0xa4] ;  /* 0x0000a40001157983 */ /* 0x000ee80000300800 */
[----:B----4-:R-:W4:Y:S04]  /*7f7e0*/  LDL.LU R22, [R1+0xa8] ;  /* 0x0000a80001167983 */ /* 0x010f280000300800 */
[----:B------:R-:W4:Y:S04]  /*7f7f0*/  LDL.LU R23, [R1+0xac] ;  /* 0x0000ac0001177983 */ /* 0x000f280000300800 */
[----:B----4-:R-:W-:Y:S04]  /*7f800*/  STL.64 [R1+0x3f78], R22 ;  /* 0x003f781601007387 */ /* 0x010fe80000100a00 */
[----:B---3--:R-:W-:Y:S04]  /*7f810*/  STL.64 [R1+0x3f70], R20 ;  /* 0x003f701401007387 */ /* 0x008fe80000100a00 */
[----:B--2---:R-:W-:Y:S04]  /*7f820*/  STL.64 [R1+0x32d0], R18 ;  /* 0x0032d01201007387 */ /* 0x004fe80000100a00 */
[----:B------:R2:W-:Y:S04]  /*7f830*/  STL.64 [R1+0x32c8], R16 ;  /* 0x0032c81001007387 */ /* 0x0005e80000100a00 */
[----:B0-2---:R-:W2:Y:S04]  /*7f840*/  LDL.LU.64 R16, [R1+0x190] ;  /* 0x0001900001107983 */ /* 0x005ea80000300a00 */
[----:B------:R-:W3:Y:S04]  /*7f850*/  LDL.64 R18, [R1+0x198] ;  /* 0x0001980001127983 */ /* 0x000ee80000100a00 */
[----:B---3--:R-:W-:Y:S04]  /*7f860*/  STL.64 [R1+0x3f58], R18 ;  /* 0x003f581201007387 */ /* 0x008fe80000100a00 */
[----:B--2---:R-:W-:Y:S04]  /*7f870*/  STL.64 [R1+0x3f50], R16 ;  /* 0x003f501001007387 */ /* 0x004fe80000100a00 */
[----:B-1----:R-:W-:Y:S04]  /*7f880*/  STL.64 [R1+0x2f18], R10 ;  /* 0x002f180a01007387 */ /* 0x002fe80000100a00 */
[----:B------:R0:W-:Y:S04]  /*7f890*/  STL.64 [R1+0x2f10], R8 ;  /* 0x002f100801007387 */ /* 0x0001e80000100a00 */
[----:B0-----:R-:W2:Y:S04]  /*7f8a0*/  LDL.LU R8, [R1+0x170] ;  /* 0x0001700001087983 */ /* 0x001ea80000300800 */
[----:B------:R-:W2:Y:S04]  /*7f8b0*/  LDL.LU R9, [R1+0x174] ;  /* 0x0001740001097983 */ /* 0x000ea80000300800 */
[----:B------:R-:W3:Y:S04]  /*7f8c0*/  LDL R10, [R1+0x178] ;  /* 0x00017800010a7983 */ /* 0x000ee80000100800 */
[----:B---3--:R-:W-:Y:S04]  /*7f8d0*/  STL [R1+0x3a78], R10 ;  /* 0x003a780a01007387 */ /* 0x008fe80000100800 */
[----:B------:R-:W3:Y:S04]  /*7f8e0*/  LDL R11, [R1+0x17c] ;  /* 0x00017c00010b7983 */ /* 0x000ee80000100800 */
[----:B------:R-:W4:Y:S04]  /*7f8f0*/  LDL.LU R22, [R1+0x1b8] ;  /* 0x0001b80001167983 */ /* 0x000f280000300800 */
[----:B------:R-:W4:Y:S04]  /*7f900*/  LDL.LU R23, [R1+0x1bc] ;  /* 0x0001bc0001177983 */ /* 0x000f280000300800 */
[----:B----4-:R-:W-:Y:S04]  /*7f910*/  STL.64 [R1+0x3f90], R22 ;  /* 0x003f901601007387 */ /* 0x010fe80000100a00 */
[----:B---3--:R-:W-:Y:S04]  /*7f920*/  STL [R1+0x3a7c], R11 ;  /* 0x003a7c0b01007387 */ /* 0x008fe80000100800 */
[----:B--2---:R0:W-:Y:S04]  /*7f930*/  STL.64 [R1+0x3f48], R8 ;  /* 0x003f480801007387 */ /* 0x0041e80000100a00 */
[----:B0-----:R-:W2:Y:S04]  /*7f940*/  LDL.LU R8, [R1+0x5e0] ;  /* 0x0005e00001087983 */ /* 0x001ea80000300800 */
[----:B------:R-:W2:Y:S04]  /*7f950*/  LDL.LU R9, [R1+0x5e4] ;  /* 0x0005e40001097983 */ /* 0x000ea80000300800 */
[----:B------:R-:W3:Y:S04]  /*7f960*/  LDL.LU R10, [R1+0x5e8] ;  /* 0x0005e800010a7983 */ /* 0x000ee80000300800 */
[----:B------:R-:W3:Y:S04]  /*7f970*/  LDL.LU R11, [R1+0x5ec] ;  /* 0x0005ec00010b7983 */ /* 0x000ee80000300800 */
[----:B------:R-:W4:Y:S04]  /*7f980*/  LDL.LU R22, [R1+0x1c8] ;  /* 0x0001c80001167983 */ /* 0x000f280000300800 */
[----:B------:R-:W4:Y:S04]  /*7f990*/  LDL.LU R23, [R1+0x1cc] ;  /* 0x0001cc0001177983 */ /* 0x000f280000300800 */
[----:B----4-:R0:W-:Y:S04]  /*7f9a0*/  STL.64 [R1+0x3fa8], R22 ;  /* 0x003fa81601007387 */ /* 0x0101e80000100a00 */
[----:B------:R-:W4:Y:S04]  /*7f9b0*/  LDL.LU R16, [R1+0x5f0] ;  /* 0x0005f00001107983 */ /* 0x000f280000300800 */
[----:B------:R-:W4:Y:S04]  /*7f9c0*/  LDL.LU R17, [R1+0x5f4] ;  /* 0x0005f40001117983 */ /* 0x000f280000300800 */
[----:B------:R-:W2:Y:S04]  /*7f9d0*/  LDL.LU R18, [R1+0x5f8] ;  /* 0x0005f80001127983 */ /* 0x000ea80000300800 */
[----:B------:R-:W2:Y:S04]  /*7f9e0*/  LDL.LU R19, [R1+0x5fc] ;  /* 0x0005fc0001137983 */ /* 0x000ea80000300800 */
[----:B0-----:R-:W2:Y:S04]  /*7f9f0*/  LDL.LU R22, [R1+0x1d8] ;  /* 0x0001d80001167983 */ /* 0x001ea80000300800 */
[----:B------:R-:W2:Y:S04]  /*7fa00*/  LDL.LU R23, [R1+0x1dc] ;  /* 0x0001dc0001177983 */ /* 0x000ea80000300800 */
[----:B--2---:R-:W-:Y:S04]  /*7fa10*/  STL.64 [R1+0x3fc0], R22 ;  /* 0x003fc01601007387 */ /* 0x004fe80000100a00 */
[----:B------:R-:W-:Y:S04]  /*7fa20*/  STL.64 [R1+0x3f88], R18 ;  /* 0x003f881201007387 */ /* 0x000fe80000100a00 */
[----:B----4-:R0:W-:Y:S04]  /*7fa30*/  STL.64 [R1+0x3f80], R16 ;  /* 0x003f801001007387 */ /* 0x0101e80000100a00 */
[----:B0-----:R-:W2:Y:S04]  /*7fa40*/  LDL.LU R16, [R1+0x600] ;  /* 0x0006000001107983 */ /* 0x001ea80000300800 */
[----:B------:R-:W2:Y:S04]  /*7fa50*/  LDL.LU R17, [R1+0x604] ;  /* 0x0006040001117983 */ /* 0x000ea80000300800 */
[----:B------:R-:W4:Y:S04]  /*7fa60*/  LDL.LU R18, [R1+0x608] ;  /* 0x0006080001127983 */ /* 0x000f280000300800 */
[----:B------:R-:W4:Y:S04]  /*7fa70*/  LDL.LU R19, [R1+0x60c] ;  /* 0x00060c0001137983 */ /* 0x000f280000300800 */
[----:B------:R-:W2:Y:S04]  /*7fa80*/  LDL.LU R14, [R1+0x1e8] ;  /* 0x0001e800010e7983 */ /* 0x000ea80000300800 */
[----:B------:R-:W2:Y:S04]  /*7fa90*/  LDL.LU R15, [R1+0x1ec] ;  /* 0x0001ec00010f7983 */ /* 0x000ea80000300800 */
[----:B--2---:R0:W-:Y:S04]  /*7faa0*/  STL.64 [R1+0x3fc8], R14 ;  /* 0x003fc80e01007387 */ /* 0x0041e80000100a00 */
[----:B0-----:R-:W2:Y:S04]  /*7fab0*/  LDL.LU R14, [R1+0x1f8] ;  /* 0x0001f800010e7983 */ /* 0x001ea80000300800 */
[----:B------:R-:W2:Y:S04]  /*7fac0*/  LDL.LU R15, [R1+0x1fc] ;  /* 0x0001fc00010f7983 */ /* 0x000ea80000300800 */
[----:B--2---:R0:W-:Y:S04]  /*7fad0*/  STL.64 [R1+0x3fe0], R14 ;  /* 0x003fe00e01007387 */ /* 0x0041e80000100a00 */
[----:B------:R-:W2:Y:S04]  /*7fae0*/  LDL.LU R20, [R1+0x630] ;  /* 0x0006300001147983 */ /* 0x000ea80000300800 */
[----:B------:R-:W2:Y:S04]  /*7faf0*/  LDL.LU R21, [R1+0x634] ;  /* 0x0006340001157983 */ /* 0x000ea80000300800 */
[----:B------:R-:W2:Y:S04]  /*7fb00*/  LDL.LU R22, [R1+0x638] ;  /* 0x0006380001167983 */ /* 0x000ea80000300800 */
[----:B------:R-:W2:Y:S04]  /*7fb10*/  LDL.LU R23, [R1+0x63c] ;  /* 0x00063c0001177983 */ /* 0x000ea80000300800 */
[----:B0-----:R-:W2:Y:S04]  /*7fb20*/  LDL.LU R14, [R1+0x208] ;  /* 0x00020800010e7983 */ /* 0x001ea80000300800 */
[----:B------:R-:W2:Y:S04]  /*7fb30*/  LDL.LU R15, [R1+0x20c] ;  /* 0x00020c00010f7983 */ /* 0x000ea80000300800 */
[----:B--2---:R-:W-:Y:S04]  /*7fb40*/  STL.64 [R1+0x3ff8], R14 ;  /* 0x003ff80e01007387 */ /* 0x004fe80000100a00 */
[----:B------:R-:W-:Y:S04]  /*7fb50*/  STL.64 [R1+0x3fd8], R22 ;  /* 0x003fd81601007387 */ /* 0x000fe80000100a00 */
[----:B------:R0:W-:Y:S04]  /*7fb60*/  STL.64 [R1+0x3fd0], R20 ;  /* 0x003fd01401007387 */ /* 0x0001e80000100a00 */
[----:B0-----:R-:W2:Y:S04]  /*7fb70*/  LDL.LU R20, [R1+0x640] ;  /* 0x0006400001147983 */ /* 0x001ea80000300800 */
[----:B------:R-:W2:Y:S04]  /*7fb80*/  LDL.LU R21, [R1+0x644] ;  /* 0x0006440001157983 */ /* 0x000ea80000300800 */
[----:B------:R-:W2:Y:S04]  /*7fb90*/  LDL.LU R22, [R1+0x648] ;  /* 0x0006480001167983 */ /* 0x000ea80000300800 */
[----:B------:R-:W2:Y:S04]  /*7fba0*/  LDL.LU R23, [R1+0x64c] ;  /* 0x00064c0001177983 */ /* 0x000ea80000300800 */
[----:B------:R-:W3:Y:S04]  /*7fbb0*/  LDL.LU R14, [R1+0x218] ;  /* 0x00021800010e7983 */ /* 0x000ee80000300800 */
[----:B------:R-:W3:Y:S04]  /*7fbc0*/  LDL.LU R15, [R1+0x21c] ;  /* 0x00021c00010f7983 */ /* 0x000ee80000300800 */
[----:B--2---:R-:W-:Y:S04]  /*7fbd0*/  STL.64 [R1+0x3ff0], R22 ;  /* 0x003ff01601007387 */ /* 0x004fe80000100a00 */
[----:B------:R0:W-:Y:S04]  /*7fbe0*/  STL.64 [R1+0x3fe8], R20 ;  /* 0x003fe81401007387 */ /* 0x0001e80000100a00 */
[----:B0-----:R-:W2:Y:S04]  /*7fbf0*/  LDL.LU R20, [R1+0x650] ;  /* 0x0006500001147983 */ /* 0x001ea80000300800 */
[----:B------:R-:W2:Y:S04]  /*7fc00*/  LDL.LU R21, [R1+0x654] ;  /* 0x0006540001157983 */ /* 0x000ea80000300800 */
[----:B------:R-:W2:Y:S04]  /*7fc10*/  LDL.LU R22, [R1+0x658] ;  /* 0x0006580001167983 */ /* 0x000ea80000300800 */
[----:B------:R-:W2:Y:S04]  /*7fc20*/  LDL.LU R23, [R1+0x65c] ;  /* 0x00065c0001177983 */ /* 0x000ea80000300800 */
[----:B--2---:R-:W-:Y:S04]  /*7fc30*/  STL.64 [R1+0x4008], R22 ;  /* 0x0040081601007387 */ /* 0x004fe80000100a00 */
[----:B------:R0:W-:Y:S04]  /*7fc40*/  STL.64 [R1+0x4000], R20 ;  /* 0x0040001401007387 */ /* 0x0001e80000100a00 */
[----:B0-----:R-:W2:Y:S04]  /*7fc50*/  LDL.LU R20, [R1+0x660] ;  /* 0x0006600001147983 */ /* 0x001ea80000300800 */
[----:B------:R-:W2:Y:S04]  /*7fc60*/  LDL.LU R21, [R1+0x664] ;  /* 0x0006640001157983 */ /* 0x000ea80000300800 */
[----:B------:R-:W2:Y:S04]  /*7fc70*/  LDL.LU R22, [R1+0x668] ;  /* 0x0006680001167983 */ /* 0x000ea80000300800 */
[----:B------:R-:W2:Y:S04]  /*7fc80*/  LDL.LU R23, [R1+0x66c] ;  /* 0x00066c0001177983 */ /* 0x000ea80000300800 */
[----:B----4-:R-:W-:Y:S04]  /*7fc90*/  STL.64 [R1+0x3fa0], R18 ;  /* 0x003fa01201007387 */ /* 0x010fe80000100a00 */
[----:B------:R0:W-:Y:S04]  /*7fca0*/  STL.64 [R1+0x3f98], R16 ;  /* 0x003f981001007387 */ /* 0x0001e80000100a00 */
[----:B0-----:R-:W4:Y:S04]  /*7fcb0*/  LDL.LU R16, [R1+0x610] ;  /* 0x0006100001107983 */ /* 0x001f280000300800 */
[----:B------:R-:W4:Y:S04]  /*7fcc0*/  LDL.LU R17, [R1+0x614] ;  /* 0x0006140001117983 */ /* 0x000f280000300800 */
[----:B------:R-:W2:Y:S04]  /*7fcd0*/  LDL.LU R18, [R1+0x618] ;  /* 0x0006180001127983 */ /* 0x000ea80000300800 */
[----:B------:R-:W2:Y:S04]  /*7fce0*/  LDL.LU R19, [R1+0x61c] ;  /* 0x00061c0001137983 */ /* 0x000ea80000300800 */
[----:B--2---:R-:W-:Y:S04]  /*7fcf0*/  STL.64 [R1+0x3fb8], R18 ;  /* 0x003fb81201007387 */ /* 0x004fe80000100a00 */
[----:B----4-:R0:W-:Y:S04]  /*7fd00*/  STL.64 [R1+0x3fb0], R16 ;  /* 0x003fb01001007387 */ /* 0x0101e80000100a00 */
[----:B0-----:R-:W2:Y:S04]  /*7fd10*/  LDL.LU R16, [R1+0x620] ;  /* 0x0006200001107983 */ /* 0x001ea80000300800 */
[----:B------:R-:W2:Y:S04]  /*7fd20*/  LDL.LU R17, [R1+0x624] ;  /* 0x0006240001117983 */ /* 0x000ea80000300800 */
[----:B------:R-:W2:Y:S04]  /*7fd30*/  LDL.LU R18, [R1+0x628] ;  /* 0x0006280001127983 */ /* 0x000ea80000300800 */
[----:B------:R-:W2:Y:S04]  /*7fd40*/  LDL.LU R19, [R1+0x62c] ;  /* 0x00062c0001137983 */ /* 0x000ea80000300800 */
[----:B---3--:R-:W-:Y:S04]  /*7fd50*/  STL.64 [R1+0x3f68], R10 ;  /* 0x003f680a01007387 */ /* 0x008fe80000100a00 */
[----:B------:R0:W-:Y:S04]  /*7fd60*/  STL.64 [R1+0x3f60], R8 ;  /* 0x003f600801007387 */ /* 0x0001e80000100a00 */
[----:B0-----:R-:W3:Y:S04]  /*7fd70*/  LDL.64 R8, [R1+0x1a0] ;  /* 0x0001a00001087983 */ /* 0x001ee80000100a00 */
[----:B------:R-:W-:Y:S04]  /*7fd80*/  STL [R1+0x2d9c], R24 ;  /* 0x002d9c1801007387 */ /* 0x000fe80000100800 */
[----:B------:R0:W-:Y:S04]  /*7fd90*/  STL [R1+0x2d98], R25 ;  /* 0x002d981901007387 */ /* 0x0001e80000100800 */
[----:B------:R-:W-:Y:S04]  /*7fda0*/  STL [R1+0x2d94], R26 ;  /* 0x002d941a01007387 */ /* 0x000fe80000100800 */
[----:B------:R-:W-:Y:S04]  /*7fdb0*/  STL [R1+0x2d90], R27 ;  /* 0x002d901b01007387 */ /* 0x000fe80000100800 */
[----:B0-----:R-:W4:Y:S01]  /*7fdc0*/  LDL.64 R24, [R1+0x100] ;  /* 0x0001000001187983 */ /* 0x001f220000100a00 */
[C---:B------:R-:W-:Y:S03]  /*7fdd0*/  HMMA.16816.F32 R12, R4.reuse, R14, R20 ;  /* 0x0000000e040c723c */ /* 0x040fe60000001814 */
[----:B----4-:R0:W-:Y:S04]  /*7fde0*/  STL.64 [R1+0x3ec8], R24 ;  /* 0x003ec81801007387 */ /* 0x0101e80000100a00 */
[----:B0-----:R-:W4:Y:S04]  /*7fdf0*/  LDL.LU R24, [R1+0x5c0] ;  /* 0x0005c00001187983 */ /* 0x001f280000300800 */
[----:B------:R-:W4:Y:S04]  /*7fe00*/  LDL.LU R25, [R1+0x5c4] ;  /* 0x0005c40001197983 */ /* 0x000f280000300800 */
[----:B------:R-:W4:Y:S04]  /*7fe10*/  LDL.LU R26, [R1+0x5c8] ;  /* 0x0005c800011a7983 */ /* 0x000f280000300800 */
[----:B------:R-:W4:Y:S04]  /*7fe20*/  LDL.LU R27, [R1+0x5cc] ;  /* 0x0005cc00011b7983 */ /* 0x000f280000300800 */
[----:B-----5:R-:W-:Y:S04]  /*7fe30*/  STL [R1+0x2cc0], R2 ;  /* 0x002cc00201007387 */ /* 0x020fe80000100800 */
[----:B------:R-:W-:Y:S04]  /*7fe40*/  STL [R1+0x2c60], R0 ;  /* 0x002c600001007387 */ /* 0x000fe80000100800 */
[----:B------:R-:W2:Y:S04]  /*7fe50*/  LDL.LU.64 R22, [R1+0x4008] ;  /* 0x0040080001167983 */ /* 0x000ea80000300a00 */
[----:B------:R-:W2:Y:S04]  /*7fe60*/  LDL.LU.64 R20, [R1+0x4000] ;  /* 0x0040000001147983 */ /* 0x000ea80000300a00 */
[----:B------:R-:W-:Y:S04]  /*7fe70*/  STL.64 [R1+0x9f0], R12 ;  /* 0x0009f00c01007387 */ /* 0x000fe80000100a00 */
[----:B------:R0:W-:Y:S04]  /*7fe80*/  STL.64 [R1+0x9f8], R14 ;  /* 0x0009f80e01007387 */ /* 0x0001e80000100a00 */
[----:B0-----:R-:W2:Y:S02]  /*7fe90*/  LDL.LU.64 R14, [R1+0x3ff8] ;  /* 0x003ff800010e7983 */ /* 0x001ea40000300a00 */
[C---:B--2---:R-:W-:Y:S02]  /*7fea0*/  HMMA.16816.F32 R12, R4.reuse, R14, R20 ;  /* 0x0000000e040c723c */ /* 0x044fe40000001814 */
[----:B------:R-:W2:Y:S04]  /*7feb0*/  LDL.LU.64 R22, [R1+0x3ff0] ;  /* 0x003ff00001167983 */ /* 0x000ea80000300a00 */
[----:B------:R-:W2:Y:S11]  /*7fec0*/  LDL.LU.64 R20, [R1+0x3fe8] ;  /* 0x003fe80001147983 */ /* 0x000eb60000300a00 */
[----:B------:R-:W-:Y:S06]  /*7fed0*/  @!UPT UIADD3 URZ, URZ, URZ, URZ ;  /* 0x0000003f3f3ff290 */ /* 0x000fec000fffe03f */
        /* <DEDUP_REMOVED lines=11> */
[----:B------:R-:W2:Y:S11]  /*7ff90*/  LDL.LU.64 R22, [R1+0x3fc0] ;  /* 0x003fc00001167983 */ /* 0x000eb60000300a00 */
[----:B------:R-:W-:Y:S10]  /*7ffa0*/  @!UPT UIADD3 URZ, URZ, URZ, URZ ;  /* 0x0000003f3f3ff290 */ /* 0x000ff4000fffe03f */
[----:B------:R0:W-:Y:S04]  /*7ffb0*/  STL.64 [R1+0x980], R12 ;  /* 0x0009800c01007387 */ /* 0x0001e80000100a00 */
[----:B------:R-:W-:Y:S04]  /*7ffc0*/  STL.64 [R1+0x988], R14 ;  /* 0x0009880e01007387 */ /* 0x000fe80000100a00 */
[----:B0-----:R-:W3:Y:S01]  /*7ffd0*/  LDL.64 R12, [R1+0xb0] ;  /* 0x0000b000010c7983 */ /* 0x001ee20000100a00 */
[C---:B--2---:R-:W-:Y:S03]  /*7ffe0*/  HMMA.16816.F32 R20, R4.reuse, R22, R16 ;  /* 0x000000160414723c */ /* 0x044fe60000001810 */
[----:B---3--:R0:W-:Y:S04]  /*7fff0*/  STL.64 [R1+0x3f10], R12 ;  /* 0x003f100c01007387 */ /* 0x0081e80000100a00 */
[----:B0-----:R-:W2:Y:S04]  /*80000*/  LDL.64 R12, [R1+0x180] ;  /* 0x00018000010c7983 */ /* 0x001ea80000100a00 */
[----:B------:R-:W3:Y:S04]  /*80010*/  LDL.LU.64 R18, [R1+0x3fb8] ;  /* 0x003fb80001127983 */ /* 0x000ee80000300a00 */
[----:B------:R-:W3:Y:S08]  /*80020*/  LDL.LU.64 R16, [R1+0x3fb0] ;  /* 0x003fb00001107983 */ /* 0x000ef00000300a00 */
[----:B------:R-:W-:Y:S04]  /*80030*/  STL.64 [R1+0x970], R20 ;  /* 0x0009701401007387 */ /* 0x000fe80000100a00 */
[----:B------:R0:W-:Y:S04]  /*80040*/  STL.64 [R1+0x978], R22 ;  /* 0x0009781601007387 */ /* 0x0001e80000100a00 */
[----:B0-----:R-:W3:Y:S02]  /*80050*/  LDL.LU.64 R22, [R1+0x3fa8] ;  /* 0x003fa80001167983 */ /* 0x001ee40000300a00 */
[C---:B---3--:R-:W-:Y:S02]  /*80060*/  HMMA.16816.F32 R20, R4.reuse, R22, R16 ;  /* 0x000000160414723c */ /* 0x048fe40000001810 */
[----:B------:R-:W3:Y:S04]  /*80070*/  LDL.LU.64 R18, [R1+0x3fa0] ;  /* 0x003fa00001127983 */ /* 0x000ee80000300a00 */
[----:B------:R-:W3:Y:S11]  /*80080*/  LDL.LU.64 R16, [R1+0x3f98] ;  /* 0x003f980001107983 */ /* 0x000ef60000300a00 */
[----:B------:R-:W-:Y:S06]  /*80090*/  @!UPT UIADD3 URZ, URZ, URZ, URZ ;  /* 0x0000003f3f3ff290 */ /* 0x000fec000fffe03f */
[----:B------:R-:W-:Y:S04]  /*800a0*/  STL.64 [R1+0x950], R20 ;  /* 0x0009501401007387 */ /* 0x000fe80000100a00 */
[----:B------:R0:W-:Y:S04]  /*800b0*/  STL.64 [R1+0x958], R22 ;  /* 0x0009581601007387 */ /* 0x0001e80000100a00 */
[----:B0-----:R-:W3:Y:S02]  /*800c0*/  LDL.LU.64 R22, [R1+0x3f90] ;  /* 0x003f900001167983 */ /* 0x001ee40000300a00 */
[----:B---3--:R-:W-:Y:S02]  /*800d0*/  HMMA.16816.F32 R20, R4, R22, R16 ;  /* 0x000000160414723c */ /* 0x008fe40000001810 */
[----:B------:R-:W3:Y:S04]  /*800e0*/  LDL.LU.64 R18, [R1+0x3f88] ;  /* 0x003f880001127983 */ /* 0x000ee80000300a00 */
[----:B------:R-:W3:Y:S11]  /*800f0*/  LDL.LU.64 R16, [R1+0x3f80] ;  /* 0x003f800001107983 */ /* 0x000ef60000300a00 */
[----:B------:R-:W-:Y:S06]  /*80100*/  @!UPT UIADD3 URZ, URZ, URZ, URZ ;  /* 0x0000003f3f3ff290 */ /* 0x000fec000fffe03f */
[----:B------:R0:W-:Y:S01]  /*80110*/  STL.64 [R1+0x930], R20 ;  /* 0x0009301401007387 */ /* 0x0001e20000100a00 */
[----:B------:R-:W-:Y:S02]  /*80120*/  IMAD.MOV.U32 R7, RZ, RZ, R22 ;  /* 0x000000ffff077224 */ /* 0x000fe400078e0016 */
[----:B------:R-:W-:Y:S02]  /*80130*/  IMAD.MOV.U32 R6, RZ, RZ, R23 ;  /* 0x000000ffff067224 */ /* 0x000fe400078e0017 */
[----:B------:R-:W3:Y:S04]  /*80140*/  LDL.LU.64 R22, [R1+0x3f78] ;  /* 0x003f780001167983 */ /* 0x000ee80000300a00 */
[----:B0-----:R-:W3:Y:S04]  /*80150*/  LDL.LU.64 R20, [R1+0x3f70] ;  /* 0x003f700001147983 */ /* 0x001ee80000300a00 */
[----:B------:R0:W-:Y:S01]  /*80160*/  STL [R1+0x3614], R7 ;  /* 0x0036140701007387 */ /* 0x0001e20000100800 */
[----:B------:R-:W-:-:S03]  /*80170*/  IMAD.MOV.U32 R2, RZ, RZ, R8 ;  /* 0x000000ffff027224 */ /* 0x000fc600078e0008 */
[----:B------:R1:W-:Y:S01]  /*80180*/  STL [R1+0x3610], R6 ;  /* 0x0036100601007387 */ /* 0x0003e20000100800 */
[----:B------:R-:W-:-:S03]  /*80190*/  IMAD.MOV.U32 R0, RZ, RZ, R9 ;  /* 0x000000ffff007224 */ /* 0x000fc600078e0009 */
[----:B------:R-:W2:Y:S04]  /*801a0*/  LDL.LU R4, [R1+0xc0] ;  /* 0x0000c00001047983 */ /* 0x000ea80000300800 */
[----:B------:R-:W2:Y:S04]  /*801b0*/  LDL.LU R5, [R1+0xc4] ;  /* 0x0000c40001057983 */ /* 0x000ea80000300800 */
[----:B------:R-:W2:Y:S01]  /*801c0*/  LDL.LU.64 R10, [R1+0x3f68] ;  /* 0x003f6800010a7983 */ /* 0x000ea20000300a00 */
[C---:B---3--:R-:W-:Y:S03]  /*801d0*/  HMMA.16816.F32 R16, R20.reuse, R8, R16 ;  /* 0x000000081410723c */ /* 0x048fe60000001810 */
[----:B------:R-:W3:Y:S11]  /*801e0*/  LDL.LU.64 R8, [R1+0x3f60] ;  /* 0x003f600001087983 */ /* 0x000ef60000300a00 */
[----:B------:R-:W-:Y:S09]  /*801f0*/  @!UPT UIADD3 URZ, URZ, URZ, URZ ;  /* 0x0000003f3f3ff290 */ /* 0x000ff2000fffe03f */
[----:B------:R2:W-:Y:S01]  /*80200*/  STL.64 [R1+0x928], R18 ;  /* 0x0009281201007387 */ /* 0x0005e20000100a00 */
[----:B0-----:R-:W-:Y:S02]  /*80210*/  IMAD.MOV.U32 R7, RZ, RZ, R16 ;  /* 0x000000ffff077224 */ /* 0x001fe400078e0010 */
[----:B-1----:R-:W-:Y:S01]  /*80220*/  IMAD.MOV.U32 R6, RZ, RZ, R17 ;  /* 0x000000ffff067224 */ /* 0x002fe200078e0011 */
[----:B--2---:R-:W2:Y:S04]  /*80230*/  LDL.LU.64 R18, [R1+0x3f58] ;  /* 0x003f580001127983 */ /* 0x004ea80000300a00 */
[----:B------:R-:W3:Y:S04]  /*80240*/  LDL.LU.64 R16, [R1+0x3f50] ;  /* 0x003f500001107983 */ /* 0x000ee80000300a00 */
[----:B------:R-:W-:Y:S04]  /*80250*/  STL.64 [R1+0x3e88], R6 ;  /* 0x003e880601007387 */ /* 0x000fe80000100a00 */
[----:B------:R0:W-:Y:S04]  /*80260*/  STL.64 [R1+0x3e80], R4 ;  /* 0x003e800401007387 */ /* 0x0001e80000100a00 */
[----:B0-----:R-:W2:Y:S04]  /*80270*/  LDL.LU R4, [R1+0x5d0] ;  /* 0x0005d00001047983 */ /* 0x001ea80000300800 */
[----:B------:R-:W2:Y:S04]  /*80280*/  LDL.LU R5, [R1+0x5d4] ;  /* 0x0005d40001057983 */ /* 0x000ea80000300800 */
[----:B------:R-:W2:Y:S04]  /*80290*/  LDL.LU R6, [R1+0x5d8] ;  /* 0x0005d80001067983 */ /* 0x000ea80000300800 */
[----:B------:R-:W2:Y:S01]  /*802a0*/  LDL.LU R7, [R1+0x5dc] ;  /* 0x0005dc0001077983 */ /* 0x000ea20000300800 */
[C---:B---3--:R-:W-:Y:S11]  /*802b0*/  HMMA.16816.F32 R8, R20.reuse, R16, R8 ;  /* 0x000000101408723c */ /* 0x048ff60000001808 */
[----:B------:R-:W-:Y:S11]  /*802c0*/  @!UPT UIADD3 URZ, URZ, URZ, URZ ;  /* 0x0000003f3f3ff290 */ /* 0x000ff6000fffe03f */
[----:B------:R-:W-:Y:S01]  /*802d0*/  @!UPT UIADD3 URZ, URZ, URZ, URZ ;  /* 0x0000003f3f3ff290 */ /* 0x000fe2000fffe03f */
[----:B------:R0:W-:Y:S04]  /*802e0*/  STL.64 [R1+0x910], R8 ;  /* 0x0009100801007387 */ /* 0x0001e80000100a00 */
[----:B------:R1:W-:Y:S04]  /*802f0*/  STL.64 [R1+0x918], R10 ;  /* 0x0009180a01007387 */ /* 0x0003e80000100a00 */
[----:B0-----:R-:W4:Y:S01]  /*80300*/  LDL.LU.64 R8, [R1+0x3f48] ;  /* 0x003f480001087983 */ /* 0x001f220000300a00 */
[----:B--2---:R-:W-:Y:S01]  /*80310*/  HMMA.16816.F32 R4, R20, R12, R4 ;  /* 0x0000000c1404723c */ /* 0x004fe20000001804 */
[----:B------:R-:W-:-:S02]  /*80320*/  IMAD.MOV.U32 R3, RZ, RZ, R13 ;  /* 0x000000ffff037224 */ /* 0x000fc400078e000d */
[----:B-1----:R-:W-:Y:S01]  /*80330*/  IMAD.MOV.U32 R10, RZ, RZ, R12 ;  /* 0x000000ffff0a7224 */ /* 0x002fe200078e000c */
[----:B------:R-:W-:Y:S04]  /*80340*/  STL.64 [R1+0x3e58], R18 ;  /* 0x003e581201007387 */ /* 0x000fe80000100a00 */
[----:B------:R-:W-:Y:S11]  /*80350*/  STL.64 [R1+0x3e50], R16 ;  /* 0x003e501001007387 */ /* 0x000ff60000100a00 */
[----:B------:R-:W-:Y:S04]  /*80360*/  @!UPT UIADD3 URZ, URZ, URZ, URZ ;  /* 0x0000003f3f3ff290 */ /* 0x000fe8000fffe03f */
[----:B------:R0:W-:Y:S04]  /*80370*/  STL.64 [R1+0x900], R4 ;  /* 0x0009000401007387 */ /* 0x0001e80000100a00 */
[----:B------:R-:W-:Y:S04]  /*80380*/  STL.64 [R1+0x908], R6 ;  /* 0x0009080601007387 */ /* 0x000fe80000100a00 */
[----:B0-----:R-:W2:Y:S01]  /*80390*/  LDL R4, [R1+0xd0] ;  /* 0x0000d00001047983 */ /* 0x001ea20000100800 */
[C---:B----4-:R-:W-:Y:S11]  /*803a0*/  HMMA.16816.F32 R12, R20.reuse, R8, R24 ;  /* 0x00000008140c723c */ /* 0x050ff60000001818 */
[----:B------:R-:W-:Y:S11]  /*803b0*/  @!UPT UIADD3 URZ, URZ, URZ, URZ ;  /* 0x0000003f3f3ff290 */ /* 0x000ff6000fffe03f */
[----:B------:R-:W-:Y:S01]  /*803c0*/  @!UPT UIADD3 URZ, URZ, URZ, URZ ;  /* 0x0000003f3f3ff290 */ /* 0x000fe2000fffe03f */
[----:B------:R-:W-:Y:S04]  /*803d0*/  STL.64 [R1+0x8e0], R12 ;  /* 0x0008e00c01007387 */ /* 0x000fe80000100a00 */
[----:B------:R-:W-:Y:S04]  /*803e0*/  STL.64 [R1+0x8e8], R14 ;  /* 0x0008e80e01007387 */ /* 0x000fe80000100a00 */
[----:B------:R-:W2:Y:S04]  /*803f0*/  LDL R5, [R1+0xd4] ;  /* 0x0000d40001057983 */ /* 0x000ea80000100800 */
[----:B--2---:R0:W-:Y:S04]  /*80400*/  STL.64 [R1+0x3ea0], R4 ;  /* 0x003ea00401007387 */ /* 0x0041e80000100a00 */
[----:B0-----:R-:W2:Y:S04]  /*80410*/  LDL.64 R4, [R1+0xe0] ;  /* 0x0000e00001047983 */ /* 0x001ea80000100a00 */
[----:B--2---:R0:W-:Y:S04]  /*80420*/  STL.64 [R1+0x3ea8], R4 ;  /* 0x003ea80401007387 */ /* 0x0041e80000100a00 */
[----:B0-----:R-:W2:Y:S04]  /*80430*/  LDL.64 R4, [R1+0xf0] ;  /* 0x0000f00001047983 */ /* 0x001ea80000100a00 */
[----:B--2---:R0:W-:Y:S04]  /*80440*/  STL.64 [R1+0x3ec0], R4 ;  /* 0x003ec00401007387 */ /* 0x0041e80000100a00 */
[----:B0-----:R-:W2:Y:S04]  /*80450*/  LDL.LU R4, [R1+0x550] ;  /* 0x0005500001047983 */ /* 0x001ea80000300800 */
[----:B------:R-:W2:Y:S04]  /*80460*/  LDL.LU R5, [R1+0x554] ;  /* 0x0005540001057983 */ /* 0x000ea80000300800 */
[----:B------:R-:W3:Y:S04]  /*80470*/  LDL.LU R6, [R1+0x558] ;  /* 0x0005580001067983 */ /* 0x000ee80000300800 */
[----:B------:R-:W3:Y:S04]  /*80480*/  LDL.LU R7, [R1+0x55c] ;  /* 0x00055c0001077983 */ /* 0x000ee80000300800 */
[----:B---3--:R-:W-:Y:S04]  /*80490*/  STL.64 [R1+0x3ed8], R6 ;  /* 0x003ed80601007387 */ /* 0x008fe80000100a00 */
[----:B--2---:R-:W-:Y:S04]  /*804a0*/  STL.64 [R1+0x3ed0], R4 ;  /* 0x003ed00401007387 */ /* 0x004fe80000100a00 */
[----:B------:R-:W2:Y:S04]  /*804b0*/  LDL R24, [R1+0x110] ;  /* 0x0001100001187983 */ /* 0x000ea80000100800 */
[----:B------:R-:W2:Y:S04]  /*804c0*/  LDL R25, [R1+0x114] ;  /* 0x0001140001197983 */ /* 0x000ea80000100800 */
[----:B------:R-:W3:Y:S04]  /*804d0*/  LDL.LU R12, [R1+0x590] ;  /* 0x00059000010c7983 */ /* 0x000ee80000300800 */
[----:B------:R-:W3:Y:S04]  /*804e0*/  LDL.LU R13, [R1+0x594] ;  /* 0x00059400010d7983 */ /* 0x000ee80000300800 */
[----:B------:R-:W4:Y:S04]  /*804f0*/  LDL.LU R14, [R1+0x598] ;  /* 0x00059800010e7983 */ /* 0x000f280000300800 */
[----:B------:R-:W4:Y:S04]  /*80500*/  LDL.LU R15, [R1+0x59c] ;  /* 0x00059c00010f7983 */ /* 0x000f280000300800 */
[----:B----4-:R-:W-:Y:S04]  /*80510*/  STL.64 [R1+0x3f20], R14 ;  /* 0x003f200e01007387 */ /* 0x010fe80000100a00 */
[----:B---3--:R0:W-:Y:S04]  /*80520*/  STL.64 [R1+0x3f18], R12 ;  /* 0x003f180c01007387 */ /* 0x0081e80000100a00 */
[----:B0-----:R-:W3:Y:S04]  /*80530*/  LDL R12, [R1+0x150] ;  /* 0x00015000010c7983 */ /* 0x001ee80000100800 */
[----:B------:R-:W3:Y:S04]  /*80540*/  LDL R13, [R1+0x154] ;  /* 0x00015400010d7983 */ /* 0x000ee80000100800 */
[----:B---3--:R0:W-:Y:S04]  /*80550*/  STL.64 [R1+0x3f30], R12 ;  /* 0x003f300c01007387 */ /* 0x0081e80000100a00 */
[----:B0-----:R-:W3:Y:S04]  /*80560*/  LDL.LU R12, [R1+0x5b0] ;  /* 0x0005b000010c7983 */ /* 0x001ee80000300800 */
[----:B------:R-:W3:Y:S04]  /*80570*/  LDL.LU R13, [R1+0x5b4] ;  /* 0x0005b400010d7983 */ /* 0x000ee80000300800 */
[----:B------:R-:W3:Y:S04]  /*80580*/  LDL.LU R14, [R1+0x5b8] ;  /* 0x0005b800010e7983 */ /* 0x000ee80000300800 */
[----:B------:R-:W3:Y:S04]  /*80590*/  LDL.LU R15, [R1+0x5bc] ;  /* 0x0005bc00010f7983 */ /* 0x000ee80000300800 */
[----:B--2---:R-:W-:Y:S04]  /*805a0*/  STL.64 [R1+0x3ee0], R24 ;  /* 0x003ee01801007387 */ /* 0x004fe80000100a00 */
[----:B------:R-:W2:Y:S04]  /*805b0*/  LDL.LU R4, [R1+0x560] ;  /* 0x0005600001047983 */ /* 0x000ea80000300800 */
[----:B------:R-:W2:Y:S04]  /*805c0*/  LDL.LU R5, [R1+0x564] ;  /* 0x0005640001057983 */ /* 0x000ea80000300800 */
[----:B------:R-:W4:Y:S04]  /*805d0*/  LDL.LU R6, [R1+0x568] ;  /* 0x0005680001067983 */ /* 0x000f280000300800 */
[----:B------:R-:W4:Y:S04]  /*805e0*/  LDL.LU R7, [R1+0x56c] ;  /* 0x00056c0001077983 */ /* 0x000f280000300800 */
[----:B----4-:R-:W-:Y:S04]  /*805f0*/  STL.64 [R1+0x3ef0], R6 ;  /* 0x003ef00601007387 */ /* 0x010fe80000100a00 */
[----:B--2---:R0:W-:Y:S04]  /*80600*/  STL.64 [R1+0x3ee8], R4 ;  /* 0x003ee80401007387 */ /* 0x0041e80000100a00 */
[----:B------:R-:W2:Y:S04]  /*80610*/  LDL.LU R16, [R1+0x570] ;  /* 0x0005700001107983 */ /* 0x000ea80000300800 */
[----:B------:R-:W2:Y:S04]  /*80620*/  LDL.LU R17, [R1+0x574] ;  /* 0x0005740001117983 */ /* 0x000ea80000300800 */
[----:B------:R-:W4:Y:S04]  /*80630*/  LDL.LU R18, [R1+0x578] ;  /* 0x0005780001127983 */ /* 0x000f280000300800 */
[----:B------:R-:W4:Y:S04]  /*80640*/  LDL.LU R19, [R1+0x57c] ;  /* 0x00057c0001137983 */ /* 0x000f280000300800 */
[----:B----4-:R-:W-:Y:S04]  /*80650*/  STL.64 [R1+0x3f00], R18 ;  /* 0x003f001201007387 */ /* 0x010fe80000100a00 */
[----:B--2---:R-:W-:Y:S04]  /*80660*/  STL.64 [R1+0x3ef8], R16 ;  /* 0x003ef81001007387 */ /* 0x004fe80000100a00 */
[----:B0-----:R-:W2:Y:S04]  /*80670*/  LDL R4, [R1+0x130] ;  /* 0x0001300001047983 */ /* 0x001ea80000100800 */
[----:B------:R-:W2:Y:S04]  /*80680*/  LDL R5, [R1+0x134] ;  /* 0x0001340001057983 */ /* 0x000ea80000100800 */
[----:B--2---:R0:W-:Y:S04]  /*80690*/  STL.64 [R1+0x3f08], R4 ;  /* 0x003f080401007387 */ /* 0x0041e80000100a00 */
[----:B0-----:R-:W2:Y:S04]  /*806a0*/  LDL.64 R4, [R1+0x140] ;  /* 0x0001400001047983 */ /* 0x001ea80000100a00 */
[----:B--2---:R0:W-:Y:S04]  /*806b0*/  STL.64 [R1+0x3f28], R4 ;  /* 0x003f280401007387 */ /* 0x0041e80000100a00 */
[----:B0-----:R-:W2:Y:S04]  /*806c0*/  LDL.LU R4, [R1+0x5a0] ;  /* 0x0005a00001047983 */ /* 0x001ea80000300800 */
[----:B------:R-:W2:Y:S04]  /*806d0*/  LDL.LU R5, [R1+0x5a4] ;  /* 0x0005a40001057983 */ /* 0x000ea80000300800 */
[----:B------:R-:W4:Y:S04]  /*806e0*/  LDL.LU R6, [R1+0x5a8] ;  /* 0x0005a80001067983 */ /* 0x000f280000300800 */
[----:B------:R-:W4:Y:S04]  /*806f0*/  LDL.LU R7, [R1+0x5ac] ;  /* 0x0005ac0001077983 */ /* 0x000f280000300800 */
[----:B----4-:R-:W-:Y:S04]  /*80700*/  STL.64 [R1+0x3f40], R6 ;  /* 0x003f400601007387 */ /* 0x010fe80000100a00 */
[----:B--2---:R0:W-:Y:S04]  /*80710*/  STL.64 [R1+0x3f38], R4 ;  /* 0x003f380401007387 */ /* 0x0041e80000100a00 */
[----:B0-----:R-:W3:Y:S04]  /*80720*/  LDL.64 R4, [R1+0x160] ;  /* 0x0001600001047983 */ /* 0x001ee80000100a00 */
[----:B------:R-:W2:Y:S04]  /*80730*/  LDL.LU R16, [R1+0x580] ;  /* 0x0005800001107983 */ /* 0x000ea80000300800 */
[----:B------:R-:W2:Y:S04]  /*80740*/  LDL.LU R17, [R1+0x584] ;  /* 0x0005840001117983 */ /* 0x000ea80000300800 */
[----:B------:R-:W4:Y:S04]  /*80750*/  LDL.64 R24, [R1+0x120] ;  /* 0x0001200001187983 */ /* 0x000f280000100a00 */
[----:B------:R0:W-:Y:S04]  /*80760*/  STL.64 [R1+0x3e20], R8 ;  /* 0x003e200801007387 */ /* 0x0001e80000100a00 */
[----:B------:R-:W2:Y:S01]  /*80770*/  LDL.LU.64 R6, [R1+0x3f40] ;  /* 0x003f400001067983 */ /* 0x000ea20000300a00 */
[----:B---3--:R-:W-:Y:S01]  /*80780*/  HMMA.16816.F32 R12, R20, R4, R12 ;  /* 0x00000004140c723c */ /* 0x008fe2000000180c */
[----:B0-----:R-:W-:-:S02]  /*80790*/  IMAD.MOV.U32 R9, RZ, RZ, R4 ;  /* 0x000000ffff097224 */ /* 0x001fc400078e0004 */
[----:B------:R-:W-:Y:S02]  /*807a0*/  IMAD.MOV.U32 R8, RZ, RZ, R5 ;  /* 0x000000ffff087224 */ /* 0x000fe400078e0005 */
[----:B------:R-:W2:Y:S11]  /*807b0*/  LDL.LU.64 R4, [R1+0x3f38] ;  /* 0x003f380001047983 */ /* 0x000eb60000300a00 */
[----:B------:R-:W-:Y:S07]  /*807c0*/  @!UPT UIADD3 URZ, URZ, URZ, URZ ;  /* 0x0000003f3f3ff290 */ /* 0x000fee000fffe03f */
[----:B------:R0:W-:Y:S04]  /*807d0*/  STL.64 [R1+0x8d0], R12 ;  /* 0x0008d00c01007387 */ /* 0x0001e80000100a00 */
[----:B0-----:R-:W2:Y:S01]  /*807e0*/  LDL.LU.64 R12, [R1+0x3f30] ;  /* 0x003f3000010c7983 */ /* 0x001ea20000300a00 */
[----:B------:R-:W-:Y:S02]  /*807f0*/  IMAD.MOV.U32 R18, RZ, RZ, R29 ;  /* 0x000000ffff127224 */ /* 0x000fe400078e001d */
[----:B------:R-:W-:Y:S02]  /*80800*/  IMAD.MOV.U32 R19, RZ, RZ, R28 ;  /* 0x000000ffff137224 */ /* 0x000fe400078e001c */
[----:B------:R-:W-:Y:S02]  /*80810*/  IMAD.MOV.U32 R29, RZ, RZ, R14 ;  /* 0x000000ffff1d7224 */ /* 0x000fe400078e000e */
[----:B------:R-:W-:-:S05]  /*80820*/  IMAD.MOV.U32 R28, RZ, RZ, R15 ;  /* 0x000000ffff1c7224 */ /* 0x000fca00078e000f */
[----:B------:R-:W-:Y:S04]  /*80830*/  STL [R1+0x36b0], R28 ;  /* 0x0036b01c01007387 */ /* 0x000fe80000100800 */
[----:B------:R-:W-:Y:S01]  /*80840*/  STL [R1+0x3678], R29 ;  /* 0x0036781d01007387 */ /* 0x000fe20000100800 */
[C---:B--2---:R-:W-:Y:S03]  /*80850*/  HMMA.16816.F32 R12, R20.reuse, R12, R4 ;  /* 0x0000000c140c723c */ /* 0x044fe60000001804 */
[----:B------:R-:W2:Y:S11]  /*80860*/  LDL.LU.64 R4, [R1+0x3f28] ;  /* 0x003f280001047983 */ /* 0x000eb60000300a00 */
[----:B------:R-:W-:Y:S09]  /*80870*/  @!UPT UIADD3 URZ, URZ, URZ, URZ ;  /* 0x0000003f3f3ff290 */ /* 0x000ff2000fffe03f */
[----:B------:R-:W-:Y:S04]  /*80880*/  STL.64 [R1+0x8c0], R12 ;  /* 0x0008c00c01007387 */ /* 0x000fe80000100a00 */
[----:B------:R0:W-:Y:S04]  /*80890*/  STL.64 [R1+0x8c8], R14 ;  /* 0x0008c80e01007387 */ /* 0x0001e80000100a00 */
[----:B0-----:R-:W3:Y:S04]  /*808a0*/  LDL.LU.64 R14, [R1+0x3f20] ;  /* 0x003f2000010e7983 */ /* 0x001ee80000300a00 */
[----:B------:R-:W3:Y:S01]  /*808b0*/  LDL.LU.64 R12, [R1+0x3f18] ;  /* 0x003f1800010c7983 */ /* 0x000ee20000300a00 */
[----:B--2---:R-:W-:Y:S01]  /*808c0*/  IMAD.MOV.U32 R11, RZ, RZ, R5 ;  /* 0x000000ffff0b7224 */ /* 0x004fe200078e0005 */
[----:B---3--:R-:W-:Y:S11]  /*808d0*/  HMMA.16816.F32 R12, R20, R4, R12 ;  /* 0x00000004140c723c */ /* 0x008ff6000000180c */
[----:B------:R-:W-:Y:S11]  /*808e0*/  @!UPT UIADD3 URZ, URZ, URZ, URZ ;  /* 0x0000003f3f3ff290 */ /* 0x000ff6000fffe03f */
[----:B------:R-:W-:Y:S01]  /*808f0*/  @!UPT UIADD3 URZ, URZ, URZ, URZ ;  /* 0x0000003f3f3ff290 */ /* 0x000fe2000fffe03f */
[----:B------:R0:W-:Y:S04]  /*80900*/  STL.64 [R1+0x8b0], R12 ;  /* 0x0008b00c01007387 */ /* 0x0001e80000100a00 */
[----:B------:R1:W-:Y:S04]  /*80910*/  STL.64 [R1+0x8b8], R14 ;  /* 0x0008b80e01007387 */ /* 0x0003e80000100a00 */
[----:B0-----:R-:W2:Y:S01]  /*80920*/  LDL.LU.64 R12, [R1+0x3f10] ;  /* 0x003f1000010c7983 */ /* 0x001ea20000300a00 */
[----:B-1----:R-:W-:-:S03]  /*80930*/  IMAD.MOV.U32 R14, RZ, RZ, R4 ;  /* 0x000000ffff0e7224 */ /* 0x002fc600078e0004 */
[----:B------:R-:W3:Y:S04]  /*80940*/  LDL.LU.64 R4, [R1+0x3f08] ;  /* 0x003f080001047983 */ /* 0x000ee80000300a00 */
[----:B------:R-:W-:Y:S04]  /*80950*/  STL.64 [R1+0x3e78], R10 ;  /* 0x003e780a01007387 */ /* 0x000fe80000100a00 */
        /* <DEDUP_REMOVED lines=10> */
[----:B------:R-:W2:Y:S01]  /*80a00*/  LDL.LU R11, [R1+0x52c] ;  /* 0x00052c00010b7983 */ /* 0x000ea20000300800 */
[----:B---3--:R-:W-:Y:S03]  /*80a10*/  HMMA.16816.F32 R4, R20, R4, R16 ;  /* 0x000000041404723c */ /* 0x008fe60000001810 */
[----:B--2---:R-:W-:Y:S04]  /*80a20*/  STL.64 [R1+0x3eb8], R10 ;  /* 0x003eb80a01007387 */ /* 0x004fe80000100a00 */
[----:B------:R0:W-:Y:S04]  /*80a30*/  STL.64 [R1+0x3eb0], R8 ;  /* 0x003eb00801007387 */ /* 0x0001e80000100a00 */
[----:B0-----:R-:W2:Y:S04]  /*80a40*/  LDL.LU R8, [R1+0x540] ;  /* 0x0005400001087983 */ /* 0x001ea80000300800 */
[----:B------:R-:W2:Y:S04]  /*80a50*/  LDL.LU R9, [R1+0x544] ;  /* 0x0005440001097983 */ /* 0x000ea80000300800 */
[----:B------:R-:W2:Y:S04]  /*80a60*/  LDL.LU R10, [R1+0x548] ;  /* 0x00054800010a7983 */ /* 0x000ea80000300800 */
[----:B------:R-:W2:Y:S04]  /*80a70*/  LDL.LU R11, [R1+0x54c] ;  /* 0x00054c00010b7983 */ /* 0x000ea80000300800 */
[----:B------:R-:W3:Y:S04]  /*80a80*/  LDL.LU.64 R18, [R1+0x3f00] ;  /* 0x003f000001127983 */ /* 0x000ee80000300a00 */
[----:B------:R-:W3:Y:S04]  /*80a90*/  LDL.LU.64 R16, [R1+0x3ef8] ;  /* 0x003ef80001107983 */ /* 0x000ee80000300a00 */
[----:B------:R-:W-:Y:S04]  /*80aa0*/  STL.64 [R1+0x8a0], R4 ;  /* 0x0008a00401007387 */ /* 0x000fe80000100a00 */
[----:B------:R0:W-:Y:S01]  /*80ab0*/  STL.64 [R1+0x8a8], R6 ;  /* 0x0008a80601007387 */ /* 0x0001e20000100a00 */
[----:B----4-:R-:W-:-:S03]  /*80ac0*/  IMAD.MOV.U32 R15, RZ, RZ, R25 ;  /* 0x000000ffff0f7224 */ /* 0x010fc600078e0019 */
[----:B0-----:R-:W4:Y:S04]  /*80ad0*/  LDL.LU.64 R6, [R1+0x3ef0] ;  /* 0x003ef00001067983 */ /* 0x001f280000300a00 */
[----:B------:R-:W4:Y:S01]  /*80ae0*/  LDL.LU.64 R4, [R1+0x3ee8] ;  /* 0x003ee80001047983 */ /* 0x000f220000300a00 */
[----:B---3--:R-:W-:Y:S11]  /*80af0*/  HMMA.16816.F32 R16, R20, R24, R16 ;  /* 0x000000181410723c */ /* 0x008ff60000001810 */
[----:B------:R-:W-:Y:S11]  /*80b00*/  @!UPT UIADD3 URZ, URZ, URZ, URZ ;  /* 0x0000003f3f3ff290 */ /* 0x000ff6000fffe03f */
[----:B------:R-:W-:Y:S01]  /*80b10*/  @!UPT UIADD3 URZ, URZ, URZ, URZ ;  /* 0x0000003f3f3ff290 */ /* 0x000fe2000fffe03f */
[----:B------:R0:W-:Y:S04]  /*80b20*/  STL.64 [R1+0x890], R16 ;  /* 0x0008901001007387 */ /* 0x0001e80000100a00 */
[----:B------:R-:W-:Y:S01]  /*80b30*/  STL.64 [R1+0x898], R18 ;  /* 0x0008981201007387 */ /* 0x000fe20000100a00 */
[----:B0-----:R-:W-:-:S03]  /*80b40*/  IMAD.MOV.U32 R16, RZ, RZ, R24 ;  /* 0x000000ffff107224 */ /* 0x001fc600078e0018 */
[----:B------:R-:W4:Y:S02]  /*80b50*/  LDL.LU.64 R24, [R1+0x3ee0] ;  /* 0x003ee00001187983 */ /* 0x000f240000300a00 */
[C---:B----4-:R-:W-:Y:S02]  /*80b60*/  HMMA.16816.F32 R24, R20.reuse, R24, R4 ;  /* 0x000000181418723c */ /* 0x050fe40000001804 */
[----:B------:R-:W3:Y:S04]  /*80b70*/  LDL.LU.64 R6, [R1+0x3ed8] ;  /* 0x003ed80001067983 */ /* 0x000ee80000300a00 */
[----:B------:R-:W3:Y:S11]  /*80b80*/  LDL.LU.64 R4, [R1+0x3ed0] ;  /* 0x003ed00001047983 */ /* 0x000ef60000300a00 */
[----:B------:R-:W-:Y:S06]  /*80b90*/  @!UPT UIADD3 URZ, URZ, URZ, URZ ;  /* 0x0000003f3f3ff290 */ /* 0x000fec000fffe03f */
[----:B------:R0:W-:Y:S04]  /*80ba0*/  STL.64 [R1+0x880], R24 ;  /* 0x0008801801007387 */ /* 0x0001e80000100a00 */
[----:B------:R-:W-:Y:S04]  /*80bb0*/  STL.64 [R1+0x888], R26 ;  /* 0x0008881a01007387 */ /* 0x000fe80000100a00 */
[----:B0-----:R-:W3:Y:S02]  /*80bc0*/  LDL.LU.64 R24, [R1+0x3ec8] ;  /* 0x003ec80001187983 */ /* 0x001ee40000300a00 */
[C---:B---3--:R-:W-:Y:S11]  /*80bd0*/  HMMA.16816.F32 R4, R20.reuse, R24, R4 ;  /* 0x000000181404723c */ /* 0x048ff60000001804 */
[----:B------:R-:W-:Y:S11]  /*80be0*/  @!UPT UIADD3 URZ, URZ, URZ, URZ ;  /* 0x0000003f3f3ff290 */ /* 0x000ff6000fffe03f */
[----:B------:R-:W-:Y:S01]  /*80bf0*/  @!UPT UIADD3 URZ, URZ, URZ, URZ ;  /* 0x0000003f3f3ff290 */ /* 0x000fe2000fffe03f */
[----:B------:R0:W-:Y:S04]  /*80c00*/  STL.64 [R1+0x870], R4 ;  /* 0x0008700401007387 */ /* 0x0001e80000100a00 */
[----:B------:R-:W-:Y:S04]  /*80c10*/  STL.64 [R1+0x878], R6 ;  /* 0x0008780601007387 */ /* 0x000fe80000100a00 */
[----:B0-----:R-:W2:Y:S04]  /*80c20*/  LDL.LU.64 R4, [R1+0x3ec0] ;  /* 0x003ec00001047983 */ /* 0x001ea80000300a00 */
[----:B------:R0:W-:Y:S04]  /*80c30*/  STL.64 [R1+0x3d90], R24 ;  /* 0x003d901801007387 */ /* 0x0001e80000100a00 */
[----:B0-----:R-:W3:Y:S04]  /*80c40*/  LDL.LU R24, [R1+0x530] ;  /* 0x0005300001187983 */ /* 0x001ee80000300800 */
[----:B------:R-:W3:Y:S04]  /*80c50*/  LDL.LU R25, [R1+0x534] ;  /* 0x0005340001197983 */ /* 0x000ee80000300800 */
[----:B------:R-:W3:Y:S04]  /*80c60*/  LDL.LU R26, [R1+0x538] ;  /* 0x00053800011a7983 */ /* 0x000ee80000300800 */
[----:B------:R-:W3:Y:S01]  /*80c70*/  LDL.LU R27, [R1+0x53c] ;  /* 0x00053c00011b7983 */ /* 0x000ee20000300800 */
[----:B--2---:R-:W-:Y:S01]  /*80c80*/  HMMA.16816.F32 R8, R20, R4, R8 ;  /* 0x000000041408723c */ /* 0x004fe20000001808 */
[----:B------:R-:W-:-:S02]  /*80c90*/  IMAD.MOV.U32 R18, RZ, RZ, R4 ;  /* 0x000000ffff127224 */ /* 0x000fc400078e0004 */
[----:B------:R-:W-:Y:S11]  /*80ca0*/  IMAD.MOV.U32 R17, RZ, RZ, R5 ;  /* 0x000000ffff117224 */ /* 0x000ff600078e0005 */
[----:B------:R-:W-:Y:S09]  /*80cb0*/  @!UPT UIADD3 URZ, URZ, URZ, URZ ;  /* 0x0000003f3f3ff290 */ /* 0x000ff2000fffe03f */
[----:B------:R-:W-:Y:S04]  /*80cc0*/  STL.64 [R1+0x860], R8 ;  /* 0x0008600801007387 */ /* 0x000fe80000100a00 */
[----:B------:R0:W-:Y:S04]  /*80cd0*/  STL.64 [R1+0x868], R10 ;  /* 0x0008680a01007387 */ /* 0x0001e80000100a00 */
[----:B0-----:R-:W2:Y:S04]  /*80ce0*/  LDL.LU.64 R10, [R1+0x3eb8] ;  /* 0x003eb800010a7983 */ /* 0x001ea80000300a00 */
[----:B------:R-:W2:Y:S04]  /*80cf0*/  LDL.LU.64 R8, [R1+0x3eb0] ;  /* 0x003eb00001087983 */ /* 0x000ea80000300a00 */
[----:B------:R-:W3:Y:S02]  /*80d00*/  LDL.LU.64 R4, [R1+0x3ea8] ;  /* 0x003ea80001047983 */ /* 0x000ee40000300a00 */
[----:B---3--:R-:W-:Y:S01]  /*80d10*/  HMMA.16816.F32 R24, R20, R4, R24 ;  /* 0x000000041418723c */ /* 0x008fe20000001818 */
[----:B------:R-:W-:Y:S11]  /*80d20*/  IMAD.MOV.U32 R19, RZ, RZ, R5 ;  /* 0x000000ffff137224 */ /* 0x000ff600078e0005 */
[----:B------:R-:W-:Y:S11]  /*80d30*/  @!UPT UIADD3 URZ, URZ, URZ, URZ ;  /* 0x0000003f3f3ff290 */ /* 0x000ff6000fffe03f */
[----:B------:R0:W-:Y:S04]  /*80d40*/  STL.64 [R1+0x850], R24 ;  /* 0x0008501801007387 */ /* 0x0001e80000100a00 */
[----:B------:R-:W-:Y:S01]  /*80d50*/  STL.64 [R1+0x858], R26 ;  /* 0x0008581a01007387 */ /* 0x000fe20000100a00 */
[----:B0-----:R-:W-:-:S03]  /*80d60*/  IMAD.MOV.U32 R24, RZ, RZ, R4 ;  /* 0x000000ffff187224 */ /* 0x001fc600078e0004 */
[----:B------:R-:W2:Y:S02]  /*80d70*/  LDL.LU.64 R4, [R1+0x3ea0] ;  /* 0x003ea00001047983 */ /* 0x000ea40000300a00 */
[C---:B--2---:R-:W-:Y:S02]  /*80d80*/  HMMA.16816.F32 R4, R20.reuse, R4, R8 ;  /* 0x000000041404723c */ /* 0x044fe40000001808 */
[----:B------:R-:W2:Y:S04]  /*80d90*/  LDL.LU.64 R10, [R1+0x3e98] ;  /* 0x003e9800010a7983 */ /* 0x000ea80000300a00 */
[----:B------:R-:W2:Y:S11]  /*80da0*/  LDL.LU.64 R8, [R1+0x3e90] ;  /* 0x003e900001087983 */ /* 0x000eb60000300a00 */
[----:B------:R-:W-:Y:S06]  /*80db0*/  @!UPT UIADD3 URZ, URZ, URZ, URZ ;  /* 0x0000003f3f3ff290 */ /* 0x000fec000fffe03f */
[----:B------:R-:W-:Y:S04]  /*80dc0*/  STL.64 [R1+0x840], R4 ;  /* 0x0008400401007387 */ /* 0x000fe80000100a00 */
[----:B------:R0:W-:Y:S04]  /*80dd0*/  STL.64 [R1+0x848], R6 ;  /* 0x0008480601007387 */ /* 0x0001e80000100a00 */
[----:B0-----:R-:W3:Y:S04]  /*80de0*/  LDL.LU.64 R6, [R1+0x3e88] ;  /* 0x003e880001067983 */ /* 0x001ee80000300a00 */
[----:B------:R-:W2:Y:S02]  /*80df0*/  LDL.LU.64 R4, [R1+0x3e80] ;  /* 0x003e800001047983 */ /* 0x000ea40000300a00 */
[C---:B--2---:R-:W-:Y:S11]  /*80e00*/  HMMA.16816.F32 R8, R20.reuse, R4, R8 ;  /* 0x000000041408723c */ /* 0x044ff60000001808 */
[----:B------:R-:W-:Y:S11]  /*80e10*/  @!UPT UIADD3 URZ, URZ, URZ, URZ ;  /* 0x0000003f3f3ff290 */ /* 0x000ff6000fffe03f */
[----:B------:R-:W-:Y:S01]  /*80e20*/  @!UPT UIADD3 URZ, URZ, URZ, URZ ;  /* 0x0000003f3f3ff290 */ /* 0x000fe2000fffe03f */
[----:B------:R-:W-:Y:S04]  /*80e30*/  STL.64 [R1+0x830], R8 ;  /* 0x0008300801007387 */ /* 0x000fe80000100a00 */
[----:B------:R0:W-:Y:S04]  /*80e40*/  STL.64 [R1+0x838], R10 ;  /* 0x0008380a01007387 */ /* 0x0001e80000100a00 */
[----:B0-----:R-:W2:Y:S04]  /*80e50*/  LDL.LU.64 R10, [R1+0x3e78] ;  /* 0x003e7800010a7983 */ /* 0x001ea80000300a00 */
[----:B------:R-:W4:Y:S04]  /*80e60*/  LDL.LU.64 R8, [R1+0x3e70] ;  /* 0x003e700001087983 */ /* 0x000f280000300a00 */
[----:B---3--:R-:W-:Y:S04]  /*80e70*/  STL.64 [R1+0x3d50], R6 ;  /* 0x003d500601007387 */ /* 0x008fe80000100a00 */
[----:B------:R0:W-:Y:S04]  /*80e80*/  STL.64 [R1+0x3d48], R4 ;  /* 0x003d480401007387 */ /* 0x0001e80000100a00 */
[----:B0-----:R-:W3:Y:S04]  /*80e90*/  LDL.LU R4, [R1+0x500] ;  /* 0x0005000001047983 */ /* 0x001ee80000300800 */
[----:B------:R-:W3:Y:S04]  /*80ea0*/  LDL.LU R5, [R1+0x504] ;  /* 0x0005040001057983 */ /* 0x000ee80000300800 */
[----:B------:R-:W3:Y:S04]  /*80eb0*/  LDL.LU R6, [R1+0x508] ;  /* 0x0005080001067983 */ /* 0x000ee80000300800 */
[----:B------:R-:W3:Y:S04]  /*80ec0*/  LDL.LU R7, [R1+0x50c] ;  /* 0x00050c0001077983 */ /* 0x000ee80000300800 */
[----:B------:R-:W-:Y:S01]  /*80ed0*/  STL.64 [R1+0x3df8], R12 ;  /* 0x003df80c01007387 */ /* 0x000fe20000100a00 */
[----:B---3--:R-:W-:Y:S03]  /*80ee0*/  HMMA.16816.F32 R4, R20, R12, R4 ;  /* 0x0000000c1404723c */ /* 0x008fe60000001804 */
[----:B------:R-:W3:Y:S11]  /*80ef0*/  LDL.LU R20, [R1+0x9c0] ;  /* 0x0009c00001147983 */ /* 0x000ef60000300800 */
[----:B------:R-:W-:Y:S09]  /*80f00*/  @!UPT UIADD3 URZ, URZ, URZ, URZ ;  /* 0x0000003f3f3ff290 */ /* 0x000ff2000fffe03f */
[----:B------:R-:W-:Y:S04]  /*80f10*/  STL.64 [R1+0x820], R4 ;  /* 0x0008200401007387 */ /* 0x000fe80000100a00 */
[----:B------:R-:W-:Y:S04]  /*80f20*/  STL.64 [R1+0x828], R6 ;  /* 0x0008280601007387 */ /* 0x000fe80000100a00 */
[----:B------:R-:W3:Y:S04]  /*80f30*/  LDL.LU R21, [R1+0x9c4] ;  /* 0x0009c40001157983 */ /* 0x000ee80000300800 */
[----:B------:R-:W2:Y:S04]  /*80f40*/  LDL.LU R22, [R1+0x9c8] ;  /* 0x0009c80001167983 */ /* 0x000ea80000300800 */
[----:B------:R-:W2:Y:S04]  /*80f50*/  LDL.LU R23, [R1+0x9cc] ;  /* 0x0009cc0001177983 */ /* 0x000ea80000300800 */
[----:B--2---:R-:W-:Y:S04]  /*80f60*/  STL.64 [R1+0x3d60], R22 ;  /* 0x003d601601007387 */ /* 0x004fe80000100a00 */
[----:B---3--:R0:W-:Y:S02]  /*80f70*/  STL.64 [R1+0x3d58], R20 ;  /* 0x003d581401007387 */ /* 0x0081e40000100a00 */
[----:B0-----:R-:W-:-:S02]  /*80f80*/  IMAD.MOV.U32 R20, RZ, RZ, R24 ;  /* 0x000000ffff147224 */ /* 0x001fc400078e0018 */
[----:B------:R-:W-:-:S05]  /*80f90*/  IMAD.MOV.U32 R21, RZ, RZ, R19 ;  /* 0x000000ffff157224 */ /* 0x000fca00078e0013 */
[----:B------:R0:W-:Y:S02]  /*80fa0*/  STL.64 [R1+0x3d70], R20 ;  /* 0x003d701401007387 */ /* 0x0001e40000100a00 */
[----:B0-----:R-:W-:Y:S02]  /*80fb0*/  IMAD.MOV.U32 R20, RZ, RZ, R18 ;  /* 0x000000ffff147224 */ /* 0x001fe400078e0012 */
[----:B------:R-:W-:-:S05]  /*80fc0*/  IMAD.MOV.U32 R21, RZ, RZ, R17 ;  /* 0x000000ffff157224 */ /* 0x000fca00078e0011 */
[----:B------:R0:W-:Y:S04]  /*80fd0*/  STL.64 [R1+0x3d88], R20 ;  /* 0x003d881401007387 */ /* 0x0001e80000100a00 */
[----:B0-----:R-:W2:Y:S04]  /*80fe0*/  LDL.LU R20, [R1+0x940] ;  /* 0x0009400001147983 */ /* 0x001ea80000300800 */
[----:B------:R-:W2:Y:S04]  /*80ff0*/  LDL.LU R21, [R1+0x944] ;  /* 0x0009440001157983 */ /* 0x000ea80000300800 */
[----:B------:R-:W3:Y:S04]  /*81000*/  LDL.LU R22, [R1+0x948] ;  /* 0x0009480001167983 */ /* 0x000ee80000300800 */
[----:B------:R-:W3:Y:S04]  /*81010*/  LDL.LU R23, [R1+0x94c] ;  /* 0x00094c0001177983 */ /* 0x000ee80000300800 */
[----:B---3--:R-:W-:Y:S04]  /*81020*/  STL.64 [R1+0x3da0], R22 ;  /* 0x003da01601007387 */ /* 0x008fe80000100a00 */
[----:B--2---:R0:W-:Y:S04]  /*81030*/  STL.64 [R1+0x3d98], R20 ;  /* 0x003d981401007387 */ /* 0x0041e80000100a00 */
[----:B0-----:R-:W2:Y:S04]  /*81040*/  LDL.LU R20, [R1+0x8f0] ;  /* 0x0008f00001147983 */ /* 0x001ea80000300800 */
[----:B------:R-:W2:Y:S04]  /*81050*/  LDL.LU R21, [R1+0x8f4] ;  /* 0x0008f40001157983 */ /* 0x000ea80000300800 */
[----:B------:R-:W3:Y:S04]  /*81060*/  LDL.LU R22, [R1+0x8f8] ;  /* 0x0008f80001167983 */ /* 0x000ee80000300800 */
[----:B------:R-:W3:Y:S04]  /*81070*/  LDL.LU R23, [R1+0x8fc] ;  /* 0x0008fc0001177983 */ /* 0x000ee80000300800 */
[----:B---3--:R-:W-:Y:S04]  /*81080*/  STL.64 [R1+0x3db0], R22 ;  /* 0x003db01601007387 */ /* 0x008fe80000100a00 */
[----:B--2---:R0:W-:Y:S02]  /*81090*/  STL.64 [R1+0x3da8], R20 ;  /* 0x003da81401007387 */ /* 0x0041e40000100a00 */
[----:B0-----:R-:W-:-:S02]  /*810a0*/  IMAD.MOV.U32 R20, RZ, RZ, R16 ;  /* 0x000000ffff147224 */ /* 0x001fc400078e0010 */
[----:B------:R-:W-:-:S05]  /*810b0*/  IMAD.MOV.U32 R21, RZ, RZ, R15 ;  /* 0x000000ffff157224 */ /* 0x000fca00078e000f */
[----:B------:R0:W-:Y:S04]  /*810c0*/  STL.64 [R1+0x3dc0], R20 ;  /* 0x003dc01401007387 */ /* 0x0001e80000100a00 */
[----:B0-----:R-:W2:Y:S04]  /*810d0*/  LDL.64 R20, [R1+0x130] ;  /* 0x0001300001147983 */ /* 0x001ea80000100a00 */
[----:B--2---:R0:W-:Y:S04]  /*810e0*/  STL.64 [R1+0x3dd8], R20 ;  /* 0x003dd81401007387 */ /* 0x0041e80000100a00 */
[----:B------:R-:W2:Y:S01]  /*810f0*/  LDL.64 R24, [R1+0x110] ;  /* 0x0001100001187983 */ /* 0x000ea20000100a00 */
[----:B0-----:R-:W-:-:S03]  /*81100*/  IMAD.MOV.U32 R20, RZ, RZ, R14 ;  /* 0x000000ffff147224 */ /* 0x001fc600078e000e */
[----:B--2---:R0:W-:Y:S04]  /*81110*/  STL.64 [R1+0x3db8], R24 ;  /* 0x003db81801007387 */ /* 0x0041e80000100a00 */
[----:B0-----:R-:W2:Y:S04]  /*81120*/  LDL.LU R24, [R1+0x780] ;  /* 0x0007800001187983 */ /* 0x001ea80000300800 */
[----:B------:R-:W2:Y:S04]  /*81130*/  LDL.LU R25, [R1+0x784] ;  /* 0x0007840001197983 */ /* 0x000ea80000300800 */
[----:B------:R-:W3:Y:S04]  /*81140*/  LDL.LU R26, [R1+0x788] ;  /* 0x00078800011a7983 */ /* 0x000ee80000300800 */
[----:B------:R-:W3:Y:S04]  /*81150*/  LDL.LU R27, [R1+0x78c] ;  /* 0x00078c00011b7983 */ /* 0x000ee80000300800 */
[----:B------:R-:W2:Y:S04]  /*81160*/  LDL.LU R12, [R1+0x750] ;  /* 0x00075000010c7983 */ /* 0x000ea80000300800 */
[----:B------:R-:W2:Y:S04]  /*81170*/  LDL.LU R13, [R1+0x754] ;  /* 0x00075400010d7983 */ /* 0x000ea80000300800 */
[----:B------:R-:W2:Y:S04]  /*81180*/  LDL.LU R14, [R1+0x758] ;  /* 0x00075800010e7983 */ /* 0x000ea80000300800 */
[----:B------:R-:W2:Y:S01]  /*81190*/  LDL.LU R15, [R1+0x75c] ;  /* 0x00075c00010f7983 */ /* 0x000ea20000300800 */
[----:B------:R-:W-:-:S03]  /*811a0*/  IMAD.MOV.U32 R21, RZ, RZ, R11 ;  /* 0x000000ffff157224 */ /* 0x000fc600078e000b */
[----:B--2---:R-:W-:Y:S04]  /*811b0*/  STL.64 [R1+0x3e08], R14 ;  /* 0x003e080e01007387 */ /* 0x004fe80000100a00 */
[----:B------:R4:W-:Y:S02]  /*811c0*/  STL.64 [R1+0x3e00], R12 ;  /* 0x003e000c01007387 */ /* 0x0009e40000100a00 */
[----:B----4-:R-:W-:Y:S02]  /*811d0*/  IMAD.MOV.U32 R12, RZ, RZ, R9 ;  /* 0x000000ffff0c7224 */ /* 0x010fe400078e0009 */
[----:B------:R-:W-:-:S05]  /*811e0*/  IMAD.MOV.U32 R13, RZ, RZ, R8 ;  /* 0x000000ffff0d7224 */ /* 0x000fca00078e0008 */
[----:B------:R-:W-:Y:S04]  /*811f0*/  STL.64 [R1+0x3e18], R12 ;  /* 0x003e180c01007387 */ /* 0x000fe80000100a00 */
[----:B------:R0:W-:Y:S04]  /*81200*/  STL.64 [R1+0x3df0], R20 ;  /* 0x003df01401007387 */ /* 0x0001e80000100a00 */
[----:B0-----:R-:W2:Y:S04]  /*81210*/  LDL.64 R20, [R1+0x150] ;  /* 0x0001500001147983 */ /* 0x001ea80000100a00 */
[----:B--2---:R0:W-:Y:S04]  /*81220*/  STL.64 [R1+0x3e10], R20 ;  /* 0x003e101401007387 */ /* 0x0041e80000100a00 */
[----:B0-----:R-:W2:Y:S04]  /*81230*/  LDL.LU R20, [R1+0x740] ;  /* 0x0007400001147983 */ /* 0x001ea80000300800 */
[----:B------:R-:W2:Y:S04]  /*81240*/  LDL.LU R21, [R1+0x744] ;  /* 0x0007440001157983 */ /* 0x000ea80000300800 */
[----:B------:R-:W4:Y:S04]  /*81250*/  LDL.LU R22, [R1+0x748] ;  /* 0x0007480001167983 */ /* 0x000f280000300800 */
[----:B------:R-:W4:Y:S04]  /*81260*/  LDL.LU R23, [R1+0x74c] ;  /* 0x00074c0001177983 */ /* 0x000f280000300800 */
[----:B----4-:R-:W-:Y:S04]  /*81270*/  STL.64 [R1+0x3e30], R22 ;  /* 0x003e301601007387 */ /* 0x010fe80000100a00 */
[----:B--2---:R-:W-:Y:S04]  /*81280*/  STL.64 [R1+0x3e28], R20 ;  /* 0x003e281401007387 */ /* 0x004fe80000100a00 */
[----:B------:R-:W2:Y:S04]  /*81290*/  LDL.LU R12, [R1+0x730] ;  /* 0x00073000010c7983 */ /* 0x000ea80000300800 */
[----:B------:R-:W2:Y:S04]  /*812a0*/  LDL.LU R13, [R1+0x734] ;  /* 0x00073400010d7983 */ /* 0x000ea80000300800 */
[----:B------:R-:W4:Y:S04]  /*812b0*/  LDL.LU R14, [R1+0x738] ;  /* 0x00073800010e7983 */ /* 0x000f280000300800 */
[----:B------:R-:W4:Y:S01]  /*812c0*/  LDL.LU R15, [R1+0x73c] ;  /* 0x00073c00010f7983 */ /* 0x000f220000300800 */
[----:B------:R-:W-:-:S02]  /*812d0*/  IMAD.MOV.U32 R8, RZ, RZ, R10 ;  /* 0x000000ffff087224 */ /* 0x000fc400078e000a */
[----:B------:R-:W-:Y:S01]  /*812e0*/  IMAD.MOV.U32 R9, RZ, RZ, R3 ;  /* 0x000000ffff097224 */ /* 0x000fe200078e0003 */
[----:B----4-:R0:W-:Y:S04]  /*812f0*/  STL.64 [R1+0x3e40], R14 ;  /* 0x003e400e01007387 */ /* 0x0101e80000100a00 */
[----:B--2---:R1:W-:Y:S04]  /*81300*/  STL.64 [R1+0x3e38], R12 ;  /* 0x003e380c01007387 */ /* 0x0043e80000100a00 */
[----:B0-----:R-:W2:Y:S04]  /*81310*/  LDL.64 R14, [R1+0x68] ;  /* 0x00006800010e7983 */ /* 0x001ea80000100a00 */
[----:B-1----:R-:W2:Y:S04]  /*81320*/  LDL.64 R12, [R1+0x60] ;  /* 0x00006000010c7983 */ /* 0x002ea80000100a00 */
        /* <DEDUP_REMOVED lines=11> */
[----:B------:R-:W4:Y:S04]  /*813e0*/  LDL.LU R20, [R1+0x720] ;  /* 0x0007200001147983 */ /* 0x000f280000300800 */
[----:B------:R-:W4:Y:S04]  /*813f0*/  LDL.LU R21, [R1+0x724] ;  /* 0x0007240001157983 */ /* 0x000f280000300800 */
[----:B------:R-:W4:Y:S04]  /*81400*/  LDL.LU R22, [R1+0x728] ;  /* 0x0007280001167983 */ /* 0x000f280000300800 */
[----:B------:R-:W4:Y:S04]  /*81410*/  LDL.LU R23, [R1+0x72c] ;  /* 0x00072c0001177983 */ /* 0x000f280000300800 */
[----:B---3--:R-:W-:Y:S04]  /*81420*/  STL.64 [R1+0x3dd0], R26 ;  /* 0x003dd01a01007387 */ /* 0x008fe80000100a00 */
[----:B------:R0:W-:Y:S04]  /*81430*/  STL.64 [R1+0x3dc8], R24 ;  /* 0x003dc81801007387 */ /* 0x0001e80000100a00 */
[----:B0-----:R-:W3:Y:S04]  /*81440*/  LDL.LU R24, [R1+0x770] ;  /* 0x0007700001187983 */ /* 0x001ee80000300800 */
[----:B------:R-:W3:Y:S04]  /*81450*/  LDL.LU R25, [R1+0x774] ;  /* 0x0007740001197983 */ /* 0x000ee80000300800 */
[----:B------:R-:W2:Y:S04]  /*81460*/  LDL.LU R26, [R1+0x778] ;  /* 0x00077800011a7983 */ /* 0x000ea80000300800 */
[----:B------:R-:W2:Y:S04]  /*81470*/  LDL.LU R27, [R1+0x77c] ;  /* 0x00077c00011b7983 */ /* 0x000ea80000300800 */
[----:B--2---:R-:W-:Y:S04]  /*81480*/  STL.64 [R1+0x3de8], R26 ;  /* 0x003de81a01007387 */ /* 0x004fe80000100a00 */
[----:B---3--:R0:W-:Y:S04]  /*81490*/  STL.64 [R1+0x3de0], R24 ;  /* 0x003de01801007387 */ /* 0x0081e80000100a00 */
[----:B0-----:R-:W2:Y:S04]  /*814a0*/  LDL.LU R24, [R1+0x760] ;  /* 0x0007600001187983 */ /* 0x001ea80000300800 */
[----:B------:R-:W2:Y:S04]  /*814b0*/  LDL.LU R25, [R1+0x764] ;  /* 0x0007640001197983 */ /* 0x000ea80000300800 */
[----:B------:R-:W2:Y:S04]  /*814c0*/  LDL.LU R26, [R1+0x768] ;  /* 0x00076800011a7983 */ /* 0x000ea80000300800 */
[----:B------:R-:W2:Y:S04]  /*814d0*/  LDL.LU R27, [R1+0x76c] ;  /* 0x00076c00011b7983 */ /* 0x000ea80000300800 */
[----:B------:R-:W3:Y:S01]  /*814e0*/  LDL.64 R4, [R1+0xd0] ;  /* 0x0000d00001047983 */ /* 0x000ee20000100a00 */
[----:B------:R-:W-:-:S02]  /*814f0*/  IMAD.MOV.U32 R16, RZ, RZ, R2 ;  /* 0x000000ffff107224 */ /* 0x000fc400078e0002 */
[----:B------:R-:W-:-:S07]  /*81500*/  IMAD.MOV.U32 R17, RZ, RZ, R0 ;  /* 0x000000ffff117224 */ /* 0x000fce00078e0000 */
[C---:B------:R-:W-:Y:S01]  /*81510*/  HMMA.16816.F32 R16, R12.reuse, R16, R8 ;  /* 0x000000100c10723c */ /* 0x040fe20000001808 */
[----:B---3--:R0:W-:Y:S04]  /*81520*/  STL.64 [R1+0x3d68], R4 ;  /* 0x003d680401007387 */ /* 0x0081e80000100a00 */
        /* <DEDUP_REMOVED lines=10> */
[----:B------:R-:W3:Y:S04]  /*815d0*/  LDL.LU.64 R10, [R1+0x3e68] ;  /* 0x003e6800010a7983 */ /* 0x000ee80000300a00 */
[----:B------:R-:W3:Y:S04]  /*815e0*/  LDL.LU.64 R8, [R1+0x3e60] ;  /* 0x003e600001087983 */ /* 0x000ee80000300a00 */
[----:B------:R-:W-:Y:S04]  /*815f0*/  STL.64 [R1+0x810], R16 ;  /* 0x0008101001007387 */ /* 0x000fe80000100a00 */
[----:B------:R0:W-:Y:S04]  /*81600*/  STL.64 [R1+0x818], R18 ;  /* 0x0008181201007387 */ /* 0x0001e80000100a00 */
[----:B0-----:R-:W2:Y:S04]  /*81610*/  LDL.LU.64 R18, [R1+0x3e58] ;  /* 0x003e580001127983 */ /* 0x001ea80000300a00 */
[----:B------:R-:W3:Y:S02]  /*81620*/  LDL.LU.64 R16, [R1+0x3e50] ;  /* 0x003e500001107983 */ /* 0x000ee40000300a00 */
[----:B---3--:R-:W-:Y:S11]  /*81630*/  HMMA.16816.F32 R8, R12, R16, R8 ;  /* 0x000000100c08723c */ /* 0x008ff60000001808 */
[----:B------:R-:W-:Y:S11]  /*81640*/  @!UPT UIADD3 URZ, URZ, URZ, URZ ;  /* 0x0000003f3f3ff290 */ /* 0x000ff6000fffe03f */
[----:B------:R-:W-:Y:S01]  /*81650*/  @!UPT UIADD3 URZ, URZ, URZ, URZ ;  /* 0x0000003f3f3ff290 */ /* 0x000fe2000fffe03f */
[----:B------:R0:W-:Y:S04]  /*81660*/  STL.64 [R1+0x800], R8 ;  /* 0x0008000801007387 */ /* 0x0001e80000100a00 */
[----:B------:R1:W-:Y:S04]  /*81670*/  STL.64 [R1+0x808], R10 ;  /* 0x0008080a01007387 */ /* 0x0003e80000100a00 */
[----:B0-----:R-:W4:Y:S01]  /*81680*/  LDL.LU.64 R8, [R1+0x3e48] ;  /* 0x003e480001087983 */ /* 0x001f220000300a00 */
[----:B------:R-:W-:Y:S02]  /*81690*/  IMAD.MOV.U32 R2, RZ, RZ, R14 ;  /* 0x000000ffff027224 */ /* 0x000fe400078e000e */
[----:B------:R-:W-:-:S02]  /*816a0*/  IMAD.MOV.U32 R0, RZ, RZ, R15 ;  /* 0x000000ffff007224 */ /* 0x000fc400078e000f */
[----:B-1----:R-:W-:Y:S01]  /*816b0*/  IMAD.MOV.U32 R10, RZ, RZ, R12 ;  /* 0x000000ffff0a7224 */ /* 0x002fe200078e000c */
[----:B------:R-:W3:Y:S01]  /*816c0*/  LDL.LU.64 R14, [R1+0x3e40] ;  /* 0x003e4000010e7983 */ /* 0x000ee20000300a00 */
[----:B------:R-:W-:-:S03]  /*816d0*/  IMAD.MOV.U32 R3, RZ, RZ, R13 ;  /* 0x000000ffff037224 */ /* 0x000fc600078e000d */
[----:B------:R-:W3:Y:S04]  /*816e0*/  LDL.LU.64 R12, [R1+0x3e38] ;  /* 0x003e3800010c7983 */ /* 0x000ee80000300a00 */
[----:B--2---:R0:W-:Y:S04]  /*816f0*/  STL.64 [R1+0x3d18], R18 ;  /* 0x003d181201007387 */ /* 0x0041e80000100a00 */
[----:B------:R1:W-:Y:S01]  /*81700*/  STL.64 [R1+0x3d10], R16 ;  /* 0x003d101001007387 */ /* 0x0003e20000100a00 */
[----:B0-----:R-:W-:Y:S02]  /*81710*/  IMAD.MOV.U32 R18, RZ, RZ, R2 ;  /* 0x000000ffff127224 */ /* 0x001fe400078e0002 */
[----:B------:R-:W-:-:S02]  /*81720*/  IMAD.MOV.U32 R19, RZ, RZ, R0 ;  /* 0x000000ffff137224 */ /* 0x000fc400078e0000 */
[----:B-1----:R-:W-:Y:S02]  /*81730*/  IMAD.MOV.U32 R16, RZ, RZ, R10 ;  /* 0x000000ffff107224 */ /* 0x002fe400078e000a */
[----:B------:R-:W-:-:S07]  /*81740*/  IMAD.MOV.U32 R17, RZ, RZ, R3 ;  /* 0x000000ffff117224 */ /* 0x000fce00078e0003 */
[C---:B----4-:R-:W-:Y:S01]  /*81750*/  HMMA.16816.F32 R8, R16.reuse, R8, R20 ;  /* 0x000000081008723c */ /* 0x050fe20000001814 */
[----:B------:R-:W2:Y:S04]  /*81760*/  LDL.LU.64 R22, [R1+0x3e30] ;  /* 0x003e300001167983 */ /* 0x000ea80000300a00 */
[----:B------:R-:W2:Y:S11]  /*81770*/  LDL.LU.64 R20, [R1+0x3e28] ;  /* 0x003e280001147983 */ /* 0x000eb60000300a00 */
[----:B------:R-:W-:Y:S07]  /*81780*/  @!UPT UIADD3 URZ, URZ, URZ, URZ ;  /* 0x0000003f3f3ff290 */ /* 0x000fee000fffe03f */
[----:B------:R0:W-:Y:S04]  /*81790*/  STL.64 [R1+0x7f0], R8 ;  /* 0x0007f00801007387 */ /* 0x0001e80000100a00 */
[----:B------:R-:W-:Y:S04]  /*817a0*/  STL.64 [R1+0x7f8], R10 ;  /* 0x0007f80a01007387 */ /* 0x000fe80000100a00 */
[----:B0-----:R-:W3:Y:S02]  /*817b0*/  LDL.LU.64 R8, [R1+0x3e20] ;  /* 0x003e200001087983 */ /* 0x001ee40000300a00 */
[C---:B---3--:R-:W-:Y:S11]  /*817c0*/  HMMA.16816.F32 R12, R16.reuse, R8, R12 ;  /* 0x00000008100c723c */ /* 0x048ff6000000180c */
[----:B------:R-:W-:Y:S11]  /*817d0*/  @!UPT UIADD3 URZ, URZ, URZ, URZ ;  /* 0x0000003f3f3ff290 */ /* 0x000ff6000fffe03f */
[----:B------:R-:W-:Y:S01]  /*817e0*/  @!UPT UIADD3 URZ, URZ, URZ, URZ ;  /* 0x0000003f3f3ff290 */ /* 0x000fe2000fffe03f */
[----:B------:R0:W-:Y:S04]  /*817f0*/  STL.64 [R1+0x7e0], R12 ;  /* 0x0007e00c01007387 */ /* 0x0001e80000100a00 */
[----:B------:R2:W-:Y:S04]  /*81800*/  STL.64 [R1+0x7e8], R14 ;  /* 0x0007e80e01007387 */ /* 0x0005e80000100a00 */
[----:B0-----:R-:W2:Y:S02]  /*81810*/  LDL.LU.64 R12, [R1+0x3e18] ;  /* 0x003e1800010c7983 */ /* 0x001ea40000300a00 */
[C---:B--2---:R-:W-:Y:S02]  /*81820*/  HMMA.16816.F32 R12, R16.reuse, R12, R20 ;  /* 0x0000000c100c723c */ /* 0x044fe40000001814 */
[----:B------:R-:W2:Y:S11]  /*81830*/  LDL.LU.64 R20, [R1+0x3e10] ;  /* 0x003e100001147983 */ /* 0x000eb60000300a00 */
[----:B------:R-:W-:Y:S10]  /*81840*/  @!UPT UIADD3 URZ, URZ, URZ, URZ ;  /* 0x0000003f3f3ff290 */ /* 0x000ff4000fffe03f */
        /* <DEDUP_REMOVED lines=12> */
[----:B------:R-:W3:Y:S02]  /*81910*/  LDL.LU.64 R20, [R1+0x3df0] ;  /* 0x003df00001147983 */ /* 0x000ee40000300a00 */
[C---:B---3--:R-:W-:Y:S02]  /*81920*/  HMMA.16816.F32 R20, R16.reuse, R20, R24 ;  /* 0x000000141014723c */ /* 0x048fe40000001818 */
[----:B------:R-:W3:Y:S04]  /*81930*/  LDL.LU.64 R26, [R1+0x3de8] ;  /* 0x003de800011a7983 */ /* 0x000ee80000300a00 */
[----:B------:R-:W3:Y:S11]  /*81940*/  LDL.LU.64 R24, [R1+0x3de0] ;  /* 0x003de00001187983 */ /* 0x000ef60000300a00 */
[----:B------:R-:W-:Y:S06]  /*81950*/  @!UPT UIADD3 URZ, URZ, URZ, URZ ;  /* 0x0000003f3f3ff290 */ /* 0x000fec000fffe03f */
[----:B------:R0:W-:Y:S04]  /*81960*/  STL.64 [R1+0x7b0], R20 ;  /* 0x0007b01401007387 */ /* 0x0001e80000100a00 */
[----:B------:R-:W-:Y:S04]  /*81970*/  STL.64 [R1+0x7b8], R22 ;  /* 0x0007b81601007387 */ /* 0x000fe80000100a00 */
[----:B0-----:R-:W3:Y:S02]  /*81980*/  LDL.LU.64 R20, [R1+0x3dd8] ;  /* 0x003dd80001147983 */ /* 0x001ee40000300a00 */
[----:B---3--:R-:W-:Y:S02]  /*81990*/  HMMA.16816.F32 R16, R16, R20, R24 ;  /* 0x000000141010723c */ /* 0x008fe40000001818 */
[----:B------:R-:W3:Y:S01]  /*819a0*/  LDL.LU.64 R26, [R1+0x3dd0] ;  /* 0x003dd000011a7983 */ /* 0x000ee20000300a00 */
[----:B------:R-:W-:-:S03]  /*819b0*/  IMAD.MOV.U32 R15, RZ, RZ, R21 ;  /* 0x000000ffff0f7224 */ /* 0x000fc600078e0015 */
[----:B------:R-:W3:Y:S11]  /*819c0*/  LDL.LU.64 R24, [R1+0x3dc8] ;  /* 0x003dc80001187983 */ /* 0x000ef60000300a00 */
[----:B------:R-:W-:Y:S06]  /*819d0*/  @!UPT UIADD3 URZ, URZ, URZ, URZ ;  /* 0x0000003f3f3ff290 */ /* 0x000fec000fffe03f */
[----:B------:R0:W-:Y:S04]  /*819e0*/  STL.64 [R1+0x7a0], R16 ;  /* 0x0007a01001007387 */ /* 0x0001e80000100a00 */
[----:B------:R-:W-:Y:S01]  /*819f0*/  STL.64 [R1+0x7a8], R18 ;  /* 0x0007a81201007387 */ /* 0x000fe20000100a00 */
[----:B0-----:R-:W-:-:S03]  /*81a00*/  IMAD.MOV.U32 R16, RZ, RZ, R20 ;  /* 0x000000ffff107224 */ /* 0x001fc600078e0014 */
[----:B------:R-:W3:Y:S04]  /*81a10*/  LDL.LU.64 R20, [R1+0x3dc0] ;  /* 0x003dc00001147983 */ /* 0x000ee80000300a00 */
[----:B------:R-:W-:Y:S04]  /*81a20*/  STL.64 [R1+0x3d40], R14 ;  /* 0x003d400e01007387 */ /* 0x000fe80000100a00 */
[----:B--2---:R0:W-:Y:S04]  /*81a30*/  STL.64 [R1+0x3d38], R12 ;  /* 0x003d380c01007387 */ /* 0x0041e80000100a00 */
[----:B0-----:R-:W3:Y:S04]  /*81a40*/  LDL.LU.64 R12, [R1+0x60] ;  /* 0x00006000010c7983 */ /* 0x001ee80000300a00 */
[----:B------:R-:W3:Y:S02]  /*81a50*/  LDL.LU.64 R14, [R1+0x68] ;  /* 0x00006800010e7983 */ /* 0x000ee40000300a00 */
[----:B---3--:R-:W-:Y:S02]  /*81a60*/  HMMA.16816.F32 R20, R12, R20, R24 ;  /* 0x000000140c14723c */ /* 0x008fe40000001818 */
[----:B------:R-:W2:Y:S11]  /*81a70*/  LDL.LU.64 R24, [R1+0x3db8] ;  /* 0x003db80001187983 */ /* 0x000eb60000300a00 */
[----:B------:R-:W-:Y:S10]  /*81a80*/  @!UPT UIADD3 URZ, URZ, URZ, URZ ;  /* 0x0000003f3f3ff290 */ /* 0x000ff4000fffe03f */
[----:B------:R-:W-:Y:S04]  /*81a90*/  STL.64 [R1+0x790], R20 ;  /* 0x0007901401007387 */ /* 0x000fe80000100a00 */
[----:B------:R0:W-:Y:S04]  /*81aa0*/  STL.64 [R1+0x798], R22 ;  /* 0x0007981601007387 */ /* 0x0001e80000100a00 */
[----:B0-----:R-:W3:Y:S04]  /*81ab0*/  LDL.LU.64 R22, [R1+0x3db0] ;  /* 0x003db00001167983 */ /* 0x001ee80000300a00 */
[----:B------:R-:W3:Y:S01]  /*81ac0*/  LDL.LU.64 R20, [R1+0x3da8] ;  /* 0x003da80001147983 */ /* 0x000ee20000300a00 */
[----:B--2---:R-:W-:-:S02]  /*81ad0*/  IMAD.MOV.U32 R18, RZ, RZ, R24 ;  /* 0x000000ffff127224 */ /* 0x004fc400078e0018 */
[----:B------:R-:W-:Y:S01]  /*81ae0*/  IMAD.MOV.U32 R17, RZ, RZ, R25 ;  /* 0x000000ffff117224 */ /* 0x000fe200078e0019 */
[C---:B---3--:R-:W-:Y:S11]  /*81af0*/  HMMA.16816.F32 R20, R12.reuse, R24, R20 ;  /* 0x000000180c14723c */ /* 0x048ff60000001814 */
[----:B------:R-:W-:Y:S11]  /*81b00*/  @!UPT UIADD3 URZ, URZ, URZ, URZ ;  /* 0x0000003f3f3ff290 */ /* 0x000ff6000fffe03f */
[----:B------:R-:W-:Y:S01]  /*81b10*/  @!UPT UIADD3 URZ, URZ, URZ, URZ ;  /* 0x0000003f3f3ff290 */ /* 0x000fe2000fffe03f */
[----:B------:R-:W-:Y:S04]  /*81b20*/  STL.64 [R1+0x780], R20 ;  /* 0x0007801401007387 */ /* 0x000fe80000100a00 */
[----:B------:R0:W-:Y:S04]  /*81b30*/  STL.64 [R1+0x788], R22 ;  /* 0x0007881601007387 */ /* 0x0001e80000100a00 */
[----:B0-----:R-:W2:Y:S04]  /*81b40*/  LDL.LU.64 R22, [R1+0x3da0] ;  /* 0x003da00001167983 */ /* 0x001ea80000300a00 */
[----:B------:R-:W2:Y:S04]  /*81b50*/  LDL.LU.64 R20, [R1+0x3d98] ;  /* 0x003d980001147983 */ /* 0x000ea80000300a00 */
[----:B------:R-:W2:Y:S02]  /*81b60*/  LDL.LU.64 R24, [R1+0x3d90] ;  /* 0x003d900001187983 */ /* 0x000ea40000300a00 */
[C---:B--2---:R-:W-:Y:S11]  /*81b70*/  HMMA.16816.F32 R20, R12.reuse, R24, R20 ;  /* 0x000000180c14723c */ /* 0x044ff60000001814 */
        /* <DEDUP_REMOVED lines=10> */
[C---:B--2---:R-:W-:Y:S03]  /*81c20*/  HMMA.16816.F32 R20, R12.reuse, R20, R4 ;  /* 0x000000140c14723c */ /* 0x044fe60000001804 */
[----:B------:R-:W2:Y:S04]  /*81c30*/  LDL.LU.64 R6, [R1+0x3d80] ;  /* 0x003d800001067983 */ /* 0x000ea80000300a00 */
[----:B------:R-:W2:Y:S11]  /*81c40*/  LDL.LU.64 R4, [R1+0x3d78] ;  /* 0x003d780001047983 */ /* 0x000eb60000300a00 */
[----:B------:R-:W-:Y:S05]  /*81c50*/  @!UPT UIADD3 URZ, URZ, URZ, URZ ;  /* 0x0000003f3f3ff290 */ /* 0x000fea000fffe03f */
        /* <DEDUP_REMOVED lines=8> */
[----:B0-----:R-:W4:Y:S04]  /*81ce0*/  LDL.LU.64 R22, [R1+0x3d60] ;  /* 0x003d600001167983 */ /* 0x001f280000300a00 */
[----:B------:R-:W4:Y:S01]  /*81cf0*/  LDL.LU.64 R20, [R1+0x3d58] ;  /* 0x003d580001147983 */ /* 0x000f220000300a00 */
[----:B--2---:R-:W-:Y:S01]  /*81d00*/  IMAD.MOV.U32 R11, RZ, RZ, R5 ;  /* 0x000000ffff0b7224 */ /* 0x004fe200078e0005 */
[----:B----4-:R-:W-:Y:S11]  /*81d10*/  HMMA.16816.F32 R20, R12, R4, R20 ;  /* 0x000000040c14723c */ /* 0x010ff60000001814 */
[----:B------:R-:W-:Y:S11]  /*81d20*/  @!UPT UIADD3 URZ, URZ, URZ, URZ ;  /* 0x0000003f3f3ff290 */ /* 0x000ff6000fffe03f */
[----:B------:R-:W-:Y:S01]  /*81d30*/  @!UPT UIADD3 URZ, URZ, URZ, URZ ;  /* 0x0000003f3f3ff290 */ /* 0x000fe2000fffe03f */
[----:B------:R0:W-:Y:S04]  /*81d40*/  STL.64 [R1+0x740], R20 ;  /* 0x0007401401007387 */ /* 0x0001e80000100a00 */
[----:B------:R-:W-:Y:S04]  /*81d50*/  STL.64 [R1+0x748], R22 ;  /* 0x0007481601007387 */ /* 0x000fe80000100a00 */
[----:B------:R-:W2:Y:S01]  /*81d60*/  LDL.LU.64 R6, [R1+0x3d50] ;  /* 0x003d500001067983 */ /* 0x000ea20000300a00 */
[----:B0-----:R-:W-:-:S03]  /*81d70*/  IMAD.MOV.U32 R20, RZ, RZ, R4 ;  /* 0x000000ffff147224 */ /* 0x001fc600078e0004 */
[----:B------:R-:W3:Y:S04]  /*81d80*/  LDL.LU.64 R4, [R1+0x3d48] ;  /* 0x003d480001047983 */ /* 0x000ee80000300a00 */
[----:B------:R-:W-:Y:S04]  /*81d90*/  STL [R1+0x3ce0], R11 ;  /* 0x003ce00b01007387 */ /* 0x000fe80000100800 */
[----:B------:R0:W-:Y:S04]  /*81da0*/  STL.64 [R1+0x3cd8], R8 ;  /* 0x003cd80801007387 */ /* 0x0001e80000100a00 */
[----:B------:R3:W-:Y:S01]  /*81db0*/  STL [R1+0x3c4c], R20 ;  /* 0x003c4c1401007387 */ /* 0x0007e20000100800 */
[----:B------:R-:W-:-:S02]  /*81dc0*/  IMAD.MOV.U32 R2, RZ, RZ, R14 ;  /* 0x000000ffff027224 */ /* 0x000fc400078e000e */
[----:B------:R-:W-:Y:S02]  /*81dd0*/  IMAD.MOV.U32 R0, RZ, RZ, R15 ;  /* 0x000000ffff007224 */ /* 0x000fe400078e000f */
[----:B------:R-:W-:Y:S02]  /*81de0*/  IMAD.MOV.U32 R3, RZ, RZ, R13 ;  /* 0x000000ffff037224 */ /* 0x000fe400078e000d */
[----:B0-----:R-:W-:Y:S01]  /*81df0*/  IMAD.MOV.U32 R8, RZ, RZ, R12 ;  /* 0x000000ffff087224 */ /* 0x001fe200078e000c */
[----:B---3--:R-:W-:Y:S11]  /*81e00*/  HMMA.16816.F32 R20, R12, R4, R24 ;  /* 0x000000040c14723c */ /* 0x008ff60000001818 */
[----:B------:R-:W-:Y:S11]  /*81e10*/  @!UPT UIADD3 URZ, URZ, URZ, URZ ;  /* 0x0000003f3f3ff290 */ /* 0x000ff6000fffe03f */
[----:B------:R-:W-:Y:S01]  /*81e20*/  @!UPT UIADD3 URZ, URZ, URZ, URZ ;  /* 0x0000003f3f3ff290 */ /* 0x000fe2000fffe03f */
[----:B------:R0:W-:Y:S04]  /*81e30*/  STL.64 [R1+0x730], R20 ;  /* 0x0007301401007387 */ /* 0x0001e80000100a00 */
[----:B------:R1:W-:Y:S04]  /*81e40*/  STL.64 [R1+0x738], R22 ;  /* 0x0007381601007387 */ /* 0x0003e80000100a00 */
[----:B------:R-:W3:Y:S04]  /*81e50*/  LDL.LU.64 R14, [R1+0x3d40] ;  /* 0x003d4000010e7983 */ /* 0x000ee80000300a00 */
[----:B------:R-:W4:Y:S04]  /*81e60*/  LDL.LU.64 R12, [R1+0x3d38] ;  /* 0x003d3800010c7983 */ /* 0x000f280000300a00 */
[----:B0-----:R-:W2:Y:S04]  /*81e70*/  LDL.LU R20, [R1+0x670] ;  /* 0x0006700001147983 */ /* 0x001ea80000300800 */
[----:B------:R-:W2:Y:S04]  /*81e80*/  LDL.LU R21, [R1+0x674] ;  /* 0x0006740001157983 */ /* 0x000ea80000300800 */
[----:B-1----:R-:W2:Y:S04]  /*81e90*/  LDL.LU R22, [R1+0x678] ;  /* 0x0006780001167983 */ /* 0x002ea80000300800 */
[----:B------:R-:W2:Y:S01]  /*81ea0*/  LDL.LU R23, [R1+0x67c] ;  /* 0x00067c0001177983 */ /* 0x000ea20000300800 */
[----:B------:R-:W-:-:S02]  /*81eb0*/  IMAD.MOV.U32 R24, RZ, RZ, R18 ;  /* 0x000000ffff187224 */ /* 0x000fc400078e0012 */
[----:B------:R-:W-:Y:S01]  /*81ec0*/  IMAD.MOV.U32 R25, RZ, RZ, R17 ;  /* 0x000000ffff197224 */ /* 0x000fe200078e0011 */
[----:B--2---:R-:W-:Y:S04]  /*81ed0*/  STL.64 [R1+0x3c60], R22 ;  /* 0x003c601601007387 */ /* 0x004fe80000100a00 */
[----:B------:R-:W-:Y:S04]  /*81ee0*/  STL.64 [R1+0x3c58], R20 ;  /* 0x003c581401007387 */ /* 0x000fe80000100a00 */
[----:B------:R0:W-:Y:S04]  /*81ef0*/  STL.64 [R1+0x3c68], R24 ;  /* 0x003c681801007387 */ /* 0x0001e80000100a00 */
[----:B0-----:R-:W2:Y:S04]  /*81f00*/  LDL.64 R24, [R1+0x120] ;  /* 0x0001200001187983 */ /* 0x001ea80000100a00 */
[----:B--2---:R0:W-:Y:S04]  /*81f10*/  STL.64 [R1+0x3c80], R24 ;  /* 0x003c801801007387 */ /* 0x0041e80000100a00 */
[----:B------:R-:W2:Y:S04]  /*81f20*/  LDL.LU R20, [R1+0x680] ;  /* 0x0006800001147983 */ /* 0x000ea80000300800 */
[----:B------:R-:W2:Y:S01]  /*81f30*/  LDL.LU R21, [R1+0x684] ;  /* 0x0006840001157983 */ /* 0x000ea20000300800 */
[----:B0-----:R-:W-:-:S03]  /*81f40*/  IMAD.MOV.U32 R24, RZ, RZ, R16 ;  /* 0x000000ffff187224 */ /* 0x001fc600078e0010 */
[----:B------:R-:W2:Y:S01]  /*81f50*/  LDL.LU R22, [R1+0x688] ;  /* 0x0006880001167983 */ /* 0x000ea20000300800 */
[----:B---3--:R-:W-:-:S03]  /*81f60*/  IMAD.MOV.U32 R25, RZ, RZ, R15 ;  /* 0x000000ffff197224 */ /* 0x008fc600078e000f */
[----:B------:R-:W2:Y:S04]  /*81f70*/  LDL.LU R23, [R1+0x68c] ;  /* 0x00068c0001177983 */ /* 0x000ea80000300800 */
[----:B------:R0:W-:Y:S04]  /*81f80*/  STL.64 [R1+0x3c98], R24 ;  /* 0x003c981801007387 */ /* 0x0001e80000100a00 */
[----:B0-----:R-:W3:Y:S04]  /*81f90*/  LDL.64 R24, [R1+0x140] ;  /* 0x0001400001187983 */ /* 0x001ee80000100a00 */
[----:B---3--:R-:W-:Y:S04]  /*81fa0*/  STL.64 [R1+0x3cb0], R24 ;  /* 0x003cb01801007387 */ /* 0x008fe80000100a00 */
[----:B--2---:R-:W-:Y:S04]  /*81fb0*/  STL.64 [R1+0x3c78], R22 ;  /* 0x003c781601007387 */ /* 0x004fe80000100a00 */
[----:B------:R0:W-:Y:S04]  /*81fc0*/  STL.64 [R1+0x3c70], R20 ;  /* 0x003c701401007387 */ /* 0x0001e80000100a00 */
[----:B0-----:R-:W2:Y:S04]  /*81fd0*/  LDL.LU R20, [R1+0x690] ;  /* 0x0006900001147983 */ /* 0x001ea80000300800 */
[----:B------:R-:W2:Y:S04]  /*81fe0*/  LDL.LU R21, [R1+0x694] ;  /* 0x0006940001157983 */ /* 0x000ea80000300800 */
[----:B------:R-:W3:Y:S04]  /*81ff0*/  LDL.LU R22, [R1+0x698] ;  /* 0x0006980001167983 */ /* 0x000ee80000300800 */
[----:B------:R-:W3:Y:S01]  /*82000*/  LDL.LU R23, [R1+0x69c] ;  /* 0x00069c0001177983 */ /* 0x000ee20000300800 */
[----:B------:R-:W-:-:S02]  /*82010*/  IMAD.MOV.U32 R24, RZ, RZ, R14 ;  /* 0x000000ffff187224 */ /* 0x000fc400078e000e */
[----:B------:R-:W-:-:S05]  /*82020*/  IMAD.MOV.U32 R25, RZ, RZ, R10 ;  /* 0x000000ffff197224 */ /* 0x000fca00078e000a */
[----:B------:R-:W-:Y:S04]  /*82030*/  STL.64 [R1+0x3cc8], R24 ;  /* 0x003cc81801007387 */ /* 0x000fe80000100a00 */
[----:B---3--:R-:W-:Y:S04]  /*82040*/  STL.64 [R1+0x3c90], R22 ;  /* 0x003c901601007387 */ /* 0x008fe80000100a00 */
[----:B--2---:R0:W-:Y:S04]  /*82050*/  STL.64 [R1+0x3c88], R20 ;  /* 0x003c881401007387 */ /* 0x0041e80000100a00 */
[----:B0-----:R-:W2:Y:S04]  /*82060*/  LDL.LU R20, [R1+0x6a0] ;  /* 0x0006a00001147983 */ /* 0x001ea80000300800 */
[----:B------:R-:W2:Y:S04]  /*82070*/  LDL.LU R21, [R1+0x6a4] ;  /* 0x0006a40001157983 */ /* 0x000ea80000300800 */
[----:B------:R-:W3:Y:S04]  /*82080*/  LDL.LU R22, [R1+0x6a8] ;  /* 0x0006a80001167983 */ /* 0x000ee80000300800 */
[----:B------:R-:W3:Y:S04]  /*82090*/  LDL.LU R23, [R1+0x6ac] ;  /* 0x0006ac0001177983 */ /* 0x000ee80000300800 */
[----:B------:R-:W2:Y:S04]  /*820a0*/  LDL.64 R24, [R1+0x160] ;  /* 0x0001600001187983 */ /* 0x000ea80000100a00 */
[----:B--2---:R0:W-:Y:S04]  /*820b0*/  STL.64 [R1+0x3cd0], R24 ;  /* 0x003cd01801007387 */ /* 0x0041e80000100a00 */
        /* <DEDUP_REMOVED lines=10> */
[----:B------:R-:W2:Y:S04]  /*82160*/  LDL.64 R16, [R1+0x1a0] ;  /* 0x0001a00001107983 */ /* 0x000ea80000100a00 */
[----:B--2---:R-:W-:Y:S04]  /*82170*/  STL.64 [R1+0x3d20], R16 ;  /* 0x003d201001007387 */ /* 0x004fe80000100a00 */
[----:B------:R0:W-:Y:S04]  /*82180*/  STL.64 [R1+0x3d00], R26 ;  /* 0x003d001a01007387 */ /* 0x0001e80000100a00 */
[----:B------:R1:W-:Y:S04]  /*82190*/  STL.64 [R1+0x3cf8], R24 ;  /* 0x003cf81801007387 */ /* 0x0003e80000100a00 */
[----:B0-----:R-:W2:Y:S04]  /*821a0*/  LDL.64 R26, [R1+0x28] ;  /* 0x00002800011a7983 */ /* 0x001ea80000100a00 */
[----:B-1----:R-:W3:Y:S01]  /*821b0*/  LDL.64 R24, [R1+0x20] ;  /* 0x0000200001187983 */ /* 0x002ee20000100a00 */
[----:B------:R-:W-:-:S03]  /*821c0*/  IMAD.MOV.U32 R16, RZ, RZ, R8 ;  /* 0x000000ffff107224 */ /* 0x000fc600078e0008 */
[----:B--2---:R-:W-:Y:S04]  /*821d0*/  STL.64 [R1+0x3d30], R26 ;  /* 0x003d301a01007387 */ /* 0x004fe80000100a00 */
[----:B---3--:R0:W-:Y:S04]  /*821e0*/  STL.64 [R1+0x3d28], R24 ;  /* 0x003d281801007387 */ /* 0x0081e80000100a00 */
[----:B0-----:R-:W4:Y:S04]  /*821f0*/  LDL.LU R24, [R1+0x9b0] ;  /* 0x0009b00001187983 */ /* 0x001f280000300800 */
[----:B------:R-:W4:Y:S04]  /*82200*/  LDL.LU R25, [R1+0x9b4] ;  /* 0x0009b40001197983 */ /* 0x000f280000300800 */
[----:B------:R-:W4:Y:S04]  /*82210*/  LDL.LU R26, [R1+0x9b8] ;  /* 0x0009b800011a7983 */ /* 0x000f280000300800 */
[----:B------:R-:W4:Y:S04]  /*82220*/  LDL.LU R27, [R1+0x9bc] ;  /* 0x0009bc00011b7983 */ /* 0x000f280000300800 */
[----:B------:R-:W2:Y:S01]  /*82230*/  LDL.64 R8, [R1+0x180] ;  /* 0x0001800001087983 */ /* 0x000ea20000100a00 */
[----:B------:R-:W-:-:S02]  /*82240*/  IMAD.MOV.U32 R17, RZ, RZ, R3 ;  /* 0x000000ffff117224 */ /* 0x000fc400078e0003 */
[----:B------:R-:W-:Y:S02]  /*82250*/  IMAD.MOV.U32 R18, RZ, RZ, R2 ;  /* 0x000000ffff127224 */ /* 0x000fe400078e0002 */
[----:B------:R-:W-:Y:S01]  /*82260*/  IMAD.MOV.U32 R19, RZ, RZ, R0 ;  /* 0x000000ffff137224 */ /* 0x000fe200078e0000 */
[----:B--2---:R0:W-:Y:S04]  /*82270*/  STL.64 [R1+0x3d08], R8 ;  /* 0x003d080801007387 */ /* 0x0041e80000100a00 */
[----:B0-----:R-:W2:Y:S04]  /*82280*/  LDL.LU R8, [R1+0x700] ;  /* 0x0007000001087983 */ /* 0x001ea80000300800 */
[----:B------:R-:W2:Y:S04]  /*82290*/  LDL.LU R9, [R1+0x704] ;  /* 0x0007040001097983 */ /* 0x000ea80000300800 */
[----:B------:R-:W2:Y:S04]  /*822a0*/  LDL.LU R10, [R1+0x708] ;  /* 0x00070800010a7983 */ /* 0x000ea80000300800 */
[----:B------:R-:W2:Y:S04]  /*822b0*/  LDL.LU R11, [R1+0x70c] ;  /* 0x00070c00010b7983 */ /* 0x000ea80000300800 */
[----:B------:R-:W-:Y:S04]  /*822c0*/  STL.64 [R1+0x3ca8], R22 ;  /* 0x003ca81601007387 */ /* 0x000fe80000100a00 */
[----:B------:R0:W-:Y:S04]  /*822d0*/  STL.64 [R1+0x3ca0], R20 ;  /* 0x003ca01401007387 */ /* 0x0001e80000100a00 */
[----:B0-----:R-:W3:Y:S04]  /*822e0*/  LDL.LU R20, [R1+0x6b0] ;  /* 0x0006b00001147983 */ /* 0x001ee80000300800 */
[----:B------:R-:W3:Y:S04]  /*822f0*/  LDL.LU R21, [R1+0x6b4] ;  /* 0x0006b40001157983 */ /* 0x000ee80000300800 */
[----:B------:R-:W2:Y:S04]  /*82300*/  LDL.LU R22, [R1+0x6b8] ;  /* 0x0006b80001167983 */ /* 0x000ea80000300800 */
[----:B------:R-:W2:Y:S01]  /*82310*/  LDL.LU R23, [R1+0x6bc] ;  /* 0x0006bc0001177983 */ /* 0x000ea20000300800 */
[----:B----4-:R-:W-:Y:S03]  /*82320*/  HMMA.16816.F32 R16, R16, R12, R24 ;  /* 0x0000000c1010723c */ /* 0x010fe60000001818 */
[----:B--2---:R-:W-:Y:S04]  /*82330*/  STL.64 [R1+0x3cc0], R22 ;  /* 0x003cc01601007387 */ /* 0x004fe80000100a00 */
[----:B---3--:R0:W-:Y:S04]  /*82340*/  STL.64 [R1+0x3cb8], R20 ;  /* 0x003cb81401007387 */ /* 0x0081e80000100a00 */
        /* <DEDUP_REMOVED lines=8> */
[----:B------:R-:W3:Y:S04]  /*823d0*/  LDL.LU R6, [R1+0x718] ;  /* 0x0007180001067983 */ /* 0x000ee80000300800 */
[----:B------:R-:W3:Y:S04]  /*823e0*/  LDL.LU R7, [R1+0x71c] ;  /* 0x00071c0001077983 */ /* 0x000ee80000300800 */
[----:B------:R-:W3:Y:S04]  /*823f0*/  LDL.LU.64 R26, [R1+0x3d30] ;  /* 0x003d3000011a7983 */ /* 0x000ee80000300a00 */
[----:B------:R-:W3:Y:S04]  /*82400*/  LDL.LU.64 R24, [R1+0x3d28] ;  /* 0x003d280001187983 */ /* 0x000ee80000300a00 */
[----:B------:R0:W-:Y:S04]  /*82410*/  STL.64 [R1+0x720], R16 ;  /* 0x0007201001007387 */ /* 0x0001e80000100a00 */
[----:B------:R-:W-:Y:S04]  /*82420*/  STL.64 [R1+0x728], R18 ;  /* 0x0007281201007387 */ /* 0x000fe80000100a00 */
[----:B0-----:R-:W3:Y:S04]  /*82430*/  LDL.LU.64 R16, [R1+0x3d20] ;  /* 0x003d200001107983 */ /* 0x001ee80000300a00 */
[----:B------:R0:W-:Y:S04]  /*82440*/  STL.64 [R1+0x3c00], R12 ;  /* 0x003c000c01007387 */ /* 0x0001e80000100a00 */
[----:B0-----:R-:W4:Y:S04]  /*82450*/  LDL.LU R12, [R1+0x6d0] ;  /* 0x0006d000010c7983 */ /* 0x001f280000300800 */
[----:B------:R-:W4:Y:S04]  /*82460*/  LDL.LU R13, [R1+0x6d4] ;  /* 0x0006d400010d7983 */ /* 0x000f280000300800 */
[----:B------:R-:W4:Y:S04]  /*82470*/  LDL.LU R14, [R1+0x6d8] ;  /* 0x0006d800010e7983 */ /* 0x000f280000300800 */
[----:B------:R-:W4:Y:S01]  /*82480*/  LDL.LU R15, [R1+0x6dc] ;  /* 0x0006dc00010f7983 */ /* 0x000f220000300800 */
[----:B---3--:R-:W-:Y:S11]  /*82490*/  HMMA.16816.F32 R4, R24, R16, R4 ;  /* 0x000000101804723c */ /* 0x008ff60000001804 */
[----:B------:R-:W-:Y:S11]  /*824a0*/  @!UPT UIADD3 URZ, URZ, URZ, URZ ;  /* 0x0000003f3f3ff290 */ /* 0x000ff6000fffe03f */
[----:B------:R-:W-:Y:S01]  /*824b0*/  @!UPT UIADD3 URZ, URZ, URZ, URZ ;  /* 0x0000003f3f3ff290 */ /* 0x000fe2000fffe03f */
[----:B------:R-:W-:Y:S04]  /*824c0*/  STL.64 [R1+0x710], R4 ;  /* 0x0007100401007387 */ /* 0x000fe80000100a00 */
[----:B------:R0:W-:Y:S04]  /*824d0*/  STL.64 [R1+0x718], R6 ;  /* 0x0007180601007387 */ /* 0x0001e80000100a00 */
[----:B------:R-:W3:Y:S01]  /*824e0*/  LDL.LU.64 R18, [R1+0x3d18] ;  /* 0x003d180001127983 */ /* 0x000ee20000300a00 */
[----:B0-----:R-:W-:Y:S02]  /*824f0*/  IMAD.MOV.U32 R7, RZ, RZ, R16 ;  /* 0x000000ffff077224 */ /* 0x001fe400078e0010 */
[----:B------:R-:W-:-:S02]  /*82500*/  IMAD.MOV.U32 R6, RZ, RZ, R17 ;  /* 0x000000ffff067224 */ /* 0x000fc400078e0011 */
[----:B------:R-:W2:Y:S01]  /*82510*/  LDL.LU.64 R16, [R1+0x3d10] ;  /* 0x003d100001107983 */ /* 0x000ea20000300a00 */
[----:B------:R-:W-:Y:S02]  /*82520*/  IMAD.MOV.U32 R2, RZ, RZ, R26 ;  /* 0x000000ffff027224 */ /* 0x000fe400078e001a */
[----:B------:R-:W-:Y:S02]  /*82530*/  IMAD.MOV.U32 R0, RZ, RZ, R27 ;  /* 0x000000ffff007224 */ /* 0x000fe400078e001b */
[----:B------:R-:W-:Y:S02]  /*82540*/  IMAD.MOV.U32 R4, RZ, RZ, R24 ;  /* 0x000000ffff047224 */ /* 0x000fe400078e0018 */
[----:B------:R-:W-:Y:S01]  /*82550*/  IMAD.MOV.U32 R3, RZ, RZ, R25 ;  /* 0x000000ffff037224 */ /* 0x000fe200078e0019 */
[----:B--2---:R-:W-:Y:S11]  /*82560*/  HMMA.16816.F32 R8, R24, R16, R8 ;  /* 0x000000101808723c */ /* 0x004ff60000001808 */
[----:B------:R-:W-:Y:S11]  /*82570*/  @!UPT UIADD3 URZ, URZ, URZ, URZ ;  /* 0x0000003f3f3ff290 */ /* 0x000ff6000fffe03f */
[----:B------:R-:W-:Y:S01]  /*82580*/  @!UPT UIADD3 URZ, URZ, URZ, URZ ;  /* 0x0000003f3f3ff290 */ /* 0x000fe2000fffe03f */
[----:B------:R0:W-:Y:S04]  /*82590*/  STL.64 [R1+0x700], R8 ;  /* 0x0007000801007387 */ /* 0x0001e80000100a00 */
[----:B------:R-:W-:Y:S04]  /*825a0*/  STL.64 [R1+0x708], R10 ;  /* 0x0007080a01007387 */ /* 0x000fe80000100a00 */
[----:B0-----:R-:W2:Y:S04]  /*825b0*/  LDL.LU.64 R8, [R1+0x3d08] ;  /* 0x003d080001087983 */ /* 0x001ea80000300a00 */
[----:B------:R-:W2:Y:S04]  /*825c0*/  LDL.LU.64 R26, [R1+0x3d00] ;  /* 0x003d0000011a7983 */ /* 0x000ea80000300a00 */
[----:B------:R-:W2:Y:S04]  /*825d0*/  LDL.LU.64 R24, [R1+0x3cf8] ;  /* 0x003cf80001187983 */ /* 0x000ea80000300a00 */
[----:B---3--:R0:W-:Y:S04]  /*825e0*/  STL.64 [R1+0x3bc0], R18 ;  /* 0x003bc01201007387 */ /* 0x0081e80000100a00 */
[----:B------:R1:W-:Y:S01]  /*825f0*/  STL.64 [R1+0x3bb8], R16 ;  /* 0x003bb81001007387 */ /* 0x0003e20000100a00 */
[----:B0-----:R-:W-:-:S02]  /*82600*/  IMAD.MOV.U32 R18, RZ, RZ, R2 ;  /* 0x000000ffff127224 */ /* 0x001fc400078e0002 */
[----:B------:R-:W-:Y:S02]  /*82610*/  IMAD.MOV.U32 R19, RZ, RZ, R0 ;  /* 0x000000ffff137224 */ /* 0x000fe400078e0000 */
[----:B-1----:R-:W-:Y:S02]  /*82620*/  IMAD.MOV.U32 R16, RZ, RZ, R4 ;  /* 0x000000ffff107224 */ /* 0x002fe400078e0004 */
[----:B------:R-:W-:-:S07]  /*82630*/  IMAD.MOV.U32 R17, RZ, RZ, R3 ;  /* 0x000000ffff117224 */ /* 0x000fce00078e0003 */
[C---:B--2---:R-:W-:Y:S01]  /*82640*/  HMMA.16816.F32 R24, R16.reuse, R8, R24 ;  /* 0x000000081018723c */ /* 0x044fe20000001818 */
[----:B------:R-:W-:Y:S02]  /*82650*/  IMAD.MOV.U32 R5, RZ, RZ, R8 ;  /* 0x000000ffff057224 */ /* 0x000fe400078e0008 */
[----:B------:R-:W-:Y:S11]  /*82660*/  IMAD.MOV.U32 R4, RZ, RZ, R9 ;  /* 0x000000ffff047224 */ /* 0x000ff600078e0009 */
[----:B------:R-:W-:Y:S09]  /*82670*/  @!UPT UIADD3 URZ, URZ, URZ, URZ ;  /* 0x0000003f3f3ff290 */ /* 0x000ff2000fffe03f */
[----:B------:R-:W-:Y:S04]  /*82680*/  STL.64 [R1+0x6f0], R24 ;  /* 0x0006f01801007387 */ /* 0x000fe80000100a00 */
[----:B------:R0:W-:Y:S04]  /*82690*/  STL.64 [R1+0x6f8], R26 ;  /* 0x0006f81a01007387 */ /* 0x0001e80000100a00 */
[----:B0-----:R-:W2:Y:S04]  /*826a0*/  LDL.LU.64 R26, [R1+0x3cf0] ;  /* 0x003cf000011a7983 */ /* 0x001ea80000300a00 */
[----:B------:R-:W2:Y:S04]  /*826b0*/  LDL.LU.64 R24, [R1+0x3ce8] ;  /* 0x003ce80001187983 */ /* 0x000ea80000300a00 */
[----:B------:R-:W3:Y:S04]  /*826c0*/  LDL.LU R11, [R1+0x3ce0] ;  /* 0x003ce000010b7983 */ /* 0x000ee80000300800 */
[----:B------:R-:W2:Y:S02]  /*826d0*/  LDL.LU.64 R8, [R1+0x3cd8] ;  /* 0x003cd80001087983 */ /* 0x000ea40000300a00 */
[C---:B--2---:R-:W-:Y:S11]  /*826e0*/  HMMA.16816.F32 R24, R16.reuse, R8, R24 ;  /* 0x000000081018723c */ /* 0x044ff60000001818 */
[----:B------:R-:W-:Y:S11]  /*826f0*/  @!UPT UIADD3 URZ, URZ, URZ, URZ ;  /* 0x0000003f3f3ff290 */ /* 0x000ff6000fffe03f */
[----:B------:R-:W-:Y:S01]  /*82700*/  @!UPT UIADD3 URZ, URZ, URZ, URZ ;  /* 0x0000003f3f3ff290 */ /* 0x000fe2000fffe03f */
[----:B------:R0:W-:Y:S04]  /*82710*/  STL.64 [R1+0x6e0], R24 ;  /* 0x0006e01801007387 */ /* 0x0001e80000100a00 */
[----:B------:R-:W-:Y:S04]  /*82720*/  STL.64 [R1+0x6e8], R26 ;  /* 0x0006e81a01007387 */ /* 0x000fe80000100a00 */
[----:B0-----:R-:W4:Y:S02]  /*82730*/  LDL.LU.64 R24, [R1+0x3cd0] ;  /* 0x003cd00001187983 */ /* 0x001f240000300a00 */
[C---:B----4-:R-:W-:Y:S11]  /*82740*/  HMMA.16816.F32 R12, R16.reuse, R24, R12 ;  /* 0x00000018100c723c */ /* 0x050ff6000000180c */
[----:B------:R-:W-:Y:S11]  /*82750*/  @!UPT UIADD3 URZ, URZ, URZ, URZ ;  /* 0x0000003f3f3ff290 */ /* 0x000ff6000fffe03f */
[----:B------:R-:W-:Y:S01]  /*82760*/  @!UPT UIADD3 URZ, URZ, URZ, URZ ;  /* 0x0000003f3f3ff290 */ /* 0x000fe2000fffe03f */
[----:B------:R0:W-:Y:S04]  /*82770*/  STL.64 [R1+0x6d0], R12 ;  /* 0x0006d00c01007387 */ /* 0x0001e80000100a00 */
[----:B------:R-:W-:Y:S01]  /*82780*/  STL.64 [R1+0x6d8], R14 ;  /* 0x0006d80e01007387 */ /* 0x000fe20000100a00 */
[----:B0-----:R-:W-:Y:S02]  /*82790*/  IMAD.MOV.U32 R13, RZ, RZ, R24 ;  /* 0x000000ffff0d7224 */ /* 0x001fe400078e0018 */
[----:B------:R-:W-:Y:S02]  /*827a0*/  IMAD.MOV.U32 R12, RZ, RZ, R25 ;  /* 0x000000ffff0c7224 */ /* 0x000fe400078e0019 */
[----:B------:R-:W2:Y:S02]  /*827b0*/  LDL.LU.64 R24, [R1+0x3cc8] ;  /* 0x003cc80001187983 */ /* 0x000ea40000300a00 */
[C---:B--2---:R-:W-:Y:S02]  /*827c0*/  HMMA.16816.F32 R24, R16.reuse, R24, R20 ;  /* 0x000000181018723c */ /* 0x044fe40000001814 */
[----:B------:R-:W2:Y:S04]  /*827d0*/  LDL.LU.64 R22, [R1+0x3cc0] ;  /* 0x003cc00001167983 */ /* 0x000ea80000300a00 */
[----:B------:R-:W2:Y:S11]  /*827e0*/  LDL.LU.64 R20, [R1+0x3cb8] ;  /* 0x003cb80001147983 */ /* 0x000eb60000300a00 */
[----:B------:R-:W-:Y:S06]  /*827f0*/  @!UPT UIADD3 URZ, URZ, URZ, URZ ;  /* 0x0000003f3f3ff290 */ /* 0x000fec000fffe03f */
[----:B------:R0:W-:Y:S04]  /*82800*/  STL.64 [R1+0x6c0], R24 ;  /* 0x0006c01801007387 */ /* 0x0001e80000100a00 */
[----:B------:R-:W-:Y:S04]  /*82810*/  STL.64 [R1+0x6c8], R26 ;  /* 0x0006c81a01007387 */ /* 0x000fe80000100a00 */
[----:B0-----:R-:W2:Y:S02]  /*82820*/  LDL.LU.64 R24, [R1+0x3cb0] ;  /* 0x003cb00001187983 */ /* 0x001ea40000300a00 */
        /* <DEDUP_REMOVED lines=24> */
[----:B------:R-:W2:Y:S04]  /*829b0*/  LDL.LU.64 R24, [R1+0x3c68] ;  /* 0x003c680001187983 */ /* 0x000ea80000300a00 */
[----:B------:R-:W-:Y:S04]  /*829c0*/  STL [R1+0x3c48], R10 ;  /* 0x003c480a01007387 */ /* 0x000fe80000100800 */
[----:B------:R-:W-:Y:S01]  /*829d0*/  STL.64 [R1+0x3c40], R8 ;  /* 0x003c400801007387 */ /* 0x000fe20000100a00 */
[C---:B--2---:R-:W-:Y:S03]  /*829e0*/  HMMA.16816.F32 R24, R16.reuse, R24, R20 ;  /* 0x000000181018723c */ /* 0x044fe60000001814 */
[----:B------:R-:W2:Y:S04]  /*829f0*/  LDL.LU.64 R22, [R1+0x3c60] ;  /* 0x003c600001167983 */ /* 0x000ea80000300a00 */
[----:B------:R-:W2:Y:S11]  /*82a00*/  LDL.LU.64 R20, [R1+0x3c58] ;  /* 0x003c580001147983 */ /* 0x000eb60000300a00 */
[----:B------:R-:W-:Y:S05]  /*82a10*/  @!UPT UIADD3 URZ, URZ, URZ, URZ ;  /* 0x0000003f3f3ff290 */ /* 0x000fea000fffe03f */
[----:B------:R0:W-:Y:S04]  /*82a20*/  STL.64 [R1+0x680], R24 ;  /* 0x0006801801007387 */ /* 0x0001e80000100a00 */
[----:B------:R-:W-:Y:S04]  /*82a30*/  STL.64 [R1+0x688], R26 ;  /* 0x0006881a01007387 */ /* 0x000fe80000100a00 */
[----:B0-----:R-:W2:Y:S02]  /*82a40*/  LDL.LU.64 R24, [R1+0x3c50] ;  /* 0x003c500001187983 */ /* 0x001ea40000300a00 */
[----:B--2---:R-:W-:Y:S02]  /*82a50*/  HMMA.16816.F32 R16, R16, R24, R20 ;  /* 0x000000181010723c */ /* 0x004fe40000001814 */
[----:B------:R-:W2:Y:S04]  /*82a60*/  LDL.LU R20, [R1+0x3c4c] ;  /* 0x003c4c0001147983 */ /* 0x000ea80000300800 */
[----:B------:R0:W-:Y:S02]  /*82a70*/  STL.64 [R1+0x3b80], R24 ;  /* 0x003b801801007387 */ /* 0x0001e40000100a00 */
[----:B0-----:R-:W-:-:S02]  /*82a80*/  IMAD.MOV.U32 R24, RZ, RZ, R13 ;  /* 0x000000ffff187224 */ /* 0x001fc400078e000d */
[----:B------:R-:W-:Y:S11]  /*82a90*/  IMAD.MOV.U32 R25, RZ, RZ, R12 ;  /* 0x000000ffff197224 */ /* 0x000ff600078e000c */
[----:B------:R-:W-:Y:S02]  /*82aa0*/  @!UPT UIADD3 URZ, URZ, URZ, URZ ;  /* 0x0000003f3f3ff290 */ /* 0x000fe4000fffe03f */
[----:B------:R0:W-:Y:S04]  /*82ab0*/  STL.64 [R1+0x670], R16 ;  /* 0x0006701001007387 */ /* 0x0001e80000100a00 */
[----:B------:R-:W-:Y:S01]  /*82ac0*/  STL.64 [R1+0x678], R18 ;  /* 0x0006781201007387 */ /* 0x000fe20000100a00 */
[----:B0-----:R-:W-:Y:S02]  /*82ad0*/  IMAD.MOV.U32 R16, RZ, RZ, R7 ;  /* 0x000000ffff107224 */ /* 0x001fe400078e0007 */
[----:B------:R-:W-:-:S05]  /*82ae0*/  IMAD.MOV.U32 R17, RZ, RZ, R6 ;  /* 0x000000ffff117224 */ /* 0x000fca00078e0006 */
[----:B------:R-:W-:Y:S04]  /*82af0*/  STL.64 [R1+0x3be8], R16 ;  /* 0x003be81001007387 */ /* 0x000fe80000100a00 */
[----:B------:R0:W-:Y:S04]  /*82b00*/  STL.64 [R1+0x3b88], R24 ;  /* 0x003b881801007387 */ /* 0x0001e80000100a00 */
[----:B0-----:R-:W4:Y:S04]  /*82b10*/  LDL.LU R24, [R1+0x2e0] ;  /* 0x0002e00001187983 */ /* 0x001f280000300800 */
[----:B------:R-:W4:Y:S04]  /*82b20*/  LDL.LU R25, [R1+0x2e4] ;  /* 0x0002e40001197983 */ /* 0x000f280000300800 */
[----:B------:R-:W2:Y:S04]  /*82b30*/  LDL.LU R26, [R1+0x2e8] ;  /* 0x0002e800011a7983 */ /* 0x000ea80000300800 */
[----:B------:R-:W2:Y:S04]  /*82b40*/  LDL.LU R27, [R1+0x2ec] ;  /* 0x0002ec00011b7983 */ /* 0x000ea80000300800 */
[----:B--2---:R-:W-:Y:S04]  /*82b50*/  STL.64 [R1+0x3b98], R26 ;  /* 0x003b981a01007387 */ /* 0x004fe80000100a00 */
[----:B----4-:R0:W-:Y:S04]  /*82b60*/  STL.64 [R1+0x3b90], R24 ;  /* 0x003b901801007387 */ /* 0x0101e80000100a00 */
[----:B------:R-:W2:Y:S04]  /*82b70*/  LDL.LU R12, [R1+0x330] ;  /* 0x00033000010c7983 */ /* 0x000ea80000300800 */
[----:B------:R-:W2:Y:S04]  /*82b80*/  LDL.LU R13, [R1+0x334] ;  /* 0x00033400010d7983 */ /* 0x000ea80000300800 */
[----:B------:R-:W4:Y:S04]  /*82b90*/  LDL.LU R14, [R1+0x338] ;  /* 0x00033800010e7983 */ /* 0x000f280000300800 */
[----:B------:R-:W4:Y:S01]  /*82ba0*/  LDL.LU R15, [R1+0x33c] ;  /* 0x00033c00010f7983 */ /* 0x000f220000300800 */
[----:B0-----:R-:W-:-:S02]  /*82bb0*/  IMAD.MOV.U32 R25, RZ, RZ, R4 ;  /* 0x000000ffff197224 */ /* 0x001fc400078e0004 */
[----:B------:R-:W-:Y:S02]  /*82bc0*/  IMAD.MOV.U32 R24, RZ, RZ, R5 ;  /* 0x000000ffff187224 */ /* 0x000fe400078e0005 */
[----:B------:R-:W-:Y:S02]  /*82bd0*/  IMAD.MOV.U32 R4, RZ, RZ, R20 ;  /* 0x000000ffff047224 */ /* 0x000fe400078e0014 */
[----:B---3--:R-:W-:Y:S01]  /*82be0*/  IMAD.MOV.U32 R5, RZ, RZ, R11 ;  /* 0x000000ffff057224 */ /* 0x008fe200078e000b */
[----:B----4-:R-:W-:Y:S04]  /*82bf0*/  STL.64 [R1+0x3c20], R14 ;  /* 0x003c200e01007387 */ /* 0x010fe80000100a00 */
[----:B--2---:R-:W-:Y:S04]  /*82c00*/  STL.64 [R1+0x3c18], R12 ;  /* 0x003c180c01007387 */ /* 0x004fe80000100a00 */
[----:B------:R-:W2:Y:S04]  /*82c10*/  LDL.LU R20, [R1+0x4c0] ;  /* 0x0004c00001147983 */ /* 0x000ea80000300800 */
[----:B------:R-:W2:Y:S04]  /*82c20*/  LDL.LU R21, [R1+0x4c4] ;  /* 0x0004c40001157983 */ /* 0x000ea80000300800 */
[----:B------:R-:W2:Y:S04]  /*82c30*/  LDL.LU R22, [R1+0x4c8] ;  /* 0x0004c80001167983 */ /* 0x000ea80000300800 */
[----:B------:R-:W2:Y:S04]  /*82c40*/  LDL.LU R23, [R1+0x4cc] ;  /* 0x0004cc0001177983 */ /* 0x000ea80000300800 */
[----:B------:R-:W3:Y:S04]  /*82c50*/  LDL.64 R8, [R1+0xf0] ;  /* 0x0000f00001087983 */ /* 0x000ee80000100a00 */
[----:B------:R0:W-:Y:S04]  /*82c60*/  STL.64 [R1+0x3c28], R4 ;  /* 0x003c280401007387 */ /* 0x0001e80000100a00 */
[----:B0-----:R-:W4:Y:S04]  /*82c70*/  LDL.64 R4, [R1+0xe0] ;  /* 0x0000e00001047983 */ /* 0x001f280000100a00 */
[----:B------:R-:W2:Y:S04]  /*82c80*/  LDL.LU R12, [R1+0x4a0] ;  /* 0x0004a000010c7983 */ /* 0x000ea80000300800 */
[----:B------:R-:W2:Y:S04]  /*82c90*/  LDL.LU R13, [R1+0x4a4] ;  /* 0x0004a400010d7983 */ /* 0x000ea80000300800 */
[----:B------:R-:W2:Y:S04]  /*82ca0*/  LDL.LU R14, [R1+0x4a8] ;  /* 0x0004a800010e7983 */ /* 0x000ea80000300800 */
[----:B------:R-:W2:Y:S04]  /*82cb0*/  LDL.LU R15, [R1+0x4ac] ;  /* 0x0004ac00010f7983 */ /* 0x000ea80000300800 */
[----:B--2---:R-:W-:Y:S04]  /*82cc0*/  STL.64 [R1+0x3c38], R14 ;  /* 0x003c380e01007387 */ /* 0x004fe80000100a00 */
[----:B------:R0:W-:Y:S04]  /*82cd0*/  STL.64 [R1+0x3c30], R12 ;  /* 0x003c300c01007387 */ /* 0x0001e80000100a00 */
[----:B0-----:R-:W4:Y:S04]  /*82ce0*/  LDL.LU R12, [R1+0x4b0] ;  /* 0x0004b000010c7983 */ /* 0x001f280000300800 */
[----:B------:R-:W4:Y:S04]  /*82cf0*/  LDL.LU R13, [R1+0x4b4] ;  /* 0x0004b400010d7983 */ /* 0x000f280000300800 */
[----:B------:R-:W4:Y:S04]  /*82d00*/  LDL.LU R14, [R1+0x4b8] ;  /* 0x0004b800010e7983 */ /* 0x000f280000300800 */
[----:B------:R-:W4:Y:S04]  /*82d10*/  LDL.LU R15, [R1+0x4bc] ;  /* 0x0004bc00010f7983 */ /* 0x000f280000300800 */
[----:B------:R-:W2:Y:S04]  /*82d20*/  LDL.LU R16, [R1+0x320] ;  /* 0x0003200001107983 */ /* 0x000ea80000300800 */
[----:B------:R-:W2:Y:S04]  /*82d30*/  LDL.LU R17, [R1+0x324] ;  /* 0x0003240001117983 */ /* 0x000ea80000300800 */
[----:B------:R-:W2:Y:S04]  /*82d40*/  LDL.LU R18, [R1+0x328] ;  /* 0x0003280001127983 */ /* 0x000ea80000300800 */
[----:B------:R-:W2:Y:S04]  /*82d50*/  LDL.LU R19, [R1+0x32c] ;  /* 0x00032c0001137983 */ /* 0x000ea80000300800 */
[----:B--2---:R-:W-:Y:S04]  /*82d60*/  STL.64 [R1+0x3bf8], R18 ;  /* 0x003bf81201007387 */ /* 0x004fe80000100a00 */
[----:B------:R0:W-:Y:S04]  /*82d70*/  STL.64 [R1+0x3bf0], R16 ;  /* 0x003bf01001007387 */ /* 0x0001e80000100a00 */
[----:B0-----:R-:W2:Y:S04]  /*82d80*/  LDL.LU.64 R16, [R1+0x20] ;  /* 0x0000200001107983 */ /* 0x001ea80000300a00 */
[----:B------:R-:W2:Y:S04]  /*82d90*/  LDL.LU.64 R18, [R1+0x28] ;  /* 0x0000280001127983 */ /* 0x000ea80000300a00 */
[----:B------:R0:W-:Y:S04]  /*82da0*/  STL.64 [R1+0x3bb0], R24 ;  /* 0x003bb01801007387 */ /* 0x0001e80000100a00 */
[----:B0-----:R-:W4:Y:S04]  /*82db0*/  LDL.LU R24, [R1+0x300] ;  /* 0x0003000001187983 */ /* 0x001f280000300800 */
[----:B------:R-:W4:Y:S04]  /*82dc0*/  LDL.LU R25, [R1+0x304] ;  /* 0x0003040001197983 */ /* 0x000f280000300800 */
[----:B------:R-:W4:Y:S04]  /*82dd0*/  LDL.LU R26, [R1+0x308] ;  /* 0x00030800011a7983 */ /* 0x000f280000300800 */
[----:B------:R-:W4:Y:S01]  /*82de0*/  LDL.LU R27, [R1+0x30c] ;  /* 0x00030c00011b7983 */ /* 0x000f220000300800 */
[----:B---3--:R-:W-:Y:S01]  /*82df0*/  IMAD.MOV.U32 R11, RZ, RZ, R9 ;  /* 0x000000ffff0b7224 */ /* 0x008fe200078e0009 */
[----:B--2---:R-:W-:Y:S02]  /*82e00*/  HMMA.16816.F32 R20, R16, R8, R20 ;  /* 0x000000081014723c */ /* 0x004fe40000001814 */
[----:B----4-:R-:W-:Y:S04]  /*82e10*/  STL.64 [R1+0x3bd0], R26 ;  /* 0x003bd01a01007387 */ /* 0x010fe80000100a00 */
[----:B------:R0:W-:Y:S04]  /*82e20*/  STL.64 [R1+0x3bc8], R24 ;  /* 0x003bc81801007387 */ /* 0x0001e80000100a00 */
[----:B0-----:R-:W2:Y:S04]  /*82e30*/  LDL.LU R24, [R1+0x310] ;  /* 0x0003100001187983 */ /* 0x001ea80000300800 */
[----:B------:R-:W2:Y:S04]  /*82e40*/  LDL.LU R25, [R1+0x314] ;  /* 0x0003140001197983 */ /* 0x000ea80000300800 */
[----:B------:R-:W2:Y:S04]  /*82e50*/  LDL.LU R26, [R1+0x318] ;  /* 0x00031800011a7983 */ /* 0x000ea80000300800 */
[----:B------:R-:W2:Y:S04]  /*82e60*/  LDL.LU R27, [R1+0x31c] ;  /* 0x00031c00011b7983 */ /* 0x000ea80000300800 */
[----:B------:R0:W-:Y:S04]  /*82e70*/  STL.64 [R1+0x660], R20 ;  /* 0x0006601401007387 */ /* 0x0001e80000100a00 */
[----:B------:R1:W-:Y:S04]  /*82e80*/  STL.64 [R1+0x668], R22 ;  /* 0x0006681601007387 */ /* 0x0003e80000100a00 */
[----:B------:R-:W3:Y:S01]  /*82e90*/  LDL.LU R10, [R1+0x3c48] ;  /* 0x003c4800010a7983 */ /* 0x000ee20000300800 */
[----:B0-----:R-:W-:-:S03]  /*82ea0*/  IMAD.MOV.U32 R20, RZ, RZ, R8 ;  /* 0x000000ffff147224 */ /* 0x001fc600078e0008 */
[----:B------:R-:W4:Y:S01]  /*82eb0*/  LDL.LU.64 R8, [R1+0x3c40] ;  /* 0x003c400001087983 */ /* 0x000f220000300a00 */
[C---:B------:R-:W-:Y:S01]  /*82ec0*/  HMMA.16816.F32 R12, R16.reuse, R4, R12 ;  /* 0x00000004100c723c */ /* 0x040fe2000000180c */
[----:B-1----:R-:W-:Y:S02]  /*82ed0*/  IMAD.MOV.U32 R22, RZ, RZ, R4 ;  /* 0x000000ffff167224 */ /* 0x002fe400078e0004 */
[----:B------:R-:W-:Y:S01]  /*82ee0*/  IMAD.MOV.U32 R21, RZ, RZ, R5 ;  /* 0x000000ffff157224 */ /* 0x000fe200078e0005 */
[----:B---3--:R-:W-:Y:S04]  /*82ef0*/  STL.64 [R1+0x3ba8], R10 ;  /* 0x003ba80a01007387 */ /* 0x008fe80000100a00 */
[----:B----4-:R0:W-:Y:S04]  /*82f00*/  STL.64 [R1+0x3ba0], R8 ;  /* 0x003ba00801007387 */ /* 0x0101e80000100a00 */
[----:B0-----:R-:W3:Y:S04]  /*82f10*/  LDL.LU R8, [R1+0x2f0] ;  /* 0x0002f00001087983 */ /* 0x001ee80000300800 */
[----:B------:R-:W3:Y:S04]  /*82f20*/  LDL.LU R9, [R1+0x2f4] ;  /* 0x0002f40001097983 */ /* 0x000ee80000300800 */
[----:B------:R-:W3:Y:S04]  /*82f30*/  LDL.LU R10, [R1+0x2f8] ;  /* 0x0002f800010a7983 */ /* 0x000ee80000300800 */
[----:B------:R-:W3:Y:S04]  /*82f40*/  LDL.LU R11, [R1+0x2fc] ;  /* 0x0002fc00010b7983 */ /* 0x000ee80000300800 */
[----:B------:R-:W-:Y:S04]  /*82f50*/  STL.64 [R1+0x650], R12 ;  /* 0x0006500c01007387 */ /* 0x000fe80000100a00 */
[----:B------:R0:W-:Y:S04]  /*82f60*/  STL.64 [R1+0x658], R14 ;  /* 0x0006580e01007387 */ /* 0x0001e80000100a00 */
[----:B0-----:R-:W4:Y:S04]  /*82f70*/  LDL.LU.64 R14, [R1+0x3c38] ;  /* 0x003c3800010e7983 */ /* 0x001f280000300a00 */
[----:B------:R-:W4:Y:S04]  /*82f80*/  LDL.LU.64 R12, [R1+0x3c30] ;  /* 0x003c3000010c7983 */ /* 0x000f280000300a00 */
[----:B------:R-:W4:Y:S02]  /*82f90*/  LDL.LU.64 R4, [R1+0x3c28] ;  /* 0x003c280001047983 */ /* 0x000f240000300a00 */
[----:B----4-:R-:W-:Y:S02]  /*82fa0*/  HMMA.16816.F32 R4, R16, R4, R12 ;  /* 0x000000041004723c */ /* 0x010fe4000000180c */
[----:B------:R-:W4:Y:S04]  /*82fb0*/  LDL.LU.64 R14, [R1+0x3c20] ;  /* 0x003c2000010e7983 */ /* 0x000f280000300a00 */
[----:B------:R-:W4:Y:S11]  /*82fc0*/  LDL.LU.64 R12, [R1+0x3c18] ;  /* 0x003c1800010c7983 */ /* 0x000f360000300a00 */
[----:B------:R-:W-:Y:S06]  /*82fd0*/  @!UPT UIADD3 URZ, URZ, URZ, URZ ;  /* 0x0000003f3f3ff290 */ /* 0x000fec000fffe03f */
[----:B------:R-:W-:Y:S04]  /*82fe0*/  STL.64 [R1+0x640], R4 ;  /* 0x0006400401007387 */ /* 0x000fe80000100a00 */
[----:B------:R0:W-:Y:S04]  /*82ff0*/  STL.64 [R1+0x648], R6 ;  /* 0x0006480601007387 */ /* 0x0001e80000100a00 */
[----:B0-----:R-:W2:Y:S04]  /*83000*/  LDL.LU.64 R6, [R1+0x3c10] ;  /* 0x003c100001067983 */ /* 0x001ea80000300a00 */
[----:B------:R-:W4:Y:S01]  /*83010*/  LDL.LU.64 R4, [R1+0x3c08] ;  /* 0x003c080001047983 */ /* 0x000f220000300a00 */
[----:B------:R-:W-:-:S02]  /*83020*/  IMAD.MOV.U32 R28, RZ, RZ, R16 ;  /* 0x000000ffff1c7224 */ /* 0x000fc400078e0010 */
[----:B------:R-:W-:Y:S01]  /*83030*/  IMAD.MOV.U32 R23, RZ, RZ, R17 ;  /* 0x000000ffff177224 */ /* 0x000fe200078e0011 */
[----:B----4-:R-:W-:Y:S11]  /*83040*/  HMMA.16816.F32 R12, R16, R4, R12 ;  /* 0x00000004100c723c */ /* 0x010ff6000000180c */
[----:B------:R-:W-:Y:S11]  /*83050*/  @!UPT UIADD3 URZ, URZ, URZ, URZ ;  /* 0x0000003f3f3ff290 */ /* 0x000ff6000fffe03f */
[----:B------:R-:W-:Y:S01]  /*83060*/  @!UPT UIADD3 URZ, URZ, URZ, URZ ;  /* 0x0000003f3f3ff290 */ /* 0x000fe2000fffe03f */
[----:B------:R0:W-:Y:S04]  /*83070*/  STL.64 [R1+0x630], R12 ;  /* 0x0006300c01007387 */ /* 0x0001e80000100a00 */
[----:B------:R1:W-:Y:S04]  /*83080*/  STL.64 [R1+0x638], R14 ;  /* 0x0006380e01007387 */ /* 0x0003e80000100a00 */
[----:B0-----:R-:W4:Y:S01]  /*83090*/  LDL.LU.64 R12, [R1+0x3c00] ;  /* 0x003c0000010c7983 */ /* 0x001f220000300a00 */
[----:B-1----:R-:W-:Y:S02]  /*830a0*/  IMAD.MOV.U32 R15, RZ, RZ, R18 ;  /* 0x000000ffff0f7224 */ /* 0x002fe400078e0012 */
[----:B------:R-:W-:-:S02]  /*830b0*/  IMAD.MOV.U32 R14, RZ, RZ, R19 ;  /* 0x000000ffff0e7224 */ /* 0x000fc400078e0013 */
[----:B------:R-:W4:Y:S04]  /*830c0*/  LDL.LU.64 R18, [R1+0x3bf8] ;  /* 0x003bf80001127983 */ /* 0x000f280000300a00 */
[----:B------:R-:W4:Y:S04]  /*830d0*/  LDL.LU.64 R16, [R1+0x3bf0] ;  /* 0x003bf00001107983 */ /* 0x000f280000300a00 */
[----:B--2---:R0:W-:Y:S04]  /*830e0*/  STL.64 [R1+0x3ac8], R6 ;  /* 0x003ac80601007387 */ /* 0x0041e80000100a00 */
[----:B------:R1:W-:Y:S01]  /*830f0*/  STL.64 [R1+0x3ac0], R4 ;  /* 0x003ac00401007387 */ /* 0x0003e20000100a00 */
[----:B0-----:R-:W-:-:S02]  /*83100*/  IMAD.MOV.U32 R6, RZ, RZ, R15 ;  /* 0x000000ffff067224 */ /* 0x001fc400078e000f */
[----:B------:R-:W-:Y:S02]  /*83110*/  IMAD.MOV.U32 R7, RZ, RZ, R14 ;  /* 0x000000ffff077224 */ /* 0x000fe400078e000e */
[----:B-1----:R-:W-:Y:S02]  /*83120*/  IMAD.MOV.U32 R4, RZ, RZ, R28 ;  /* 0x000000ffff047224 */ /* 0x002fe400078e001c */
[----:B------:R-:W-:-:S07]  /*83130*/  IMAD.MOV.U32 R5, RZ, RZ, R23 ;  /* 0x000000ffff057224 */ /* 0x000fce00078e0017 */
[----:B----4-:R-:W-:Y:S01]  /*83140*/  HMMA.16816.F32 R4, R4, R12, R16 ;  /* 0x0000000c0404723c */ /* 0x010fe20000001810 */
[----:B------:R-:W2:Y:S11]  /*83150*/  LDL.LU.64 R16, [R1+0x3be8] ;  /* 0x003be80001107983 */ /* 0x000eb60000300a00 */
[----:B------:R-:W-:Y:S11]  /*83160*/  @!UPT UIADD3 URZ, URZ, URZ, URZ ;  /* 0x0000003f3f3ff290 */ /* 0x000ff6000fffe03f */
[----:B------:R0:W-:Y:S04]  /*83170*/  STL.64 [R1+0x620], R4 ;  /* 0x0006200401007387 */ /* 0x0001e80000100a00 */
[----:B------:R-:W-:Y:S04]  /*83180*/  STL.64 [R1+0x628], R6 ;  /* 0x0006280601007387 */ /* 0x000fe80000100a00 */
[----:B------:R-:W2:Y:S01]  /*83190*/  LDL.LU.64 R14, [R1+0x3be0] ;  /* 0x003be000010e7983 */ /* 0x000ea20000300a00 */
[----:B0-----:R-:W-:Y:S02]  /*831a0*/  IMAD.MOV.U32 R5, RZ, RZ, R12 ;  /* 0x000000ffff057224 */ /* 0x001fe400078e000c */
[----:B------:R-:W-:-:S02]  /*831b0*/  IMAD.MOV.U32 R4, RZ, RZ, R13 ;  /* 0x000000ffff047224 */ /* 0x000fc400078e000d */
[----:B------:R-:W2:Y:S02]  /*831c0*/  LDL.LU.64 R12, [R1+0x3bd8] ;  /* 0x003bd800010c7983 */ /* 0x000ea40000300a00 */
[C---:B--2---:R-:W-:Y:S02]  /*831d0*/  HMMA.16816.F32 R16, R12.reuse, R16, R24 ;  /* 0x000000100c10723c */ /* 0x044fe40000001818 */
[----:B------:R-:W2:Y:S04]  /*831e0*/  LDL.LU.64 R26, [R1+0x3bd0] ;  /* 0x003bd000011a7983 */ /* 0x000ea80000300a00 */
[----:B------:R-:W2:Y:S11]  /*831f0*/  LDL.LU.64 R24, [R1+0x3bc8] ;  /* 0x003bc80001187983 */ /* 0x000eb60000300a00 */
[----:B------:R-:W-:Y:S06]  /*83200*/  @!UPT UIADD3 URZ, URZ, URZ, URZ ;  /* 0x0000003f3f3ff290 */ /* 0x000fec000fffe03f */
[----:B------:R-:W-:Y:S04]  /*83210*/  STL.64 [R1+0x610], R16 ;  /* 0x0006101001007387 */ /* 0x000fe80000100a00 */
[----:B------:R0:W-:Y:S04]  /*83220*/  STL.64 [R1+0x618], R18 ;  /* 0x0006181201007387 */ /* 0x0001e80000100a00 */
[----:B0-----:R-:W4:Y:S04]  /*83230*/  LDL.LU.64 R18, [R1+0x3bc0] ;  /* 0x003bc00001127983 */ /* 0x001f280000300a00 */
[----:B------:R-:W2:Y:S02]  /*83240*/  LDL.LU.64 R16, [R1+0x3bb8] ;  /* 0x003bb80001107983 */ /* 0x000ea40000300a00 */
[C---:B--2---:R-:W-:Y:S11]  /*83250*/  HMMA.16816.F32 R24, R12.reuse, R16, R24 ;  /* 0x000000100c18723c */ /* 0x044ff60000001818 */
[----:B------:R-:W-:Y:S11]  /*83260*/  @!UPT UIADD3 URZ, URZ, URZ, URZ ;  /* 0x0000003f3f3ff290 */ /* 0x000ff6000fffe03f */
[----:B------:R-:W-:Y:S01]  /*83270*/  @!UPT UIADD3 URZ, URZ, URZ, URZ ;  /* 0x0000003f3f3ff290 */ /* 0x000fe2000fffe03f */
[----:B------:R0:W-:Y:S04]  /*83280*/  STL.64 [R1+0x600], R24 ;  /* 0x0006001801007387 */ /* 0x0001e80000100a00 */
[----:B------:R-:W-:Y:S04]  /*83290*/  STL.64 [R1+0x608], R26 ;  /* 0x0006081a01007387 */ /* 0x000fe80000100a00 */
[----:B0-----:R-:W3:Y:S04]  /*832a0*/  LDL.LU.64 R24, [R1+0x3bb0] ;  /* 0x003bb00001187983 */ /* 0x001ee80000300a00 */
[----:B----4-:R-:W-:Y:S04]  /*832b0*/  STL.64 [R1+0x3a90], R18 ;  /* 0x003a901201007387 */ /* 0x010fe80000100a00 */
[----:B------:R0:W-:Y:S04]  /*832c0*/  STL.64 [R1+0x3a88], R16 ;  /* 0x003a881001007387 */ /* 0x0001e80000100a00 */
[----:B0-----:R-:W2:Y:S04]  /*832d0*/  LDL.LU R16, [R1+0x2d0] ;  /* 0x0002d00001107983 */ /* 0x001ea80000300800 */
[----:B------:R-:W2:Y:S04]  /*832e0*/  LDL.LU R17, [R1+0x2d4] ;  /* 0x0002d40001117983 */ /* 0x000ea80000300800 */
[----:B------:R-:W2:Y:S04]  /*832f0*/  LDL.LU R18, [R1+0x2d8] ;  /* 0x0002d80001127983 */ /* 0x000ea80000300800 */
[----:B------:R-:W2:Y:S01]  /*83300*/  LDL.LU R19, [R1+0x2dc] ;  /* 0x0002dc0001137983 */ /* 0x000ea20000300800 */
[C---:B---3--:R-:W-:Y:S03]  /*83310*/  HMMA.16816.F32 R24, R12.reuse, R24, R8 ;  /* 0x000000180c18723c */ /* 0x048fe60000001808 */
[----:B------:R-:W3:Y:S04]  /*83320*/  LDL.LU.64 R10, [R1+0x3ba8] ;  /* 0x003ba800010a7983 */ /* 0x000ee80000300a00 */
[----:B------:R-:W4:Y:S11]  /*83330*/  LDL.LU.64 R8, [R1+0x3ba0] ;  /* 0x003ba00001087983 */ /* 0x000f360000300a00 */
[----:B------:R-:W-:Y:S05]  /*83340*/  @!UPT UIADD3 URZ, URZ, URZ, URZ ;  /* 0x0000003f3f3ff290 */ /* 0x000fea000fffe03f */
[----:B------:R-:W-:Y:S04]  /*83350*/  STL.64 [R1+0x5f0], R24 ;  /* 0x0005f01801007387 */ /* 0x000fe80000100a00 */
[----:B------:R0:W-:Y:S04]  /*83360*/  STL.64 [R1+0x5f8], R26 ;  /* 0x0005f81a01007387 */ /* 0x0001e80000100a00 */
[----:B0-----:R-:W4:Y:S04]  /*83370*/  LDL.LU.64 R26, [R1+0x3b98] ;  /* 0x003b9800011a7983 */ /* 0x001f280000300a00 */
[----:B------:R-:W4:Y:S02]  /*83380*/  LDL.LU.64 R24, [R1+0x3b90] ;  /* 0x003b900001187983 */ /* 0x000f240000300a00 */
[C---:B----4-:R-:W-:Y:S11]  /*83390*/  HMMA.16816.F32 R24, R12.reuse, R8, R24 ;  /* 0x000000080c18723c */ /* 0x050ff60000001818 */
[----:B------:R-:W-:Y:S11]  /*833a0*/  @!UPT UIADD3 URZ, URZ, URZ, URZ ;  /* 0x0000003f3f3ff290 */ /* 0x000ff6000fffe03f */
[----:B------:R-:W-:Y:S01]  /*833b0*/  @!UPT UIADD3 URZ, URZ, URZ, URZ ;  /* 0x0000003f3f3ff290 */ /* 0x000fe2000fffe03f */
[----:B------:R0:W-:Y:S04]  /*833c0*/  STL.64 [R1+0x5e0], R24 ;  /* 0x0005e01801007387 */ /* 0x0001e80000100a00 */
[----:B------:R2:W-:Y:S04]  /*833d0*/  STL.64 [R1+0x5e8], R26 ;  /* 0x0005e81a01007387 */ /* 0x0005e80000100a00 */
[----:B0-----:R-:W2:Y:S04]  /*833e0*/  LDL.LU.64 R24, [R1+0x3b88] ;  /* 0x003b880001187983 */ /* 0x001ea80000300a00 */
[----:B------:R-:W-:Y:S01]  /*833f0*/  STL.64 [R1+0x3b58], R8 ;  /* 0x003b580801007387 */ /* 0x000fe20000100a00 */
[----:B--2---:R-:W-:Y:S03]  /*83400*/  HMMA.16816.F32 R24, R12, R24, R16 ;  /* 0x000000180c18723c */ /* 0x004fe60000001810 */
[----:B------:R-:W2:Y:S11]  /*83410*/  LDL.LU R16, [R1+0xd80] ;  /* 0x000d800001107983 */ /* 0x000eb60000300800 */
[----:B------:R-:W-:Y:S09]  /*83420*/  @!UPT UIADD3 URZ, URZ, URZ, URZ ;  /* 0x0000003f3f3ff290 */ /* 0x000ff2000fffe03f */
[----:B------:R-:W-:Y:S04]  /*83430*/  STL.64 [R1+0x5d0], R24 ;  /* 0x0005d01801007387 */ /* 0x000fe80000100a00 */
[----:B------:R-:W-:Y:S04]  /*83440*/  STL.64 [R1+0x5d8], R26 ;  /* 0x0005d81a01007387 */ /* 0x000fe80000100a00 */
[----:B------:R-:W2:Y:S04]  /*83450*/  LDL.LU R17, [R1+0xd84] ;  /* 0x000d840001117983 */ /* 0x000ea80000300800 */
[----:B------:R-:W4:Y:S04]  /*83460*/  LDL.LU R18, [R1+0xd88] ;  /* 0x000d880001127983 */ /* 0x000f280000300800 */
[----:B------:R-:W4:Y:S04]  /*83470*/  LDL.LU R19, [R1+0xd8c] ;  /* 0x000d8c0001137983 */ /* 0x000f280000300800 */
[----:B----4-:R-:W-:Y:S04]  /*83480*/  STL.64 [R1+0x3aa0], R18 ;  /* 0x003aa01201007387 */ /* 0x010fe80000100a00 */
[----:B--2---:R0:W-:Y:S02]  /*83490*/  STL.64 [R1+0x3a98], R16 ;  /* 0x003a981001007387 */ /* 0x0041e40000100a00 */
[----:B0-----:R-:W-:-:S02]  /*834a0*/  IMAD.MOV.U32 R16, RZ, RZ, R5 ;  /* 0x000000ffff107224 */ /* 0x001fc400078e0005 */
[----:B------:R-:W-:Y:S02]  /*834b0*/  IMAD.MOV.U32 R17, RZ, RZ, R4 ;  /* 0x000000ffff117224 */ /* 0x000fe400078e0004 */
[----:B------:R-:W2:Y:S04]  /*834c0*/  LDL.LU.64 R4, [R1+0xd0] ;  /* 0x0000d00001047983 */ /* 0x000ea80000300a00 */
[----:B--2---:R-:W-:Y:S04]  /*834d0*/  STL.64 [R1+0x3ae0], R4 ;  /* 0x003ae00401007387 */ /* 0x004fe80000100a00 */
[----:B------:R0:W-:Y:S04]  /*834e0*/  STL.64 [R1+0x3ab8], R16 ;  /* 0x003ab81001007387 */ /* 0x0001e80000100a00 */
[----:B0-----:R-:W2:Y:S04]  /*834f0*/  LDL.LU R16, [R1+0x230] ;  /* 0x0002300001107983 */ /* 0x001ea80000300800 */
[----:B------:R-:W2:Y:S04]  /*83500*/  LDL.LU R17, [R1+0x234] ;  /* 0x0002340001117983 */ /* 0x000ea80000300800 */
[----:B------:R-:W4:Y:S04]  /*83510*/  LDL.LU R18, [R1+0x238] ;  /* 0x0002380001127983 */ /* 0x000f280000300800 */
[----:B------:R-:W4:Y:S01]  /*83520*/  LDL.LU R19, [R1+0x23c] ;  /* 0x00023c0001137983 */ /* 0x000f220000300800 */
[----:B------:R-:W-:-:S02]  /*83530*/  IMAD.MOV.U32 R4, RZ, RZ, R22 ;  /* 0x000000ffff047224 */ /* 0x000fc400078e0016 */
[----:B------:R-:W-:-:S05]  /*83540*/  IMAD.MOV.U32 R5, RZ, RZ, R21 ;  /* 0x000000ffff057224 */ /* 0x000fca00078e0015 */
[----:B------:R0:W-:Y:S02]  /*83550*/  STL.64 [R1+0x3af8], R4 ;  /* 0x003af80401007387 */ /* 0x0001e40000100a00 */
[----:B0-----:R-:W-:Y:S02]  /*83560*/  IMAD.MOV.U32 R4, RZ, RZ, R20 ;  /* 0x000000ffff047224 */ /* 0x001fe400078e0014 */
[----:B---3--:R-:W-:Y:S01]  /*83570*/  IMAD.MOV.U32 R5, RZ, RZ, R11 ;  /* 0x000000ffff057224 */ /* 0x008fe200078e000b */
[----:B----4-:R-:W-:Y:S04]  /*83580*/  STL.64 [R1+0x3ad8], R18 ;  /* 0x003ad81201007387 */ /* 0x010fe80000100a00 */
[----:B--2---:R0:W-:Y:S04]  /*83590*/  STL.64 [R1+0x3ad0], R16 ;  /* 0x003ad01001007387 */ /* 0x0041e80000100a00 */
[----:B0-----:R-:W2:Y:S04]  /*835a0*/  LDL.LU R16, [R1+0x240] ;  /* 0x0002400001107983 */ /* 0x001ea80000300800 */
[----:B------:R-:W2:Y:S04]  /*835b0*/  LDL.LU R17, [R1+0x244] ;  /* 0x0002440001117983 */ /* 0x000ea80000300800 */
[----:B------:R-:W3:Y:S04]  /*835c0*/  LDL.LU R18, [R1+0x248] ;  /* 0x0002480001127983 */ /* 0x000ee80000300800 */
[----:B------:R-:W3:Y:S04]  /*835d0*/  LDL.LU R19, [R1+0x24c] ;  /* 0x00024c0001137983 */ /* 0x000ee80000300800 */
[----:B------:R0:W-:Y:S04]  /*835e0*/  STL.64 [R1+0x3b10], R4 ;  /* 0x003b100401007387 */ /* 0x0001e80000100a00 */
[----:B0-----:R-:W4:Y:S04]  /*835f0*/  LDL.LU R4, [R1+0x270] ;  /* 0x0002700001047983 */ /* 0x001f280000300800 */
[----:B------:R-:W4:Y:S04]  /*83600*/  LDL.LU R5, [R1+0x274] ;  /* 0x0002740001057983 */ /* 0x000f280000300800 */
[----:B------:R-:W2:Y:S04]  /*83610*/  LDL.LU R6, [R1+0x278] ;  /* 0x0002780001067983 */ /* 0x000ea80000300800 */
[----:B------:R-:W2:Y:S04]  /*83620*/  LDL.LU R7, [R1+0x27c] ;  /* 0x00027c0001077983 */ /* 0x000ea80000300800 */
[----:B--2---:R-:W-:Y:S04]  /*83630*/  STL.64 [R1+0x3b20], R6 ;  /* 0x003b200601007387 */ /* 0x004fe80000100a00 */
[----:B----4-:R0:W-:Y:S04]  /*83640*/  STL.64 [R1+0x3b18], R4 ;  /* 0x003b180401007387 */ /* 0x0101e80000100a00 */
[----:B0-----:R-:W2:Y:S04]  /*83650*/  LDL.64 R4, [R1+0x110] ;  /* 0x0001100001047983 */ /* 0x001ea80000100a00 */
[----:B--2---:R0:W-:Y:S04]  /*83660*/  STL.64 [R1+0x3b38], R4 ;  /* 0x003b380401007387 */ /* 0x0041e80000100a00 */
[----:B---3--:R-:W-:Y:S04]  /*83670*/  STL.64 [R1+0x3af0], R18 ;  /* 0x003af01201007387 */ /* 0x008fe80000100a00 */
[----:B------:R1:W-:Y:S01]  /*83680*/  STL.64 [R1+0x3ae8], R16 ;  /* 0x003ae81001007387 */ /* 0x0003e20000100a00 */
[----:B0-----:R-:W-:-:S03]  /*83690*/  IMAD.MOV.U32 R4, RZ, RZ, R10 ;  /* 0x000000ffff047224 */ /* 0x001fc600078e000a */
[----:B-1----:R-:W2:Y:S04]  /*836a0*/  LDL.LU R16, [R1+0x250] ;  /* 0x0002500001107983 */ /* 0x002ea80000300800 */
[----:B------:R-:W2:Y:S04]  /*836b0*/  LDL.LU R17, [R1+0x254] ;  /* 0x0002540001117983 */ /* 0x000ea80000300800 */
[----:B------:R-:W3:Y:S04]  /*836c0*/  LDL.LU R18, [R1+0x258] ;  /* 0x0002580001127983 */ /* 0x000ee80000300800 */
[----:B------:R-:W3:Y:S04]  /*836d0*/  LDL.LU R19, [R1+0x25c] ;  /* 0x00025c0001137983 */ /* 0x000ee80000300800 */
[----:B------:R-:W4:Y:S04]  /*836e0*/  LDL.LU R8, [R1+0x2a0] ;  /* 0x0002a00001087983 */ /* 0x000f280000300800 */
[----:B------:R-:W4:Y:S04]  /*836f0*/  LDL.LU R9, [R1+0x2a4] ;  /* 0x0002a40001097983 */ /* 0x000f280000300800 */
[----:B------:R-:W2:Y:S04]  /*83700*/  LDL.LU R10, [R1+0x2a8] ;  /* 0x0002a800010a7983 */ /* 0x000ea80000300800 */
[----:B------:R-:W2:Y:S01]  /*83710*/  LDL.LU R11, [R1+0x2ac] ;  /* 0x0002ac00010b7983 */ /* 0x000ea20000300800 */
[----:B------:R-:W-:-:S03]  /*83720*/  IMAD.MOV.U32 R5, RZ, RZ, R3 ;  /* 0x000000ffff057224 */ /* 0x000fc600078e0003 */
[----:B--2---:R-:W-:Y:S04]  /*83730*/  STL.64 [R1+0x3b68], R10 ;  /* 0x003b680a01007387 */ /* 0x004fe80000100a00 */
[----:B----4-:R0:W-:Y:S04]  /*83740*/  STL.64 [R1+0x3b60], R8 ;  /* 0x003b600801007387 */ /* 0x0101e80000100a00 */
[----:B------:R-:W2:Y:S04]  /*83750*/  LDL.LU R24, [R1+0x2c0] ;  /* 0x0002c00001187983 */ /* 0x000ea80000300800 */
[----:B------:R-:W2:Y:S01]  /*83760*/  LDL.LU R25, [R1+0x2c4] ;  /* 0x0002c40001197983 */ /* 0x000ea20000300800 */
[----:B0-----:R-:W-:-:S03]  /*83770*/  IMAD.MOV.U32 R8, RZ, RZ, R2 ;  /* 0x000000ffff087224 */ /* 0x001fc600078e0002 */
[----:B------:R-:W2:Y:S01]  /*83780*/  LDL.LU R26, [R1+0x2c8] ;  /* 0x0002c800011a7983 */ /* 0x000ea20000300800 */
[----:B------:R-:W-:-:S03]  /*83790*/  IMAD.MOV.U32 R9, RZ, RZ, R0 ;  /* 0x000000ffff097224 */ /* 0x000fc600078e0000 */
[----:B------:R-:W2:Y:S04]  /*837a0*/  LDL.LU R27, [R1+0x2cc] ;  /* 0x0002cc00011b7983 */ /* 0x000ea80000300800 */
[----:B------:R0:W-:Y:S04]  /*837b0*/  STL.64 [R1+0x3b78], R8 ;  /* 0x003b780801007387 */ /* 0x0001e80000100a00 */
[----:B0-----:R-:W2:Y:S04]  /*837c0*/  LDL.64 R8, [R1+0x150] ;  /* 0x0001500001087983 */ /* 0x001ea80000100a00 */
[----:B------:R0:W-:Y:S04]  /*837d0*/  STL.64 [R1+0x3b50], R4 ;  /* 0x003b500401007387 */ /* 0x0001e80000100a00 */
[----:B0-----:R-:W4:Y:S04]  /*837e0*/  LDL.64 R4, [R1+0x130] ;  /* 0x0001300001047983 */ /* 0x001f280000100a00 */
[----:B----4-:R0:W-:Y:S04]  /*837f0*/  STL.64 [R1+0x3b70], R4 ;  /* 0x003b700401007387 */ /* 0x0101e80000100a00 */
[----:B0-----:R-:W4:Y:S04]  /*83800*/  LDL.LU R4, [R1+0x2b0] ;  /* 0x0002b00001047983 */ /* 0x001f280000300800 */
        /* <DEDUP_REMOVED lines=13> */
[----:B------:R-:W3:Y:S04]  /*838e0*/  LDL.LU R18, [R1+0x288] ;  /* 0x0002880001127983 */ /* 0x000ee80000300800 */
[----:B------:R-:W3:Y:S01]  /*838f0*/  LDL.LU R19, [R1+0x28c] ;  /* 0x00028c0001137983 */ /* 0x000ee20000300800 */
[----:B------:R-:W-:Y:S03]  /*83900*/  HMMA.16816.F32 R24, R12, R8, R24 ;  /* 0x000000080c18723c */ /* 0x000fe60000001818 */
[----:B---3--:R-:W-:Y:S04]  /*83910*/  STL.64 [R1+0x3b48], R18 ;  /* 0x003b481201007387 */ /* 0x008fe80000100a00 */
[----:B--2---:R0:W-:Y:S04]  /*83920*/  STL.64 [R1+0x3b40], R16 ;  /* 0x003b401001007387 */ /* 0x0041e80000100a00 */
[----:B0-----:R-:W2:Y:S04]  /*83930*/  LDL.LU R16, [R1+0x290] ;  /* 0x0002900001107983 */ /* 0x001ea80000300800 */
[----:B------:R-:W2:Y:S04]  /*83940*/  LDL.LU R17, [R1+0x294] ;  /* 0x0002940001117983 */ /* 0x000ea80000300800 */
[----:B------:R-:W2:Y:S04]  /*83950*/  LDL.LU R18, [R1+0x298] ;  /* 0x0002980001127983 */ /* 0x000ea80000300800 */
[----:B------:R-:W2:Y:S04]  /*83960*/  LDL.LU R19, [R1+0x29c] ;  /* 0x00029c0001137983 */ /* 0x000ea80000300800 */
[----:B------:R-:W3:Y:S04]  /*83970*/  LDL.LU R20, [R1+0xd70] ;  /* 0x000d700001147983 */ /* 0x000ee80000300800 */
        /* <DEDUP_REMOVED lines=9> */
[----:B------:R0:W-:Y:S04]  /*83a10*/  STL.64 [R1+0x5c0], R24 ;  /* 0x0005c01801007387 */ /* 0x0001e80000100a00 */
[----:B------:R1:W-:Y:S04]  /*83a20*/  STL.64 [R1+0x5c8], R26 ;  /* 0x0005c81a01007387 */ /* 0x0003e80000100a00 */
[----:B0-----:R-:W3:Y:S01]  /*83a30*/  LDL.LU.64 R24, [R1+0x3b80] ;  /* 0x003b800001187983 */ /* 0x001ee20000300a00 */
[----:B-1----:R-:W-:-:S02]  /*83a40*/  IMAD.MOV.U32 R27, RZ, RZ, R8 ;  /* 0x000000ffff1b7224 */ /* 0x002fc400078e0008 */
[----:B------:R-:W-:Y:S02]  /*83a50*/  IMAD.MOV.U32 R26, RZ, RZ, R9 ;  /* 0x000000ffff1a7224 */ /* 0x000fe400078e0009 */
[----:B------:R-:W4:Y:S04]  /*83a60*/  LDL.LU.64 R8, [R1+0x3b78] ;  /* 0x003b780001087983 */ /* 0x000f280000300a00 */
[----:B------:R-:W-:Y:S04]  /*83a70*/  STL [R1+0x3a84], R26 ;  /* 0x003a841a01007387 */ /* 0x000fe80000100800 */
[----:B------:R-:W-:Y:S01]  /*83a80*/  STL [R1+0x3a80], R27 ;  /* 0x003a801b01007387 */ /* 0x000fe20000100800 */
[C---:B----4-:R-:W-:Y:S03]  /*83a90*/  HMMA.16816.F32 R8, R12.reuse, R8, R4 ;  /* 0x000000080c08723c */ /* 0x050fe60000001804 */
[----:B------:R-:W4:Y:S11]  /*83aa0*/  LDL.LU.64 R4, [R1+0x3b70] ;  /* 0x003b700001047983 */ /* 0x000f360000300a00 */
[----:B------:R-:W-:Y:S09]  /*83ab0*/  @!UPT UIADD3 URZ, URZ, URZ, URZ ;  /* 0x0000003f3f3ff290 */ /* 0x000ff2000fffe03f */
[----:B------:R-:W-:Y:S04]  /*83ac0*/  STL.64 [R1+0x5b0], R8 ;  /* 0x0005b00801007387 */ /* 0x000fe80000100a00 */
[----:B------:R0:W-:Y:S04]  /*83ad0*/  STL.64 [R1+0x5b8], R10 ;  /* 0x0005b80a01007387 */ /* 0x0001e80000100a00 */
[----:B0-----:R-:W4:Y:S04]  /*83ae0*/  LDL.LU.64 R10, [R1+0x3b68] ;  /* 0x003b6800010a7983 */ /* 0x001f280000300a00 */
[----:B------:R-:W4:Y:S02]  /*83af0*/  LDL.LU.64 R8, [R1+0x3b60] ;  /* 0x003b600001087983 */ /* 0x000f240000300a00 */
        /* <DEDUP_REMOVED lines=24> */
[----:B------:R-:W3:Y:S04]  /*83c80*/  LDL.LU.64 R6, [R1+0x3b20] ;  /* 0x003b200001067983 */ /* 0x000ee80000300a00 */
[----:B------:R-:W3:Y:S02]  /*83c90*/  LDL.LU.64 R4, [R1+0x3b18] ;  /* 0x003b180001047983 */ /* 0x000ee40000300a00 */
[C---:B---3--:R-:W-:Y:S11]  /*83ca0*/  HMMA.16816.F32 R4, R12.reuse, R24, R4 ;  /* 0x000000180c04723c */ /* 0x048ff60000001804 */
[----:B------:R-:W-:Y:S11]  /*83cb0*/  @!UPT UIADD3 URZ, URZ, URZ, URZ ;  /* 0x0000003f3f3ff290 */ /* 0x000ff6000fffe03f */
[----:B------:R-:W-:Y:S01]  /*83cc0*/  @!UPT UIADD3 URZ, URZ, URZ, URZ ;  /* 0x0000003f3f3ff290 */ /* 0x000fe2000fffe03f */
[----:B------:R0:W-:Y:S04]  /*83cd0*/  STL.64 [R1+0x570], R4 ;  /* 0x0005700401007387 */ /* 0x0001e80000100a00 */
[----:B------:R2:W-:Y:S04]  /*83ce0*/  STL.64 [R1+0x578], R6 ;  /* 0x0005780601007387 */ /* 0x0005e80000100a00 */
[----:B0-----:R-:W2:Y:S04]  /*83cf0*/  LDL.LU.64 R4, [R1+0x3b10] ;  /* 0x003b100001047983 */ /* 0x001ea80000300a00 */
[----:B------:R-:W-:Y:S01]  /*83d00*/  STL.64 [R1+0x3a00], R24 ;  /* 0x003a001801007387 */ /* 0x000fe20000100a00 */
        /* <DEDUP_REMOVED lines=23> */
[----:B------:R-:W2:Y:S02]  /*83e80*/  LDL.LU.64 R4, [R1+0x3ac0] ;  /* 0x003ac00001047983 */ /* 0x000ea40000300a00 */
[C---:B--2---:R-:W-:Y:S11]  /*83e90*/  HMMA.16816.F32 R16, R12.reuse, R4, R16 ;  /* 0x000000040c10723c */ /* 0x044ff60000001810 */
[----:B------:R-:W-:Y:S11]  /*83ea0*/  @!UPT UIADD3 URZ, URZ, URZ, URZ ;  /* 0x0000003f3f3ff290 */ /* 0x000ff6000fffe03f */
[----:B------:R-:W-:Y:S01]  /*83eb0*/  @!UPT UIADD3 URZ, URZ, URZ, URZ ;  /* 0x0000003f3f3ff290 */ /* 0x000fe2000fffe03f */
[----:B------:R0:W-:Y:S04]  /*83ec0*/  STL.64 [R1+0x530], R16 ;  /* 0x0005301001007387 */ /* 0x0001e80000100a00 */
[----:B------:R-:W-:Y:S04]  /*83ed0*/  STL.64 [R1+0x538], R18 ;  /* 0x0005381201007387 */ /* 0x000fe80000100a00 */
[----:B0-----:R-:W2:Y:S04]  /*83ee0*/  LDL.LU.64 R16, [R1+0x3ab8] ;  /* 0x003ab80001107983 */ /* 0x001ea80000300a00 */
[----:B---3--:R0:W-:Y:S04]  /*83ef0*/  STL.64 [R1+0x39c0], R6 ;  /* 0x0039c00601007387 */ /* 0x0081e80000100a00 */
[----:B------:R1:W-:Y:S04]  /*83f00*/  STL.64 [R1+0x39b8], R4 ;  /* 0x0039b80401007387 */ /* 0x0003e80000100a00 */
[----:B0-----:R-:W3:Y:S04]  /*83f10*/  LDL.64 R6, [R1+0x88] ;  /* 0x0000880001067983 */ /* 0x001ee80000100a00 */
[----:B-1----:R-:W3:Y:S01]  /*83f20*/  LDL.64 R4, [R1+0x80] ;  /* 0x0000800001047983 */ /* 0x002ee20000100a00 */
[----:B--2---:R-:W-:Y:S03]  /*83f30*/  HMMA.16816.F32 R12, R12, R16, R20 ;  /* 0x000000100c0c723c */ /* 0x004fe60000001814 */
[----:B------:R-:W2:Y:S04]  /*83f40*/  LDL.LU.64 R22, [R1+0x3ab0] ;  /* 0x003ab00001167983 */ /* 0x000ea80000300a00 */
[----:B------:R-:W2:Y:S04]  /*83f50*/  LDL.LU.64 R20, [R1+0x3aa8] ;  /* 0x003aa80001147983 */ /* 0x000ea80000300a00 */
[----:B------:R-:W3:Y:S04]  /*83f60*/  LDL.LU.64 R18, [R1+0x3aa0] ;  /* 0x003aa00001127983 */ /* 0x000ee80000300a00 */
[----:B------:R-:W3:Y:S08]  /*83f70*/  LDL.LU.64 R16, [R1+0x3a98] ;  /* 0x003a980001107983 */ /* 0x000ef00000300a00 */
[----:B------:R0:W-:Y:S04]  /*83f80*/  STL.64 [R1+0x520], R12 ;  /* 0x0005200c01007387 */ /* 0x0001e80000100a00 */
[----:B------:R-:W-:Y:S01]  /*83f90*/  STL.64 [R1+0x528], R14 ;  /* 0x0005280e01007387 */ /* 0x000fe20000100a00 */
[----:B0-----:R-:W-:-:S02]  /*83fa0*/  IMAD.MOV.U32 R12, RZ, RZ, R2 ;  /* 0x000000ffff0c7224 */ /* 0x001fc400078e0002 */
[----:B------:R-:W-:-:S05]  /*83fb0*/  IMAD.MOV.U32 R13, RZ, RZ, R0 ;  /* 0x000000ffff0d7224 */ /* 0x000fca00078e0000 */
[----:B------:R0:W-:Y:S04]  /*83fc0*/  STL.64 [R1+0x39c8], R12 ;  /* 0x0039c80c01007387 */ /* 0x0001e80000100a00 */
[----:B0-----:R-:W3:Y:S02]  /*83fd0*/  LDL.64 R12, [R1+0x1a0] ;  /* 0x0001a000010c7983 */ /* 0x001ee40000100a00 */
[----:B---3--:R-:W-:Y:S11]  /*83fe0*/  HMMA.16816.F32 R16, R4, R12, R16 ;  /* 0x0000000c0410723c */ /* 0x008ff60000001810 */
[----:B------:R-:W-:Y:S11]  /*83ff0*/  @!UPT UIADD3 URZ, URZ, URZ, URZ ;  /* 0x0000003f3f3ff290 */ /* 0x000ff6000fffe03f */
[----:B------:R-:W-:Y:S01]  /*84000*/  @!UPT UIADD3 URZ, URZ, URZ, URZ ;  /* 0x0000003f3f3ff290 */ /* 0x000fe2000fffe03f */
[----:B------:R-:W-:Y:S04]  /*84010*/  STL.64 [R1+0x510], R16 ;  /* 0x0005101001007387 */ /* 0x000fe80000100a00 */
[----:B------:R0:W-:Y:S04]  /*84020*/  STL.64 [R1+0x518], R18 ;  /* 0x0005181201007387 */ /* 0x0001e80000100a00 */
[----:B0-----:R-:W3:Y:S04]  /*84030*/  LDL.LU.64 R18, [R1+0x3a90] ;  /* 0x003a900001127983 */ /* 0x001ee80000300a00 */
[----:B------:R-:W2:Y:S01]  /*84040*/  LDL.LU.64 R16, [R1+0x3a88] ;  /* 0x003a880001107983 */ /* 0x000ea20000300a00 */
[----:B------:R-:W-:-:S02]  /*84050*/  IMAD.MOV.U32 R29, RZ, RZ, R12 ;  /* 0x000000ffff1d7224 */ /* 0x000fc400078e000c */
[----:B------:R-:W-:Y:S02]  /*84060*/  IMAD.MOV.U32 R28, RZ, RZ, R13 ;  /* 0x000000ffff1c7224 */ /* 0x000fe400078e000d */
[C---:B--2---:R-:W-:Y:S01]  /*84070*/  HMMA.16816.F32 R12, R4.reuse, R16, R20 ;  /* 0x00000010040c723c */ /* 0x044fe20000001814 */
[----:B---3--:R-:W-:Y:S04]  /*84080*/  STL.64 [R1+0x3968], R18 ;  /* 0x0039681201007387 */ /* 0x008fe80000100a00 */
[----:B------:R0:W-:Y:S11]  /*84090*/  STL.64 [R1+0x3960], R16 ;  /* 0x0039601001007387 */ /* 0x0001f60000100a00 */
[----:B------:R-:W-:Y:S07]  /*840a0*/  @!UPT UIADD3 URZ, URZ, URZ, URZ ;  /* 0x0000003f3f3ff290 */ /* 0x000fee000fffe03f */
[----:B------:R-:W-:Y:S04]  /*840b0*/  STL.64 [R1+0x500], R12 ;  /* 0x0005000c01007387 */ /* 0x000fe80000100a00 */
[----:B------:R-:W-:Y:S04]  /*840c0*/  STL.64 [R1+0x508], R14 ;  /* 0x0005080e01007387 */ /* 0x000fe80000100a00 */
[----:B0-----:R-:W2:Y:S04]  /*840d0*/  LDL.LU R16, [R1+0xd60] ;  /* 0x000d600001107983 */ /* 0x001ea80000300800 */
[----:B------:R-:W2:Y:S04]  /*840e0*/  LDL.LU R17, [R1+0xd64] ;  /* 0x000d640001117983 */ /* 0x000ea80000300800 */
[----:B------:R-:W2:Y:S04]  /*840f0*/  LDL.LU R18, [R1+0xd68] ;  /* 0x000d680001127983 */ /* 0x000ea80000300800 */
[----:B------:R-:W2:Y:S04]  /*84100*/  LDL.LU R19, [R1+0xd6c] ;  /* 0x000d6c0001137983 */ /* 0x000ea80000300800 */
[----:B------:R-:W3:Y:S04]  /*84110*/  LDL.LU R20, [R1] ;  /* 0x0000000001147983 */ /* 0x000ee80000300800 */
        /* <DEDUP_REMOVED lines=8> */
[----:B------:R-:W3:Y:S04]  /*841a0*/  LDL.LU R23, [R1+0x4c] ;  /* 0x00004c0001177983 */ /* 0x000ee80000300800 */
[----:B------:R-:W2:Y:S04]  /*841b0*/  LDL.64 R12, [R1+0xe0] ;  /* 0x0000e000010c7983 */ /* 0x000ea80000100a00 */
[----:B--2---:R0:W-:Y:S04]  /*841c0*/  STL.64 [R1+0x39e0], R12 ;  /* 0x0039e00c01007387 */ /* 0x0041e80000100a00 */
[----:B0-----:R-:W2:Y:S04]  /*841d0*/  LDL.64 R12, [R1+0x180] ;  /* 0x00018000010c7983 */ /* 0x001ea80000100a00 */
[----:B---3--:R-:W-:Y:S04]  /*841e0*/  STL.64 [R1+0x3988], R22 ;  /* 0x0039881601007387 */ /* 0x008fe80000100a00 */
[----:B------:R0:W-:Y:S04]  /*841f0*/  STL.64 [R1+0x3980], R20 ;  /* 0x0039801401007387 */ /* 0x0001e80000100a00 */
[----:B0-----:R-:W4:Y:S04]  /*84200*/  LDL.LU R20, [R1+0xd50] ;  /* 0x000d500001147983 */ /* 0x001f280000300800 */
[----:B------:R-:W4:Y:S04]  /*84210*/  LDL.LU R21, [R1+0xd54] ;  /* 0x000d540001157983 */ /* 0x000f280000300800 */
[----:B------:R-:W4:Y:S04]  /*84220*/  LDL.LU R22, [R1+0xd58] ;  /* 0x000d580001167983 */ /* 0x000f280000300800 */
[----:B------:R-:W4:Y:S01]  /*84230*/  LDL.LU R23, [R1+0xd5c] ;  /* 0x000d5c0001177983 */ /* 0x000f220000300800 */
[----:B--2---:R-:W-:Y:S11]  /*84240*/  HMMA.16816.F32 R16, R4, R12, R16 ;  /* 0x0000000c0410723c */ /* 0x004ff60000001810 */
[----:B------:R-:W-:Y:S11]  /*84250*/  @!UPT UIADD3 URZ, URZ, URZ, URZ ;  /* 0x0000003f3f3ff290 */ /* 0x000ff6000fffe03f */
[----:B------:R-:W-:Y:S01]  /*84260*/  @!UPT UIADD3 URZ, URZ, URZ, URZ ;  /* 0x0000003f3f3ff290 */ /* 0x000fe2000fffe03f */
[----:B------:R0:W-:Y:S04]  /*84270*/  STL.64 [R1+0x4f0], R16 ;  /* 0x0004f01001007387 */ /* 0x0001e80000100a00 */
[----:B------:R-:W-:Y:S01]  /*84280*/  STL.64 [R1+0x4f8], R18 ;  /* 0x0004f81201007387 */ /* 0x000fe20000100a00 */
[----:B0-----:R-:W-:Y:S02]  /*84290*/  IMAD.MOV.U32 R17, RZ, RZ, R12 ;  /* 0x000000ffff117224 */ /* 0x001fe400078e000c */
[----:B------:R-:W-:-:S05]  /*842a0*/  IMAD.MOV.U32 R16, RZ, RZ, R13 ;  /* 0x000000ffff107224 */ /* 0x000fca00078e000d */
[----:B------:R0:W-:Y:S04]  /*842b0*/  STL.64 [R1+0x3a18], R16 ;  /* 0x003a181001007387 */ /* 0x0001e80000100a00 */
[----:B------:R-:W2:Y:S01]  /*842c0*/  LDL.64 R12, [R1+0xf0] ;  /* 0x0000f000010c7983 */ /* 0x000ea20000100a00 */
[----:B------:R-:W-:Y:S02]  /*842d0*/  IMAD.MOV.U32 R3, RZ, RZ, R5 ;  /* 0x000000ffff037224 */ /* 0x000fe400078e0005 */
[----:B------:R-:W-:Y:S02]  /*842e0*/  IMAD.MOV.U32 R2, RZ, RZ, R6 ;  /* 0x000000ffff027224 */ /* 0x000fe400078e0006 */
[----:B------:R-:W-:Y:S02]  /*842f0*/  IMAD.MOV.U32 R24, RZ, RZ, R26 ;  /* 0x000000ffff187224 */ /* 0x000fe400078e001a */
[----:B0-----:R-:W-:-:S02]  /*84300*/  IMAD.MOV.U32 R16, RZ, RZ, R4 ;  /* 0x000000ffff107224 */ /* 0x001fc400078e0004 */
[----:B------:R-:W-:Y:S02]  /*84310*/  IMAD.MOV.U32 R25, RZ, RZ, R27 ;  /* 0x000000ffff197224 */ /* 0x000fe400078e001b */
[----:B------:R-:W-:Y:S01]  /*84320*/  IMAD.MOV.U32 R0, RZ, RZ, R7 ;  /* 0x000000ffff007224 */ /* 0x000fe200078e0007 */
[----:B--2---:R4:W-:Y:S02]  /*84330*/  STL.64 [R1+0x39f8], R12 ;  /* 0x0039f80c01007387 */ /* 0x0049e40000100a00 */
[----:B----4-:R-:W-:Y:S11]  /*84340*/  HMMA.16816.F32 R12, R4, R8, R20 ;  /* 0x00000008040c723c */ /* 0x010ff60000001814 */
[----:B------:R-:W-:Y:S11]  /*84350*/  @!UPT UIADD3 URZ, URZ, URZ, URZ ;  /* 0x0000003f3f3ff290 */ /* 0x000ff6000fffe03f */
[----:B------:R-:W-:Y:S01]  /*84360*/  @!UPT UIADD3 URZ, URZ, URZ, URZ ;  /* 0x0000003f3f3ff290 */ /* 0x000fe2000fffe03f */
[----:B------:R0:W-:Y:S04]  /*84370*/  STL.64 [R1+0x4e0], R12 ;  /* 0x0004e00c01007387 */ /* 0x0001e80000100a00 */
[----:B------:R1:W-:Y:S04]  /*84380*/  STL.64 [R1+0x4e8], R14 ;  /* 0x0004e80e01007387 */ /* 0x0003e80000100a00 */
[----:B------:R-:W2:Y:S04]  /*84390*/  LDL.LU R4, [R1+0xcb0] ;  /* 0x000cb00001047983 */ /* 0x000ea80000300800 */
[----:B------:R-:W2:Y:S04]  /*843a0*/  LDL.LU R5, [R1+0xcb4] ;  /* 0x000cb40001057983 */ /* 0x000ea80000300800 */
[----:B------:R-:W3:Y:S04]  /*843b0*/  LDL.LU R6, [R1+0xcb8] ;  /* 0x000cb80001067983 */ /* 0x000ee80000300800 */
[----:B------:R-:W3:Y:S04]  /*843c0*/  LDL.LU R7, [R1+0xcbc] ;  /* 0x000cbc0001077983 */ /* 0x000ee80000300800 */
[----:B------:R-:W4:Y:S04]  /*843d0*/  LDL.LU R26, [R1+0x3a84] ;  /* 0x003a8400011a7983 */ /* 0x000f280000300800 */
[----:B------:R-:W2:Y:S04]  /*843e0*/  LDL.LU R27, [R1+0x3a80] ;  /* 0x003a8000011b7983 */ /* 0x000ea80000300800 */
[----:B------:R1:W-:Y:S04]  /*843f0*/  STL.64 [R1+0x3a20], R24 ;  /* 0x003a201801007387 */ /* 0x0003e80000100a00 */
[----:B0-----:R-:W2:Y:S04]  /*84400*/  LDL.LU R12, [R1+0xce0] ;  /* 0x000ce000010c7983 */ /* 0x001ea80000300800 */
[----:B------:R-:W2:Y:S04]  /*84410*/  LDL.LU R13, [R1+0xce4] ;  /* 0x000ce400010d7983 */ /* 0x000ea80000300800 */
[----:B-1----:R-:W2:Y:S04]  /*84420*/  LDL.LU R14, [R1+0xce8] ;  /* 0x000ce800010e7983 */ /* 0x002ea80000300800 */
[----:B------:R-:W2:Y:S04]  /*84430*/  LDL.LU R15, [R1+0xcec] ;  /* 0x000cec00010f7983 */ /* 0x000ea80000300800 */
[----:B------:R-:W2:Y:S04]  /*84440*/  LDL.LU R20, [R1+0xd00] ;  /* 0x000d000001147983 */ /* 0x000ea80000300800 */
[----:B------:R-:W2:Y:S04]  /*84450*/  LDL.LU R21, [R1+0xd04] ;  /* 0x000d040001157983 */ /* 0x000ea80000300800 */
[----:B------:R-:W2:Y:S04]  /*84460*/  LDL.LU R22, [R1+0xd08] ;  /* 0x000d080001167983 */ /* 0x000ea80000300800 */
[----:B------:R-:W2:Y:S01]  /*84470*/  LDL.LU R23, [R1+0xd0c] ;  /* 0x000d0c0001177983 */ /* 0x000ea20000300800 */
[----:B------:R-:W-:-:S02]  /*84480*/  IMAD.MOV.U32 R24, RZ, RZ, R11 ;  /* 0x000000ffff187224 */ /* 0x000fc400078e000b */
[----:B------:R-:W-:Y:S01]  /*84490*/  IMAD.MOV.U32 R25, RZ, RZ, R10 ;  /* 0x000000ffff197224 */ /* 0x000fe200078e000a */
[----:B--2---:R-:W-:Y:S04]  /*844a0*/  STL.64 [R1+0x3a30], R22 ;  /* 0x003a301601007387 */ /* 0x004fe80000100a00 */
[----:B------:R-:W-:Y:S04]  /*844b0*/  STL.64 [R1+0x3a28], R20 ;  /* 0x003a281401007387 */ /* 0x000fe80000100a00 */
[----:B------:R-:W2:Y:S04]  /*844c0*/  LDL.LU R11, [R1+0x3a7c] ;  /* 0x003a7c00010b7983 */ /* 0x000ea80000300800 */
[----:B------:R-:W2:Y:S04]  /*844d0*/  LDL.LU R10, [R1+0x3a78] ;  /* 0x003a7800010a7983 */ /* 0x000ea80000300800 */
[----:B------:R0:W-:Y:S04]  /*844e0*/  STL.64 [R1+0x3a38], R24 ;  /* 0x003a381801007387 */ /* 0x0001e80000100a00 */
[----:B0-----:R-:W2:Y:S04]  /*844f0*/  LDL.64 R24, [R1+0x140] ;  /* 0x0001400001187983 */ /* 0x001ea80000100a00 */
[----:B--2---:R0:W-:Y:S04]  /*84500*/  STL.64 [R1+0x3a58], R24 ;  /* 0x003a581801007387 */ /* 0x0041e80000100a00 */
[----:B------:R-:W2:Y:S04]  /*84510*/  LDL.LU R20, [R1+0xd10] ;  /* 0x000d100001147983 */ /* 0x000ea80000300800 */
[----:B------:R-:W2:Y:S04]  /*84520*/  LDL.LU R21, [R1+0xd14] ;  /* 0x000d140001157983 */ /* 0x000ea80000300800 */
[----:B------:R-:W2:Y:S04]  /*84530*/  LDL.LU R22, [R1+0xd18] ;  /* 0x000d180001167983 */ /* 0x000ea80000300800 */
[----:B------:R-:W2:Y:S01]  /*84540*/  LDL.LU R23, [R1+0xd1c] ;  /* 0x000d1c0001177983 */ /* 0x000ea20000300800 */
[----:B0-----:R-:W-:-:S02]  /*84550*/  IMAD.MOV.U32 R24, RZ, RZ, R27 ;  /* 0x000000ffff187224 */ /* 0x001fc400078e001b */
[----:B----4-:R-:W-:-:S05]  /*84560*/  IMAD.MOV.U32 R25, RZ, RZ, R26 ;  /* 0x000000ffff197224 */ /* 0x010fca00078e001a */
[----:B------:R0:W-:Y:S04]  /*84570*/  STL.64 [R1+0x3a70], R24 ;  /* 0x003a701801007387 */ /* 0x0001e80000100a00 */
[----:B--2---:R-:W-:Y:S04]  /*84580*/  STL.64 [R1+0x3a48], R22 ;  /* 0x003a481601007387 */ /* 0x004fe80000100a00 */
[----:B------:R1:W-:Y:S04]  /*84590*/  STL.64 [R1+0x3a40], R20 ;  /* 0x003a401401007387 */ /* 0x0003e80000100a00 */
[----:B0-----:R-:W2:Y:S01]  /*845a0*/  LDL.64 R24, [R1+0x160] ;  /* 0x0001600001187983 */ /* 0x001ea20000100a00 */
[----:B-1----:R-:W-:-:S03]  /*845b0*/  IMAD.MOV.U32 R20, RZ, RZ, R16 ;  /* 0x000000ffff147224 */ /* 0x002fc600078e0010 */
[----:B------:R-:W4:Y:S04]  /*845c0*/  LDL.64 R16, [R1+0x120] ;  /* 0x0001200001107983 */ /* 0x000f280000100a00 */
[----:B----4-:R0:W-:Y:S04]  /*845d0*/  STL.64 [R1+0x3a50], R16 ;  /* 0x003a501001007387 */ /* 0x0101e80000100a00 */
        /* <DEDUP_REMOVED lines=10> */
[----:B------:R-:W-:Y:S04]  /*84680*/  STL.64 [R1+0x3a10], R14 ;  /* 0x003a100e01007387 */ /* 0x000fe80000100a00 */
[----:B------:R0:W-:Y:S04]  /*84690*/  STL.64 [R1+0x3a08], R12 ;  /* 0x003a080c01007387 */ /* 0x0001e80000100a00 */
        /* <DEDUP_REMOVED lines=21> */
[----:B------:R-:W3:Y:S01]  /*847f0*/  LDL.LU R11, [R1+0xd4c] ;  /* 0x000d4c00010b7983 */ /* 0x000ee20000300800 */
[----:B------:R-:W-:-:S02]  /*84800*/  IMAD.MOV.U32 R21, RZ, RZ, R3 ;  /* 0x000000ffff157224 */ /* 0x000fc400078e0003 */
[----:B------:R-:W-:Y:S02]  /*84810*/  IMAD.MOV.U32 R22, RZ, RZ, R2 ;  /* 0x000000ffff167224 */ /* 0x000fe400078e0002 */
[----:B------:R-:W-:-:S07]  /*84820*/  IMAD.MOV.U32 R23, RZ, RZ, R0 ;  /* 0x000000ffff177224 */ /* 0x000fce00078e0000 */
[C---:B---3--:R-:W-:Y:S11]  /*84830*/  HMMA.16816.F32 R8, R20.reuse, R24, R8 ;  /* 0x000000181408723c */ /* 0x048ff60000001808 */
[----:B------:R-:W-:Y:S11]  /*84840*/  @!UPT UIADD3 URZ, URZ, URZ, URZ ;  /* 0x0000003f3f3ff290 */ /* 0x000ff6000fffe03f */
[----:B------:R-:W-:Y:S01]  /*84850*/  @!UPT UIADD3 URZ, URZ, URZ, URZ ;  /* 0x0000003f3f3ff290 */ /* 0x000fe2000fffe03f */
[----:B------:R0:W-:Y:S04]  /*84860*/  STL.64 [R1+0x4d0], R8 ;  /* 0x0004d00801007387 */ /* 0x0001e80000100a00 */
[----:B------:R-:W-:Y:S01]  /*84870*/  STL.64 [R1+0x4d8], R10 ;  /* 0x0004d80a01007387 */ /* 0x000fe20000100a00 */
[----:B0-----:R-:W-:Y:S02]  /*84880*/  IMAD.MOV.U32 R9, RZ, RZ, R24 ;  /* 0x000000ffff097224 */ /* 0x001fe400078e0018 */
[----:B------:R-:W-:Y:S02]  /*84890*/  IMAD.MOV.U32 R8, RZ, RZ, R25 ;  /* 0x000000ffff087224 */ /* 0x000fe400078e0019 */
        /* <DEDUP_REMOVED lines=10> */
[----:B------:R-:W-:-:S02]  /*84940*/  IMAD.MOV.U32 R11, RZ, RZ, R24 ;  /* 0x000000ffff0b7224 */ /* 0x000fc400078e0018 */
[----:B------:R-:W-:Y:S11]  /*84950*/  IMAD.MOV.U32 R10, RZ, RZ, R25 ;  /* 0x000000ffff0a7224 */ /* 0x000ff600078e0019 */
[----:B------:R-:W-:Y:S07]  /*84960*/  @!UPT UIADD3 URZ, URZ, URZ, URZ ;  /* 0x0000003f3f3ff290 */ /* 0x000fee000fffe03f */
[----:B------:R-:W-:Y:S04]  /*84970*/  STL.64 [R1+0x4b0], R20 ;  /* 0x0004b01401007387 */ /* 0x000fe80000100a00 */
[----:B------:R0:W-:Y:S04]  /*84980*/  STL.64 [R1+0x4b8], R22 ;  /* 0x0004b81601007387 */ /* 0x0001e80000100a00 */
[----:B0-----:R-:W2:Y:S04]  /*84990*/  LDL.LU.64 R22, [R1+0x3a48] ;  /* 0x003a480001167983 */ /* 0x001ea80000300a00 */
[----:B------:R-:W2:Y:S04]  /*849a0*/  LDL.LU.64 R20, [R1+0x3a40] ;  /* 0x003a400001147983 */ /* 0x000ea80000300a00 */
[----:B------:R-:W2:Y:S04]  /*849b0*/  LDL.LU.64 R24, [R1+0x3a38] ;  /* 0x003a380001187983 */ /* 0x000ea80000300a00 */
[----:B------:R-:W-:Y:S04]  /*849c0*/  STL.64 [R1+0x39b0], R10 ;  /* 0x0039b00a01007387 */ /* 0x000fe80000100a00 */
[----:B------:R0:W-:Y:S04]  /*849d0*/  STL.64 [R1+0x39a8], R8 ;  /* 0x0039a80801007387 */ /* 0x0001e80000100a00 */
[----:B0-----:R-:W2:Y:S04]  /*849e0*/  LDL.LU.64 R8, [R1+0x80] ;  /* 0x0000800001087983 */ /* 0x001ea80000300a00 */
[----:B------:R-:W2:Y:S02]  /*849f0*/  LDL.LU.64 R10, [R1+0x88] ;  /* 0x00008800010a7983 */ /* 0x000ea40000300a00 */
[C---:B--2---:R-:W-:Y:S02]  /*84a00*/  HMMA.16816.F32 R24, R8.reuse, R24, R20 ;  /* 0x000000180818723c */ /* 0x044fe40000001814 */
[----:B------:R-:W2:Y:S04]  /*84a10*/  LDL.LU.64 R22, [R1+0x3a30] ;  /* 0x003a300001167983 */ /* 0x000ea80000300a00 */
[----:B------:R-:W2:Y:S11]  /*84a20*/  LDL.LU.64 R20, [R1+0x3a28] ;  /* 0x003a280001147983 */ /* 0x000eb60000300a00 */
[----:B------:R-:W-:Y:S06]  /*84a30*/  @!UPT UIADD3 URZ, URZ, URZ, URZ ;  /* 0x0000003f3f3ff290 */ /* 0x000fec000fffe03f */
[----:B------:R0:W-:Y:S04]  /*84a40*/  STL.64 [R1+0x4a0], R24 ;  /* 0x0004a01801007387 */ /* 0x0001e80000100a00 */
[----:B------:R4:W-:Y:S04]  /*84a50*/  STL.64 [R1+0x4a8], R26 ;  /* 0x0004a81a01007387 */ /* 0x0009e80000100a00 */
[----:B0-----:R-:W4:Y:S01]  /*84a60*/  LDL.LU.64 R24, [R1+0x3a20] ;  /* 0x003a200001187983 */ /* 0x001f220000300a00 */
[----:B---3--:R-:W-:Y:S01]  /*84a70*/  IMAD.MOV.U32 R19, RZ, RZ, R17 ;  /* 0x000000ffff137224 */ /* 0x008fe200078e0011 */
[C---:B--2---:R-:W-:Y:S08]  /*84a80*/  HMMA.16816.F32 R20, R8.reuse, R16, R20 ;  /* 0x000000100814723c */ /* 0x044ff00000001814 */
[----:B----4-:R-:W-:Y:S11]  /*84a90*/  HMMA.16816.F32 R24, R8, R24, R12 ;  /* 0x000000180818723c */ /* 0x010ff6000000180c */
[----:B------:R-:W-:Y:S04]  /*84aa0*/  @!UPT UIADD3 URZ, URZ, URZ, URZ ;  /* 0x0000003f3f3ff290 */ /* 0x000fe8000fffe03f */
[----:B------:R0:W-:Y:S04]  /*84ab0*/  STL.64 [R1+0x490], R20 ;  /* 0x0004901401007387 */ /* 0x0001e80000100a00 */
[----:B------:R-:W-:Y:S01]  /*84ac0*/  STL.64 [R1+0x498], R22 ;  /* 0x0004981601007387 */ /* 0x000fe20000100a00 */
[----:B0-----:R-:W-:-:S03]  /*84ad0*/  IMAD.MOV.U32 R20, RZ, RZ, R16 ;  /* 0x000000ffff147224 */ /* 0x001fc600078e0010 */
[----:B------:R-:W2:Y:S04]  /*84ae0*/  LDL.LU.64 R16, [R1+0x3a18] ;  /* 0x003a180001107983 */ /* 0x000ea80000300a00 */
[----:B------:R-:W3:Y:S04]  /*84af0*/  LDL.LU.64 R14, [R1+0x3a10] ;  /* 0x003a1000010e7983 */ /* 0x000ee80000300a00 */
[----:B------:R-:W3:Y:S04]  /*84b00*/  LDL.LU.64 R12, [R1+0x3a08] ;  /* 0x003a0800010c7983 */ /* 0x000ee80000300a00 */
        /* <DEDUP_REMOVED lines=8> */
[----:B0-----:R-:W3:Y:S02]  /*84b90*/  LDL.LU.64 R12, [R1+0x39f8] ;  /* 0x0039f800010c7983 */ /* 0x001ee40000300a00 */
[----:B---3--:R-:W-:Y:S01]  /*84ba0*/  HMMA.16816.F32 R4, R8, R12, R4 ;  /* 0x0000000c0804723c */ /* 0x008fe20000001804 */
[----:B------:R-:W-:-:S02]  /*84bb0*/  IMAD.MOV.U32 R22, RZ, RZ, R12 ;  /* 0x000000ffff167224 */ /* 0x000fc400078e000c */
[----:B------:R-:W-:Y:S11]  /*84bc0*/  IMAD.MOV.U32 R21, RZ, RZ, R13 ;  /* 0x000000ffff157224 */ /* 0x000ff600078e000d */
[----:B------:R-:W-:Y:S09]  /*84bd0*/  @!UPT UIADD3 URZ, URZ, URZ, URZ ;  /* 0x0000003f3f3ff290 */ /* 0x000ff2000fffe03f */
[----:B------:R-:W-:Y:S04]  /*84be0*/  STL.64 [R1+0x460], R4 ;  /* 0x0004600401007387 */ /* 0x000fe80000100a00 */
[----:B------:R0:W-:Y:S04]  /*84bf0*/  STL.64 [R1+0x468], R6 ;  /* 0x0004680601007387 */ /* 0x0001e80000100a00 */
[----:B0-----:R-:W3:Y:S04]  /*84c00*/  LDL.LU.64 R6, [R1+0x39f0] ;  /* 0x0039f00001067983 */ /* 0x001ee80000300a00 */
[----:B------:R-:W3:Y:S04]  /*84c10*/  LDL.LU.64 R4, [R1+0x39e8] ;  /* 0x0039e80001047983 */ /* 0x000ee80000300a00 */
[----:B------:R-:W3:Y:S02]  /*84c20*/  LDL.LU.64 R12, [R1+0x39e0] ;  /* 0x0039e000010c7983 */ /* 0x000ee40000300a00 */
        /* <DEDUP_REMOVED lines=8> */
[----:B------:R-:W3:Y:S04]  /*84cb0*/  LDL.LU.64 R12, [R1+0x39c8] ;  /* 0x0039c800010c7983 */ /* 0x000ee80000300a00 */
[----:B------:R-:W-:Y:S04]  /*84cc0*/  STL.64 [R1+0x38b0], R26 ;  /* 0x0038b01a01007387 */ /* 0x000fe80000100a00 */
        /* <DEDUP_REMOVED lines=10> */
[----:B0-----:R-:W3:Y:S04]  /*84d70*/  LDL.LU.64 R6, [R1+0x39c0] ;  /* 0x0039c00001067983 */ /* 0x001ee80000300a00 */
[----:B------:R-:W4:Y:S04]  /*84d80*/  LDL.LU.64 R4, [R1+0x39b8] ;  /* 0x0039b80001047983 */ /* 0x000f280000300a00 */
[----:B------:R4:W-:Y:S01]  /*84d90*/  STL.64 [R1+0x3878], R12 ;  /* 0x0038780c01007387 */ /* 0x0009e20000100a00 */
[----:B------:R-:W-:-:S02]  /*84da0*/  IMAD.MOV.U32 R2, RZ, RZ, R10 ;  /* 0x000000ffff027224 */ /* 0x000fc400078e000a */
[----:B------:R-:W-:Y:S02]  /*84db0*/  IMAD.MOV.U32 R0, RZ, RZ, R11 ;  /* 0x000000ffff007224 */ /* 0x000fe400078e000b */
[----:B------:R-:W-:Y:S02]  /*84dc0*/  IMAD.MOV.U32 R18, RZ, RZ, R8 ;  /* 0x000000ffff127224 */ /* 0x000fe400078e0008 */
[----:B------:R-:W-:Y:S01]  /*84dd0*/  IMAD.MOV.U32 R3, RZ, RZ, R9 ;  /* 0x000000ffff037224 */ /* 0x000fe200078e0009 */
[----:B----4-:R-:W-:Y:S11]  /*84de0*/  HMMA.16816.F32 R12, R8, R4, R24 ;  /* 0x00000004080c723c */ /* 0x010ff60000001818 */
[----:B------:R-:W-:Y:S11]  /*84df0*/  @!UPT UIADD3 URZ, URZ, URZ, URZ ;  /* 0x0000003f3f3ff290 */ /* 0x000ff6000fffe03f */
[----:B------:R-:W-:Y:S01]  /*84e00*/  @!UPT UIADD3 URZ, URZ, URZ, URZ ;  /* 0x0000003f3f3ff290 */ /* 0x000fe2000fffe03f */
[----:B------:R0:W-:Y:S04]  /*84e10*/  STL.64 [R1+0x430], R12 ;  /* 0x0004300c01007387 */ /* 0x0001e80000100a00 */
[----:B------:R1:W-:Y:S04]  /*84e20*/  STL.64 [R1+0x438], R14 ;  /* 0x0004380e01007387 */ /* 0x0003e80000100a00 */
[----:B------:R-:W4:Y:S04]  /*84e30*/  LDL.LU.64 R10, [R1+0x39b0] ;  /* 0x0039b000010a7983 */ /* 0x000f280000300a00 */
[----:B------:R-:W2:Y:S04]  /*84e40*/  LDL.LU.64 R8, [R1+0x39a8] ;  /* 0x0039a80001087983 */ /* 0x000ea80000300a00 */
[----:B---3--:R-:W-:Y:S04]  /*84e50*/  STL.64 [R1+0x3888], R6 ;  /* 0x0038880601007387 */ /* 0x008fe80000100a00 */
[----:B------:R3:W-:Y:S04]  /*84e60*/  STL.64 [R1+0x3880], R4 ;  /* 0x0038800401007387 */ /* 0x0007e80000100a00 */
[----:B0-----:R-:W2:Y:S04]  /*84e70*/  LDL.LU R12, [R1+0xbc0] ;  /* 0x000bc000010c7983 */ /* 0x001ea80000300800 */
[----:B------:R-:W2:Y:S04]  /*84e80*/  LDL.LU R13, [R1+0xbc4] ;  /* 0x000bc400010d7983 */ /* 0x000ea80000300800 */
[----:B-1----:R-:W2:Y:S04]  /*84e90*/  LDL.LU R14, [R1+0xbc8] ;  /* 0x000bc800010e7983 */ /* 0x002ea80000300800 */
[----:B------:R-:W2:Y:S01]  /*84ea0*/  LDL.LU R15, [R1+0xbcc] ;  /* 0x000bcc00010f7983 */ /* 0x000ea20000300800 */
[----:B---3--:R-:W-:-:S03]  /*84eb0*/  IMAD.MOV.U32 R4, RZ, RZ, R22 ;  /* 0x000000ffff047224 */ /* 0x008fc600078e0016 */
[----:B--2---:R-:W-:Y:S04]  /*84ec0*/  STL.64 [R1+0x3898], R14 ;  /* 0x0038980e01007387 */ /* 0x004fe80000100a00 */
[----:B------:R-:W-:Y:S04]  /*84ed0*/  STL.64 [R1+0x3890], R12 ;  /* 0x0038900c01007387 */ /* 0x000fe80000100a00 */
[----:B------:R-:W2:Y:S01]  /*84ee0*/  LDL.64 R24, [R1+0x110] ;  /* 0x0001100001187983 */ /* 0x000ea20000100a00 */
[----:B------:R-:W-:-:S03]  /*84ef0*/  IMAD.MOV.U32 R5, RZ, RZ, R21 ;  /* 0x000000ffff057224 */ /* 0x000fc600078e0015 */
        /* <DEDUP_REMOVED lines=16> */
[----:B--2---:R4:W-:Y:S02]  /*85000*/  STL.64 [R1+0x38f8], R24 ;  /* 0x0038f81801007387 */ /* 0x0049e40000100a00 */
[----:B----4-:R-:W-:-:S02]  /*85010*/  IMAD.MOV.U32 R24, RZ, RZ, R11 ;  /* 0x000000ffff187224 */ /* 0x010fc400078e000b */
[----:B------:R-:W-:-:S05]  /*85020*/  IMAD.MOV.U32 R25, RZ, RZ, R10 ;  /* 0x000000ffff197224 */ /* 0x000fca00078e000a */
[----:B------:R-:W-:Y:S04]  /*85030*/  STL.64 [R1+0x3910], R24 ;  /* 0x0039101801007387 */ /* 0x000fe80000100a00 */
[----:B---3--:R-:W-:Y:S04]  /*85040*/  STL.64 [R1+0x38d8], R6 ;  /* 0x0038d80601007387 */ /* 0x008fe80000100a00 */
[----:B------:R0:W-:Y:S04]  /*85050*/  STL.64 [R1+0x38d0], R4 ;  /* 0x0038d00401007387 */ /* 0x0001e80000100a00 */
[----:B0-----:R-:W2:Y:S04]  /*85060*/  LDL.LU R4, [R1+0xc00] ;  /* 0x000c000001047983 */ /* 0x001ea80000300800 */
[----:B------:R-:W2:Y:S04]  /*85070*/  LDL.LU R5, [R1+0xc04] ;  /* 0x000c040001057983 */ /* 0x000ea80000300800 */
[----:B------:R-:W3:Y:S04]  /*85080*/  LDL.LU R6, [R1+0xc08] ;  /* 0x000c080001067983 */ /* 0x000ee80000300800 */
[----:B------:R-:W3:Y:S04]  /*85090*/  LDL.LU R7, [R1+0xc0c] ;  /* 0x000c0c0001077983 */ /* 0x000ee80000300800 */
[----:B------:R-:W4:Y:S04]  /*850a0*/  LDL.64 R24, [R1+0x150] ;  /* 0x0001500001187983 */ /* 0x000f280000100a00 */
[----:B----4-:R0:W-:Y:S02]  /*850b0*/  STL.64 [R1+0x3918], R24 ;  /* 0x0039181801007387 */ /* 0x0101e40000100a00 */
[----:B0-----:R-:W-:-:S02]  /*850c0*/  IMAD.MOV.U32 R24, RZ, RZ, R9 ;  /* 0x000000ffff187224 */ /* 0x001fc400078e0009 */
[----:B------:R-:W-:-:S05]  /*850d0*/  IMAD.MOV.U32 R25, RZ, RZ, R8 ;  /* 0x000000ffff197224 */ /* 0x000fca00078e0008 */
[----:B------:R0:W-:Y:S04]  /*850e0*/  STL.64 [R1+0x3930], R24 ;  /* 0x0039301801007387 */ /* 0x0001e80000100a00 */
[----:B0-----:R-:W4:Y:S04]  /*850f0*/  LDL.LU R24, [R1+0xc50] ;  /* 0x000c500001187983 */ /* 0x001f280000300800 */
[----:B------:R-:W4:Y:S04]  /*85100*/  LDL.LU R25, [R1+0xc54] ;  /* 0x000c540001197983 */ /* 0x000f280000300800 */
[----:B------:R-:W2:Y:S04]  /*85110*/  LDL.LU R26, [R1+0xc58] ;  /* 0x000c5800011a7983 */ /* 0x000ea80000300800 */
[----:B------:R-:W2:Y:S01]  /*85120*/  LDL.LU R27, [R1+0xc5c] ;  /* 0x000c5c00011b7983 */ /* 0x000ea20000300800 */
[----:B------:R-:W-:-:S02]  /*85130*/  IMAD.MOV.U32 R8, RZ, RZ, R17 ;  /* 0x000000ffff087224 */ /* 0x000fc400078e0011 */
[----:B------:R-:W-:Y:S02]  /*85140*/  IMAD.MOV.U32 R9, RZ, RZ, R16 ;  /* 0x000000ffff097224 */ /* 0x000fe400078e0010 */
[----:B------:R-:W-:Y:S02]  /*85150*/  IMAD.MOV.U32 R16, RZ, RZ, R29 ;  /* 0x000000ffff107224 */ /* 0x000fe400078e001d */
[----:B------:R-:W-:Y:S01]  /*85160*/  IMAD.MOV.U32 R17, RZ, RZ, R28 ;  /* 0x000000ffff117224 */ /* 0x000fe200078e001c */
[----:B--2---:R-:W-:Y:S04]  /*85170*/  STL.64 [R1+0x3950], R26 ;  /* 0x0039501a01007387 */ /* 0x004fe80000100a00 */
[----:B----4-:R-:W-:Y:S04]  /*85180*/  STL.64 [R1+0x3948], R24 ;  /* 0x0039481801007387 */ /* 0x010fe80000100a00 */
[----:B------:R-:W-:Y:S04]  /*85190*/  STL.64 [R1+0x3990], R16 ;  /* 0x0039901001007387 */ /* 0x000fe80000100a00 */
[----:B------:R0:W-:Y:S04]  /*851a0*/  STL.64 [R1+0x3958], R8 ;  /* 0x0039580801007387 */ /* 0x0001e80000100a00 */
[----:B0-----:R-:W2:Y:S04]  /*851b0*/  LDL.LU R8, [R1+0xc70] ;  /* 0x000c700001087983 */ /* 0x001ea80000300800 */
[----:B------:R-:W2:Y:S04]  /*851c0*/  LDL.LU R9, [R1+0xc74] ;  /* 0x000c740001097983 */ /* 0x000ea80000300800 */
[----:B------:R-:W4:Y:S04]  /*851d0*/  LDL.LU R10, [R1+0xc78] ;  /* 0x000c7800010a7983 */ /* 0x000f280000300800 */
[----:B------:R-:W4:Y:S04]  /*851e0*/  LDL.LU R11, [R1+0xc7c] ;  /* 0x000c7c00010b7983 */ /* 0x000f280000300800 */
[----:B------:R-:W2:Y:S04]  /*851f0*/  LDL.64 R20, [R1+0xb0] ;  /* 0x0000b00001147983 */ /* 0x000ea80000100a00 */
[----:B----4-:R-:W-:Y:S04]  /*85200*/  STL.64 [R1+0x3978], R10 ;  /* 0x0039780a01007387 */ /* 0x010fe80000100a00 */
[----:B--2---:R0:W-:Y:S04]  /*85210*/  STL.64 [R1+0x3970], R8 ;  /* 0x0039700801007387 */ /* 0x0041e80000100a00 */
[----:B0-----:R-:W2:Y:S04]  /*85220*/  LDL.LU R8, [R1+0xc80] ;  /* 0x000c800001087983 */ /* 0x001ea80000300800 */
[----:B------:R-:W2:Y:S04]  /*85230*/  LDL.LU R9, [R1+0xc84] ;  /* 0x000c840001097983 */ /* 0x000ea80000300800 */
[----:B------:R-:W4:Y:S04]  /*85240*/  LDL.LU R10, [R1+0xc88] ;  /* 0x000c8800010a7983 */ /* 0x000f280000300800 */
[----:B------:R-:W4:Y:S04]  /*85250*/  LDL.LU R11, [R1+0xc8c] ;  /* 0x000c8c00010b7983 */ /* 0x000f280000300800 */
[----:B----4-:R-:W-:Y:S04]  /*85260*/  STL.64 [R1+0x39a0], R10 ;  /* 0x0039a00a01007387 */ /* 0x010fe80000100a00 */
[----:B--2---:R0:W-:Y:S04]  /*85270*/  STL.64 [R1+0x3998], R8 ;  /* 0x0039980801007387 */ /* 0x0041e80000100a00 */
        /* <DEDUP_REMOVED lines=13> */
[----:B------:R-:W2:Y:S01]  /*85350*/  LDL.LU R7, [R1+0xc1c] ;  /* 0x000c1c0001077983 */ /* 0x000ea20000300800 */
[----:B------:R-:W-:-:S02]  /*85360*/  IMAD.MOV.U32 R16, RZ, RZ, R18 ;  /* 0x000000ffff107224 */ /* 0x000fc400078e0012 */
[----:B------:R-:W-:Y:S02]  /*85370*/  IMAD.MOV.U32 R17, RZ, RZ, R3 ;  /* 0x000000ffff117224 */ /* 0x000fe400078e0003 */
[----:B------:R-:W-:Y:S02]  /*85380*/  IMAD.MOV.U32 R18, RZ, RZ, R2 ;  /* 0x000000ffff127224 */ /* 0x000fe400078e0002 */
[----:B------:R-:W-:Y:S01]  /*85390*/  IMAD.MOV.U32 R19, RZ, RZ, R0 ;  /* 0x000000ffff137224 */ /* 0x000fe200078e0000 */
[----:B--2---:R-:W-:Y:S04]  /*853a0*/  STL.64 [R1+0x3908], R6 ;  /* 0x0039080601007387 */ /* 0x004fe80000100a00 */
[----:B---3--:R0:W-:Y:S04]  /*853b0*/  STL.64 [R1+0x3900], R4 ;  /* 0x0039000401007387 */ /* 0x0081e80000100a00 */
[----:B0-----:R-:W2:Y:S04]  /*853c0*/  LDL.LU R4, [R1+0xc20] ;  /* 0x000c200001047983 */ /* 0x001ea80000300800 */
[----:B------:R-:W2:Y:S04]  /*853d0*/  LDL.LU R5, [R1+0xc24] ;  /* 0x000c240001057983 */ /* 0x000ea80000300800 */
[----:B------:R-:W3:Y:S04]  /*853e0*/  LDL.LU R6, [R1+0xc28] ;  /* 0x000c280001067983 */ /* 0x000ee80000300800 */
[----:B------:R-:W3:Y:S01]  /*853f0*/  LDL.LU R7, [R1+0xc2c] ;  /* 0x000c2c0001077983 */ /* 0x000ee20000300800 */
[----:B------:R-:W-:Y:S01]  /*85400*/  HMMA.16816.F32 R16, R16, R20, R8 ;  /* 0x000000141010723c */ /* 0x000fe20000001808 */
[----:B------:R-:W-:-:S02]  /*85410*/  IMAD.MOV.U32 R28, RZ, RZ, R20 ;  /* 0x000000ffff1c7224 */ /* 0x000fc400078e0014 */
[----:B------:R-:W-:Y:S01]  /*85420*/  IMAD.MOV.U32 R0, RZ, RZ, R21 ;  /* 0x000000ffff007224 */ /* 0x000fe200078e0015 */
        /* <DEDUP_REMOVED lines=8> */
[----:B------:R-:W3:Y:S04]  /*854b0*/  LDL.LU R14, [R1+0xbd8] ;  /* 0x000bd800010e7983 */ /* 0x000ee80000300800 */
[----:B------:R-:W3:Y:S04]  /*854c0*/  LDL.LU R15, [R1+0xbdc] ;  /* 0x000bdc00010f7983 */ /* 0x000ee80000300800 */
[----:B------:R-:W2:Y:S04]  /*854d0*/  LDL.LU.64 R10, [R1+0x39a0] ;  /* 0x0039a000010a7983 */ /* 0x000ea80000300a00 */
[----:B------:R-:W2:Y:S04]  /*854e0*/  LDL.LU.64 R8, [R1+0x3998] ;  /* 0x0039980001087983 */ /* 0x000ea80000300a00 */
[----:B------:R0:W-:Y:S04]  /*854f0*/  STL.64 [R1+0x420], R16 ;  /* 0x0004201001007387 */ /* 0x0001e80000100a00 */
        /* <DEDUP_REMOVED lines=8> */
[----:B------:R-:W-:Y:S04]  /*85580*/  STL.64 [R1+0x410], R16 ;  /* 0x0004101001007387 */ /* 0x000fe80000100a00 */
[----:B------:R0:W-:Y:S04]  /*85590*/  STL.64 [R1+0x418], R18 ;  /* 0x0004181201007387 */ /* 0x0001e80000100a00 */
[----:B0-----:R-:W2:Y:S04]  /*855a0*/  LDL.LU.64 R18, [R1+0x3968] ;  /* 0x0039680001127983 */ /* 0x001ea80000300a00 */
[----:B------:R-:W2:Y:S02]  /*855b0*/  LDL.LU.64 R16, [R1+0x3960] ;  /* 0x0039600001107983 */ /* 0x000ea40000300a00 */
[C---:B--2---:R-:W-:Y:S11]  /*855c0*/  HMMA.16816.F32 R8, R20.reuse, R16, R8 ;  /* 0x000000101408723c */ /* 0x044ff60000001808 */
[----:B------:R-:W-:Y:S11]  /*855d0*/  @!UPT UIADD3 URZ, URZ, URZ, URZ ;  /* 0x0000003f3f3ff290 */ /* 0x000ff6000fffe03f */
[----:B------:R-:W-:Y:S01]  /*855e0*/  @!UPT UIADD3 URZ, URZ, URZ, URZ ;  /* 0x0000003f3f3ff290 */ /* 0x000fe2000fffe03f */
[----:B------:R0:W-:Y:S04]  /*855f0*/  STL.64 [R1+0x400], R8 ;  /* 0x0004000801007387 */ /* 0x0001e80000100a00 */
[----:B------:R-:W-:Y:S04]  /*85600*/  STL.64 [R1+0x408], R10 ;  /* 0x0004080a01007387 */ /* 0x000fe80000100a00 */
[----:B0-----:R-:W4:Y:S04]  /*85610*/  LDL.LU.64 R8, [R1+0x3958] ;  /* 0x0039580001087983 */ /* 0x001f280000300a00 */
[----:B------:R-:W-:Y:S04]  /*85620*/  STL.64 [R1+0x3840], R18 ;  /* 0x0038401201007387 */ /* 0x000fe80000100a00 */
[----:B------:R0:W-:Y:S04]  /*85630*/  STL.64 [R1+0x3838], R16 ;  /* 0x0038381001007387 */ /* 0x0001e80000100a00 */
[----:B0-----:R-:W2:Y:S04]  /*85640*/  LDL.LU R16, [R1+0xbb0] ;  /* 0x000bb00001107983 */ /* 0x001ea80000300800 */
[----:B------:R-:W2:Y:S04]  /*85650*/  LDL.LU R17, [R1+0xbb4] ;  /* 0x000bb40001117983 */ /* 0x000ea80000300800 */
[----:B------:R-:W2:Y:S04]  /*85660*/  LDL.LU R18, [R1+0xbb8] ;  /* 0x000bb80001127983 */ /* 0x000ea80000300800 */
[----:B------:R-:W2:Y:S01]  /*85670*/  LDL.LU R19, [R1+0xbbc] ;  /* 0x000bbc0001137983 */ /* 0x000ea20000300800 */
[C---:B----4-:R-:W-:Y:S03]  /*85680*/  HMMA.16816.F32 R8, R20.reuse, R8, R24 ;  /* 0x000000081408723c */ /* 0x050fe60000001818 */
[----:B------:R-:W4:Y:S04]  /*85690*/  LDL.LU.64 R26, [R1+0x3950] ;  /* 0x00395000011a7983 */ /* 0x000f280000300a00 */
[----:B------:R-:W4:Y:S11]  /*856a0*/  LDL.LU.64 R24, [R1+0x3948] ;  /* 0x0039480001187983 */ /* 0x000f360000300a00 */
[----:B------:R-:W-:Y:S05]  /*856b0*/  @!UPT UIADD3 URZ, URZ, URZ, URZ ;  /* 0x0000003f3f3ff290 */ /* 0x000fea000fffe03f */
[----:B------:R-:W-:Y:S04]  /*856c0*/  STL.64 [R1+0x3f0], R8 ;  /* 0x0003f00801007387 */ /* 0x000fe80000100a00 */
[----:B------:R0:W-:Y:S04]  /*856d0*/  STL.64 [R1+0x3f8], R10 ;  /* 0x0003f80a01007387 */ /* 0x0001e80000100a00 */
[----:B0-----:R-:W2:Y:S04]  /*856e0*/  LDL.LU.64 R10, [R1+0x3940] ;  /* 0x00394000010a7983 */ /* 0x001ea80000300a00 */
[----:B------:R-:W4:Y:S02]  /*856f0*/  LDL.LU.64 R8, [R1+0x3938] ;  /* 0x0039380001087983 */ /* 0x000f240000300a00 */
[C---:B----4-:R-:W-:Y:S11]  /*85700*/  HMMA.16816.F32 R24, R20.reuse, R8, R24 ;  /* 0x000000081418723c */ /* 0x050ff60000001818 */
[----:B------:R-:W-:Y:S11]  /*85710*/  @!UPT UIADD3 URZ, URZ, URZ, URZ ;  /* 0x0000003f3f3ff290 */ /* 0x000ff6000fffe03f */
[----:B------:R-:W-:Y:S01]  /*85720*/  @!UPT UIADD3 URZ, URZ, URZ, URZ ;  /* 0x0000003f3f3ff290 */ /* 0x000fe2000fffe03f */
[----:B------:R0:W-:Y:S04]  /*85730*/  STL.64 [R1+0x3e0], R24 ;  /* 0x0003e01801007387 */ /* 0x0001e80000100a00 */
[----:B------:R-:W-:Y:S04]  /*85740*/  STL.64 [R1+0x3e8], R26 ;  /* 0x0003e81a01007387 */ /* 0x000fe80000100a00 */
[----:B0-----:R-:W4:Y:S04]  /*85750*/  LDL.LU.64 R24, [R1+0x3930] ;  /* 0x0039300001187983 */ /* 0x001f280000300a00 */
[----:B--2---:R-:W-:Y:S04]  /*85760*/  STL.64 [R1+0x3810], R10 ;  /* 0x0038100a01007387 */ /* 0x004fe80000100a00 */
        /* <DEDUP_REMOVED lines=9> */
[----:B------:R0:W-:Y:S04]  /*85800*/  STL.64 [R1+0x3d0], R24 ;  /* 0x0003d01801007387 */ /* 0x0001e80000100a00 */
[----:B------:R-:W-:Y:S04]  /*85810*/  STL.64 [R1+0x3d8], R26 ;  /* 0x0003d81a01007387 */ /* 0x000fe80000100a00 */
[----:B0-----:R-:W2:Y:S02]  /*85820*/  LDL.LU.64 R24, [R1+0x3918] ;  /* 0x0039180001187983 */ /* 0x001ea40000300a00 */
[C---:B--2---:R-:W-:Y:S11]  /*85830*/  HMMA.16816.F32 R8, R20.reuse, R24, R8 ;  /* 0x000000181408723c */ /* 0x044ff60000001808 */
[----:B------:R-:W-:Y:S11]  /*85840*/  @!UPT UIADD3 URZ, URZ, URZ, URZ ;  /* 0x0000003f3f3ff290 */ /* 0x000ff6000fffe03f */
[----:B------:R-:W-:Y:S01]  /*85850*/  @!UPT UIADD3 URZ, URZ, URZ, URZ ;  /* 0x0000003f3f3ff290 */ /* 0x000fe2000fffe03f */
[----:B------:R0:W-:Y:S04]  /*85860*/  STL.64 [R1+0x3c0], R8 ;  /* 0x0003c00801007387 */ /* 0x0001e80000100a00 */
[----:B------:R-:W-:Y:S01]  /*85870*/  STL.64 [R1+0x3c8], R10 ;  /* 0x0003c80a01007387 */ /* 0x000fe20000100a00 */
[----:B0-----:R-:W-:Y:S02]  /*85880*/  IMAD.MOV.U32 R9, RZ, RZ, R24 ;  /* 0x000000ffff097224 */ /* 0x001fe400078e0018 */
[----:B------:R-:W-:Y:S02]  /*85890*/  IMAD.MOV.U32 R8, RZ, RZ, R25 ;  /* 0x000000ffff087224 */ /* 0x000fe400078e0019 */
[----:B------:R-:W4:Y:S02]  /*858a0*/  LDL.LU.64 R24, [R1+0x3910] ;  /* 0x0039100001187983 */ /* 0x000f240000300a00 */
[C---:B----4-:R-:W-:Y:S02]  /*858b0*/  HMMA.16816.F32 R24, R20.reuse, R24, R4 ;  /* 0x000000181418723c */ /* 0x050fe40000001804 */
        /* <DEDUP_REMOVED lines=30> */
[----:B------:R-:W4:Y:S04]  /*85aa0*/  LDL.LU.64 R26, [R1+0x38b0] ;  /* 0x0038b000011a7983 */ /* 0x000f280000300a00 */
[----:B------:R-:W2:Y:S02]  /*85ab0*/  LDL.LU.64 R24, [R1+0x38a8] ;  /* 0x0038a80001187983 */ /* 0x000ea40000300a00 */
[C---:B--2---:R-:W-:Y:S11]  /*85ac0*/  HMMA.16816.F32 R4, R20.reuse, R24, R4 ;  /* 0x000000181404723c */ /* 0x044ff60000001804 */
[----:B------:R-:W-:Y:S11]  /*85ad0*/  @!UPT UIADD3 URZ, URZ, URZ, URZ ;  /* 0x0000003f3f3ff290 */ /* 0x000ff6000fffe03f */
[----:B------:R-:W-:Y:S01]  /*85ae0*/  @!UPT UIADD3 URZ, URZ, URZ, URZ ;  /* 0x0000003f3f3ff290 */ /* 0x000fe2000fffe03f */
[----:B------:R0:W-:Y:S04]  /*85af0*/  STL.64 [R1+0x370], R4 ;  /* 0x0003700401007387 */ /* 0x0001e80000100a00 */
[----:B------:R3:W-:Y:S04]  /*85b00*/  STL.64 [R1+0x378], R6 ;  /* 0x0003780601007387 */ /* 0x0007e80000100a00 */
[----:B0-----:R-:W3:Y:S04]  /*85b10*/  LDL.LU.64 R4, [R1+0x38a0] ;  /* 0x0038a00001047983 */ /* 0x001ee80000300a00 */
[----:B------:R4:W-:Y:S01]  /*85b20*/  STL.64 [R1+0x3788], R24 ;  /* 0x0037881801007387 */ /* 0x0009e20000100a00 */
[----:B---3--:R-:W-:Y:S03]  /*85b30*/  HMMA.16816.F32 R4, R20, R4, R12 ;  /* 0x000000041404723c */ /* 0x008fe6000000180c */
[----:B------:R-:W2:Y:S04]  /*85b40*/  LDL.LU.64 R14, [R1+0x3898] ;  /* 0x00389800010e7983 */ /* 0x000ea80000300a00 */
[----:B------:R-:W2:Y:S01]  /*85b50*/  LDL.LU.64 R12, [R1+0x3890] ;  /* 0x00389000010c7983 */ /* 0x000ea20000300a00 */
[----:B----4-:R-:W-:-:S02]  /*85b60*/  IMAD.MOV.U32 R24, RZ, RZ, R27 ;  /* 0x000000ffff187224 */ /* 0x010fc400078e001b */
[----:B------:R-:W-:Y:S11]  /*85b70*/  IMAD.MOV.U32 R25, RZ, RZ, R26 ;  /* 0x000000ffff197224 */ /* 0x000ff600078e001a */
[----:B------:R-:W-:Y:S02]  /*85b80*/  @!UPT UIADD3 URZ, URZ, URZ, URZ ;  /* 0x0000003f3f3ff290 */ /* 0x000fe4000fffe03f */
[----:B------:R-:W-:Y:S04]  /*85b90*/  STL.64 [R1+0x360], R4 ;  /* 0x0003600401007387 */ /* 0x000fe80000100a00 */
[----:B------:R0:W-:Y:S04]  /*85ba0*/  STL.64 [R1+0x368], R6 ;  /* 0x0003680601007387 */ /* 0x0001e80000100a00 */
[----:B0-----:R-:W3:Y:S04]  /*85bb0*/  LDL.LU.64 R6, [R1+0x3888] ;  /* 0x0038880001067983 */ /* 0x001ee80000300a00 */
[----:B------:R-:W4:Y:S01]  /*85bc0*/  LDL.LU.64 R4, [R1+0x3880] ;  /* 0x0038800001047983 */ /* 0x000f220000300a00 */
[C---:B--2---:R-:W-:Y:S03]  /*85bd0*/  HMMA.16816.F32 R24, R20.reuse, R24, R12 ;  /* 0x000000181418723c */ /* 0x044fe6000000180c */
[----:B------:R-:W2:Y:S05]  /*85be0*/  LDL.LU.64 R12, [R1+0x3878] ;  /* 0x00387800010c7983 */ /* 0x000eaa0000300a00 */
[----:B--2---:R-:W-:Y:S01]  /*85bf0*/  HMMA.16816.F32 R16, R20, R12, R16 ;  /* 0x0000000c1410723c */ /* 0x004fe20000001810 */
[----:B------:R0:W-:Y:S11]  /*85c00*/  STL.64 [R1+0x3780], R12 ;  /* 0x0037800c01007387 */ /* 0x0001f60000100a00 */
[----:B------:R-:W-:Y:S03]  /*85c10*/  @!UPT UIADD3 URZ, URZ, URZ, URZ ;  /* 0x0000003f3f3ff290 */ /* 0x000fe6000fffe03f */
[----:B------:R-:W-:Y:S04]  /*85c20*/  STL.64 [R1+0x350], R24 ;  /* 0x0003501801007387 */ /* 0x000fe80000100a00 */
[----:B------:R-:W-:Y:S04]  /*85c30*/  STL.64 [R1+0x358], R26 ;  /* 0x0003581a01007387 */ /* 0x000fe80000100a00 */
[----:B0-----:R-:W2:Y:S04]  /*85c40*/  LDL.LU R12, [R1+0xae0] ;  /* 0x000ae000010c7983 */ /* 0x001ea80000300800 */
[----:B------:R-:W-:Y:S04]  /*85c50*/  STL.64 [R1+0x340], R16 ;  /* 0x0003401001007387 */ /* 0x000fe80000100a00 */
[----:B------:R-:W-:Y:S04]  /*85c60*/  STL.64 [R1+0x348], R18 ;  /* 0x0003481201007387 */ /* 0x000fe80000100a00 */
        /* <DEDUP_REMOVED lines=9> */
[----:B--2---:R-:W-:Y:S04]  /*85d00*/  STL.64 [R1+0x37b8], R14 ;  /* 0x0037b80e01007387 */ /* 0x004fe80000100a00 */
[----:B------:R0:W-:Y:S02]  /*85d10*/  STL.64 [R1+0x37b0], R12 ;  /* 0x0037b00c01007387 */ /* 0x0001e40000100a00 */
[----:B0-----:R-:W-:-:S02]  /*85d20*/  IMAD.MOV.U32 R12, RZ, RZ, R11 ;  /* 0x000000ffff0c7224 */ /* 0x001fc400078e000b */
[----:B------:R-:W-:-:S05]  /*85d30*/  IMAD.MOV.U32 R13, RZ, RZ, R10 ;  /* 0x000000ffff0d7224 */ /* 0x000fca00078e000a */
[----:B------:R0:W-:Y:S04]  /*85d40*/  STL.64 [R1+0x37c8], R12 ;  /* 0x0037c80c01007387 */ /* 0x0001e80000100a00 */
[----:B0-----:R-:W2:Y:S04]  /*85d50*/  LDL.64 R12, [R1+0x140] ;  /* 0x00014000010c7983 */ /* 0x001ea80000100a00 */
[----:B--2---:R0:W-:Y:S04]  /*85d60*/  STL.64 [R1+0x37e0], R12 ;  /* 0x0037e00c01007387 */ /* 0x0041e80000100a00 */
[----:B------:R-:W2:Y:S04]  /*85d70*/  LDL.LU R24, [R1+0xaf0] ;  /* 0x000af00001187983 */ /* 0x000ea80000300800 */
[----:B------:R-:W2:Y:S01]  /*85d80*/  LDL.LU R25, [R1+0xaf4] ;  /* 0x000af40001197983 */ /* 0x000ea20000300800 */
[----:B0-----:R-:W-:-:S03]  /*85d90*/  IMAD.MOV.U32 R12, RZ, RZ, R9 ;  /* 0x000000ffff0c7224 */ /* 0x001fc600078e0009 */
[----:B------:R-:W2:Y:S01]  /*85da0*/  LDL.LU R26, [R1+0xaf8] ;  /* 0x000af800011a7983 */ /* 0x000ea20000300800 */
[----:B------:R-:W-:-:S03]  /*85db0*/  IMAD.MOV.U32 R13, RZ, RZ, R8 ;  /* 0x000000ffff0d7224 */ /* 0x000fc600078e0008 */
[----:B------:R-:W2:Y:S04]  /*85dc0*/  LDL.LU R27, [R1+0xafc] ;  /* 0x000afc00011b7983 */ /* 0x000ea80000300800 */
[----:B------:R0:W-:Y:S04]  /*85dd0*/  STL.64 [R1+0x37f8], R12 ;  /* 0x0037f80c01007387 */ /* 0x0001e80000100a00 */
[----:B0-----:R-:W2:Y:S04]  /*85de0*/  LDL.LU.64 R12, [R1+0x160] ;  /* 0x00016000010c7983 */ /* 0x001ea80000300a00 */
        /* <DEDUP_REMOVED lines=11> */
[----:B------:R-:W2:Y:S04]  /*85ea0*/  LDL.LU.64 R16, [R1+0x1a0] ;  /* 0x0001a00001107983 */ /* 0x000ea80000300a00 */
[----:B--2---:R0:W-:Y:S02]  /*85eb0*/  STL.64 [R1+0x3858], R16 ;  /* 0x0038581001007387 */ /* 0x0041e40000100a00 */
[----:B0-----:R-:W-:-:S02]  /*85ec0*/  IMAD.MOV.U32 R16, RZ, RZ, R28 ;  /* 0x000000ffff107224 */ /* 0x001fc400078e001c */
[----:B------:R-:W-:-:S05]  /*85ed0*/  IMAD.MOV.U32 R17, RZ, RZ, R0 ;  /* 0x000000ffff117224 */ /* 0x000fca00078e0000 */
[----:B------:R0:W-:Y:S04]  /*85ee0*/  STL.64 [R1+0x3870], R16 ;  /* 0x0038701001007387 */ /* 0x0001e80000100a00 */
[----:B0-----:R-:W4:Y:S04]  /*85ef0*/  LDL.LU R16, [R1+0xba0] ;  /* 0x000ba00001107983 */ /* 0x001f280000300800 */
[----:B------:R-:W4:Y:S04]  /*85f00*/  LDL.LU R17, [R1+0xba4] ;  /* 0x000ba40001117983 */ /* 0x000f280000300800 */
[----:B------:R-:W4:Y:S04]  /*85f10*/  LDL.LU R18, [R1+0xba8] ;  /* 0x000ba80001127983 */ /* 0x000f280000300800 */
[----:B------:R-:W4:Y:S04]  /*85f20*/  LDL.LU R19, [R1+0xbac] ;  /* 0x000bac0001137983 */ /* 0x000f280000300800 */
        /* <DEDUP_REMOVED lines=13> */
[----:B------:R-:W-:Y:S04]  /*86000*/  STL.64 [R1+0x37a8], R26 ;  /* 0x0037a81a01007387 */ /* 0x000fe80000100a00 */
[----:B------:R0:W-:Y:S04]  /*86010*/  STL.64 [R1+0x37a0], R24 ;  /* 0x0037a01801007387 */ /* 0x0001e80000100a00 */
[----:B0-----:R-:W2:Y:S04]  /*86020*/  LDL.64 R24, [R1+0x120] ;  /* 0x0001200001187983 */ /* 0x001ea80000100a00 */
[----:B--2---:R0:W-:Y:S04]  /*86030*/  STL.64 [R1+0x37c0], R24 ;  /* 0x0037c01801007387 */ /* 0x0041e80000100a00 */
[----:B0-----:R-:W2:Y:S04]  /*86040*/  LDL.LU R24, [R1+0xb10] ;  /* 0x000b100001187983 */ /* 0x001ea80000300800 */
[----:B------:R-:W2:Y:S04]  /*86050*/  LDL.LU R25, [R1+0xb14] ;  /* 0x000b140001197983 */ /* 0x000ea80000300800 */
[----:B------:R-:W2:Y:S04]  /*86060*/  LDL.LU R26, [R1+0xb18] ;  /* 0x000b1800011a7983 */ /* 0x000ea80000300800 */
[----:B------:R-:W2:Y:S01]  /*86070*/  LDL.LU R27, [R1+0xb1c] ;  /* 0x000b1c00011b7983 */ /* 0x000ea20000300800 */
[C---:B----4-:R-:W-:Y:S03]  /*86080*/  HMMA.16816.F32 R16, R20.reuse, R4, R16 ;  /* 0x000000041410723c */ /* 0x050fe60000001810 */
[----:B--2---:R-:W-:Y:S04]  /*86090*/  STL.64 [R1+0x37d8], R26 ;  /* 0x0037d81a01007387 */ /* 0x004fe80000100a00 */
[----:B------:R0:W-:Y:S04]  /*860a0*/  STL.64 [R1+0x37d0], R24 ;  /* 0x0037d01801007387 */ /* 0x0001e80000100a00 */
        /* <DEDUP_REMOVED lines=10> */
[----:B------:R0:W-:Y:S04]  /*86150*/  STL.64 [R1+0x330], R16 ;  /* 0x0003301001007387 */ /* 0x0001e80000100a00 */
[----:B------:R-:W-:Y:S04]  /*86160*/  STL.64 [R1+0x338], R18 ;  /* 0x0003381201007387 */ /* 0x000fe80000100a00 */
[----:B0-----:R-:W4:Y:S04]  /*86170*/  LDL.LU.64 R16, [R1+0x3870] ;  /* 0x0038700001107983 */ /* 0x001f280000300a00 */
[----:B---3--:R-:W-:Y:S04]  /*86180*/  STL.64 [R1+0x3748], R6 ;  /* 0x0037480601007387 */ /* 0x008fe80000100a00 */
[----:B------:R0:W-:Y:S04]  /*86190*/  STL.64 [R1+0x3740], R4 ;  /* 0x0037400401007387 */ /* 0x0001e80000100a00 */
[----:B0-----:R-:W3:Y:S04]  /*861a0*/  LDL.LU R4, [R1+0xb80] ;  /* 0x000b800001047983 */ /* 0x001ee80000300800 */
[----:B------:R-:W3:Y:S04]  /*861b0*/  LDL.LU R5, [R1+0xb84] ;  /* 0x000b840001057983 */ /* 0x000ee80000300800 */
[----:B------:R-:W3:Y:S04]  /*861c0*/  LDL.LU R6, [R1+0xb88] ;  /* 0x000b880001067983 */ /* 0x000ee80000300800 */
[----:B------:R-:W3:Y:S01]  /*861d0*/  LDL.LU R7, [R1+0xb8c] ;  /* 0x000b8c0001077983 */ /* 0x000ee20000300800 */
[----:B----4-:R-:W-:Y:S03]  /*861e0*/  HMMA.16816.F32 R20, R20, R16, R12 ;  /* 0x000000101414723c */ /* 0x010fe6000000180c */
[----:B------:R-:W4:Y:S04]  /*861f0*/  LDL.LU.64 R14, [R1+0x3868] ;  /* 0x00386800010e7983 */ /* 0x000f280000300a00 */
[----:B------:R-:W4:Y:S04]  /*86200*/  LDL.LU.64 R12, [R1+0x3860] ;  /* 0x00386000010c7983 */ /* 0x000f280000300a00 */
[----:B------:R-:W2:Y:S11]  /*86210*/  LDL.LU.64 R16, [R1+0x3858] ;  /* 0x0038580001107983 */ /* 0x000eb60000300a00 */
[----:B------:R-:W-:Y:S01]  /*86220*/  @!UPT UIADD3 URZ, URZ, URZ, URZ ;  /* 0x0000003f3f3ff290 */ /* 0x000fe2000fffe03f */
        /* <DEDUP_REMOVED lines=9> */
[----:B------:R-:W-:Y:S04]  /*862c0*/  STL.64 [R1+0x318], R6 ;  /* 0x0003180601007387 */ /* 0x000fe80000100a00 */
[----:B------:R-:W2:Y:S01]  /*862d0*/  LDL.LU.64 R18, [R1+0x3840] ;  /* 0x0038400001127983 */ /* 0x000ea20000300a00 */
[----:B0-----:R-:W-:-:S03]  /*862e0*/  IMAD.MOV.U32 R4, RZ, RZ, R16 ;  /* 0x000000ffff047224 */ /* 0x001fc600078e0010 */
[----:B------:R-:W4:Y:S02]  /*862f0*/  LDL.LU.64 R16, [R1+0x3838] ;  /* 0x0038380001107983 */ /* 0x000f240000300a00 */
[----:B----4-:R-:W-:Y:S11]  /*86300*/  HMMA.16816.F32 R12, R20, R16, R12 ;  /* 0x00000010140c723c */ /* 0x010ff6000000180c */
[----:B------:R-:W-:Y:S11]  /*86310*/  @!UPT UIADD3 URZ, URZ, URZ, URZ ;  /* 0x0000003f3f3ff290 */ /* 0x000ff6000fffe03f */
[----:B------:R-:W-:Y:S01]  /*86320*/  @!UPT UIADD3 URZ, URZ, URZ, URZ ;  /* 0x0000003f3f3ff290 */ /* 0x000fe2000fffe03f */
[----:B------:R-:W-:Y:S04]  /*86330*/  STL.64 [R1+0x300], R12 ;  /* 0x0003000c01007387 */ /* 0x000fe80000100a00 */
[----:B------:R0:W-:Y:S04]  /*86340*/  STL.64 [R1+0x308], R14 ;  /* 0x0003080e01007387 */ /* 0x0001e80000100a00 */
[----:B0-----:R-:W3:Y:S04]  /*86350*/  LDL.LU.64 R14, [R1+0x3830] ;  /* 0x00383000010e7983 */ /* 0x001ee80000300a00 */
[----:B------:R-:W3:Y:S04]  /*86360*/  LDL.LU.64 R12, [R1+0x3828] ;  /* 0x00382800010c7983 */ /* 0x000ee80000300a00 */
[----:B--2---:R-:W-:Y:S04]  /*86370*/  STL.64 [R1+0x36f0], R18 ;  /* 0x0036f01201007387 */ /* 0x004fe80000100a00 */
[----:B------:R0:W-:Y:S01]  /*86380*/  STL.64 [R1+0x36e8], R16 ;  /* 0x0036e81001007387 */ /* 0x0001e20000100a00 */
[----:B------:R-:W-:-:S03]  /*86390*/  IMAD.MOV.U32 R29, RZ, RZ, R9 ;  /* 0x000000ffff1d7224 */ /* 0x000fc600078e0009 */
[----:B0-----:R-:W2:Y:S04]  /*863a0*/  LDL.LU R16, [R1+0xb40] ;  /* 0x000b400001107983 */ /* 0x001ea80000300800 */
[----:B------:R-:W2:Y:S04]  /*863b0*/  LDL.LU R17, [R1+0xb44] ;  /* 0x000b440001117983 */ /* 0x000ea80000300800 */
[----:B------:R-:W2:Y:S04]  /*863c0*/  LDL.LU R18, [R1+0xb48] ;  /* 0x000b480001127983 */ /* 0x000ea80000300800 */
[----:B------:R-:W2:Y:S01]  /*863d0*/  LDL.LU R19, [R1+0xb4c] ;  /* 0x000b4c0001137983 */ /* 0x000ea20000300800 */
[C---:B---3--:R-:W-:Y:S11]  /*863e0*/  HMMA.16816.F32 R12, R20.reuse, R8, R12 ;  /* 0x00000008140c723c */ /* 0x048ff6000000180c */
[----:B------:R-:W-:Y:S11]  /*863f0*/  @!UPT UIADD3 URZ, URZ, URZ, URZ ;  /* 0x0000003f3f3ff290 */ /* 0x000ff6000fffe03f */
[----:B------:R-:W-:Y:S01]  /*86400*/  @!UPT UIADD3 URZ, URZ, URZ, URZ ;  /* 0x0000003f3f3ff290 */ /* 0x000fe2000fffe03f */
[----:B------:R-:W-:Y:S04]  /*86410*/  STL.64 [R1+0x2f0], R12 ;  /* 0x0002f00c01007387 */ /* 0x000fe80000100a00 */
[----:B------:R0:W-:Y:S04]  /*86420*/  STL.64 [R1+0x2f8], R14 ;  /* 0x0002f80e01007387 */ /* 0x0001e80000100a00 */
[----:B0-----:R-:W3:Y:S04]  /*86430*/  LDL.LU.64 R14, [R1+0x3820] ;  /* 0x00382000010e7983 */ /* 0x001ee80000300a00 */
[----:B------:R-:W3:Y:S04]  /*86440*/  LDL.LU.64 R12, [R1+0x3818] ;  /* 0x00381800010c7983 */ /* 0x000ee80000300a00 */
[----:B------:R-:W4:Y:S04]  /*86450*/  LDL.LU.64 R10, [R1+0x3810] ;  /* 0x00381000010a7983 */ /* 0x000f280000300a00 */
[----:B------:R-:W3:Y:S02]  /*86460*/  LDL.LU.64 R8, [R1+0x3808] ;  /* 0x0038080001087983 */ /* 0x000ee40000300a00 */
[C---:B---3--:R-:W-:Y:S11]  /*86470*/  HMMA.16816.F32 R12, R20.reuse, R8, R12 ;  /* 0x00000008140c723c */ /* 0x048ff6000000180c */
[----:B------:R-:W-:Y:S11]  /*86480*/  @!UPT UIADD3 URZ, URZ, URZ, URZ ;  /* 0x0000003f3f3ff290 */ /* 0x000ff6000fffe03f */
[----:B------:R-:W-:Y:S01]  /*86490*/  @!UPT UIADD3 URZ, URZ, URZ, URZ ;  /* 0x0000003f3f3ff290 */ /* 0x000fe2000fffe03f */
[----:B------:R0:W-:Y:S04]  /*864a0*/  STL.64 [R1+0x2e0], R12 ;  /* 0x0002e00c01007387 */ /* 0x0001e80000100a00 */
[----:B------:R-:W-:Y:S04]  /*864b0*/  STL.64 [R1+0x2e8], R14 ;  /* 0x0002e80e01007387 */ /* 0x000fe80000100a00 */
[----:B0-----:R-:W2:Y:S04]  /*864c0*/  LDL.LU.64 R12, [R1+0x3800] ;  /* 0x00380000010c7983 */ /* 0x001ea80000300a00 */
[----:B----4-:R-:W-:Y:S04]  /*864d0*/  STL.64 [R1+0x36d0], R10 ;  /* 0x0036d00a01007387 */ /* 0x010fe80000100a00 */
[----:B------:R0:W-:Y:S02]  /*864e0*/  STL.64 [R1+0x36c8], R8 ;  /* 0x0036c80801007387 */ /* 0x0001e40000100a00 */
[----:B0-----:R-:W-:Y:S01]  /*864f0*/  IMAD.MOV.U32 R9, RZ, RZ, R2 ;  /* 0x000000ffff097224 */ /* 0x001fe200078e0002 */
[C---:B--2---:R-:W-:Y:S01]  /*86500*/  HMMA.16816.F32 R16, R20.reuse, R12, R16 ;  /* 0x0000000c1410723c */ /* 0x044fe20000001810 */
[----:B------:R-:W-:Y:S11]  /*86510*/  IMAD.MOV.U32 R2, RZ, RZ, R13 ;  /* 0x000000ffff027224 */ /* 0x000ff600078e000d */
[----:B------:R-:W-:Y:S11]  /*86520*/  @!UPT UIADD3 URZ, URZ, URZ, URZ ;  /* 0x0000003f3f3ff290 */ /* 0x000ff6000fffe03f */
[----:B------:R-:W-:Y:S04]  /*86530*/  STL.64 [R1+0x2d0], R16 ;  /* 0x0002d01001007387 */ /* 0x000fe80000100a00 */
[----:B------:R0:W-:Y:S02]  /*86540*/  STL.64 [R1+0x2d8], R18 ;  /* 0x0002d81201007387 */ /* 0x0001e40000100a00 */
[----:B0-----:R-:W-:Y:S02]  /*86550*/  IMAD.MOV.U32 R18, RZ, RZ, R12 ;  /* 0x000000ffff127224 */ /* 0x001fe400078e000c */
        /* <DEDUP_REMOVED lines=8> */
[C---:B--2---:R-:W-:Y:S01]  /*865e0*/  HMMA.16816.F32 R24, R20.reuse, R12, R24 ;  /* 0x0000000c1418723c */ /* 0x044fe20000001818 */
[----:B------:R-:W-:Y:S11]  /*865f0*/  IMAD.MOV.U32 R28, RZ, RZ, R13 ;  /* 0x000000ffff1c7224 */ /* 0x000ff600078e000d */
[----:B------:R-:W-:Y:S11]  /*86600*/  @!UPT UIADD3 URZ, URZ, URZ, URZ ;  /* 0x0000003f3f3ff290 */ /* 0x000ff6000fffe03f */
[----:B------:R-:W-:Y:S04]  /*86610*/  STL.64 [R1+0x2b0], R24 ;  /* 0x0002b01801007387 */ /* 0x000fe80000100a00 */
[----:B------:R0:W-:Y:S04]  /*86620*/  STL.64 [R1+0x2b8], R26 ;  /* 0x0002b81a01007387 */ /* 0x0001e80000100a00 */
[----:B0-----:R-:W2:Y:S04]  /*86630*/  LDL.LU.64 R26, [R1+0x37d8] ;  /* 0x0037d800011a7983 */ /* 0x001ea80000300a00 */
[----:B------:R-:W2:Y:S04]  /*86640*/  LDL.LU.64 R24, [R1+0x37d0] ;  /* 0x0037d00001187983 */ /* 0x000ea80000300a00 */
[----:B------:R-:W2:Y:S04]  /*86650*/  LDL.LU.64 R12, [R1+0x37c8] ;  /* 0x0037c800010c7983 */ /* 0x000ea80000300a00 */
[----:B------:R-:W-:Y:S01]  /*86660*/  STL [R1+0x36b4], R28 ;  /* 0x0036b41c01007387 */ /* 0x000fe20000100800 */
[C---:B--2---:R-:W-:Y:S03]  /*86670*/  HMMA.16816.F32 R12, R20.reuse, R12, R24 ;  /* 0x0000000c140c723c */ /* 0x044fe60000001818 */
[----:B------:R-:W2:Y:S11]  /*86680*/  LDL.LU.64 R24, [R1+0x37c0] ;  /* 0x0037c00001187983 */ /* 0x000eb60000300a00 */
[----:B------:R-:W-:Y:S09]  /*86690*/  @!UPT UIADD3 URZ, URZ, URZ, URZ ;  /* 0x0000003f3f3ff290 */ /* 0x000ff2000fffe03f */
[----:B------:R-:W-:Y:S04]  /*866a0*/  STL.64 [R1+0x2a0], R12 ;  /* 0x0002a00c01007387 */ /* 0x000fe80000100a00 */
[----:B------:R0:W-:Y:S04]  /*866b0*/  STL.64 [R1+0x2a8], R14 ;  /* 0x0002a80e01007387 */ /* 0x0001e80000100a00 */
[----:B0-----:R-:W3:Y:S04]  /*866c0*/  LDL.LU.64 R14, [R1+0x37b8] ;  /* 0x0037b800010e7983 */ /* 0x001ee80000300a00 */
[----:B------:R-:W3:Y:S04]  /*866d0*/  LDL.LU.64 R12, [R1+0x37b0] ;  /* 0x0037b000010c7983 */ /* 0x000ee80000300a00 */
[----:B------:R-:W4:Y:S01]  /*866e0*/  LDL.LU.64 R26, [R1+0x37a8] ;  /* 0x0037a800011a7983 */ /* 0x000f220000300a00 */
[----:B--2---:R-:W-:Y:S01]  /*866f0*/  IMAD.MOV.U32 R28, RZ, RZ, R24 ;  /* 0x000000ffff1c7224 */ /* 0x004fe200078e0018 */
[----:B---3--:R-:W-:Y:S02]  /*86700*/  HMMA.16816.F32 R12, R20, R24, R12 ;  /* 0x00000018140c723c */ /* 0x008fe4000000180c */
[----:B------:R-:W4:Y:S01]  /*86710*/  LDL.LU.64 R24, [R1+0x37a0] ;  /* 0x0037a00001187983 */ /* 0x000f220000300a00 */
[----:B------:R-:W-:Y:S11]  /*86720*/  IMAD.MOV.U32 R8, RZ, RZ, R3 ;  /* 0x000000ffff087224 */ /* 0x000ff600078e0003 */
[----:B------:R-:W-:Y:S09]  /*86730*/  @!UPT UIADD3 URZ, URZ, URZ, URZ ;  /* 0x0000003f3f3ff290 */ /* 0x000ff2000fffe03f */
[----:B------:R-:W-:Y:S01]  /*86740*/  STL.64 [R1+0x290], R12 ;  /* 0x0002900c01007387 */ /* 0x000fe20000100a00 */
[----:B------:R-:W-:-:S03]  /*86750*/  IMAD.MOV.U32 R3, RZ, RZ, R15 ;  /* 0x000000ffff037224 */ /* 0x000fc600078e000f */
[----:B------:R0:W-:Y:S04]  /*86760*/  STL [R1+0x298], R14 ;  /* 0x0002980e01007387 */ /* 0x0001e80000100800 */
[----:B0-----:R-:W2:Y:S04]  /*86770*/  LDL.LU.64 R14, [R1+0x3798] ;  /* 0x00379800010e7983 */ /* 0x001ea80000300a00 */
[----:B------:R-:W2:Y:S04]  /*86780*/  LDL.LU.64 R12, [R1+0x3790] ;  /* 0x00379000010c7983 */ /* 0x000ea80000300a00 */
[----:B------:R-:W-:Y:S04]  /*86790*/  STL [R1+0x36b8], R28 ;  /* 0x0036b81c01007387 */ /* 0x000fe80000100800 */
[----:B------:R-:W-:Y:S01]  /*867a0*/  STL [R1+0x2eb8], R3 ;  /* 0x002eb80301007387 */ /* 0x000fe20000100800 */
[C---:B----4-:R-:W-:Y:S03]  /*867b0*/  HMMA.16816.F32 R8, R20.reuse, R8, R24 ;  /* 0x000000081408723c */ /* 0x050fe60000001818 */
[----:B------:R-:W2:Y:S11]  /*867c0*/  LDL.LU.64 R24, [R1+0x3788] ;  /* 0x0037880001187983 */ /* 0x000eb60000300a00 */
[----:B------:R-:W-:Y:S09]  /*867d0*/  @!UPT UIADD3 URZ, URZ, URZ, URZ ;  /* 0x0000003f3f3ff290 */ /* 0x000ff2000fffe03f */
[----:B------:R-:W-:Y:S04]  /*867e0*/  STL.64 [R1+0x280], R8 ;  /* 0x0002800801007387 */ /* 0x000fe80000100a00 */
[----:B------:R2:W-:Y:S01]  /*867f0*/  STL.64 [R1+0x288], R10 ;  /* 0x0002880a01007387 */ /* 0x0005e20000100a00 */
[----:B------:R-:W-:Y:S01]  /*86800*/  IMAD.MOV.U32 R16, RZ, RZ, R4 ;  /* 0x000000ffff107224 */ /* 0x000fe200078e0004 */
[----:B--2---:R-:W-:Y:S01]  /*86810*/  HMMA.16816.F32 R8, R20, R24, R12 ;  /* 0x000000181408723c */ /* 0x004fe2000000180c */
[----:B------:R-:W-:Y:S11]  /*86820*/  IMAD.MOV.U32 R28, RZ, RZ, R25 ;  /* 0x000000ffff1c7224 */ /* 0x000ff600078e0019 */
[----:B------:R-:W-:Y:S11]  /*86830*/  @!UPT UIADD3 URZ, URZ, URZ, URZ ;  /* 0x0000003f3f3ff290 */ /* 0x000ff6000fffe03f */
[----:B------:R-:W-:Y:S04]  /*86840*/  STL.64 [R1+0x270], R8 ;  /* 0x0002700801007387 */ /* 0x000fe80000100a00 */
[----:B------:R-:W-:Y:S04]  /*86850*/  STL [R1+0x278], R10 ;  /* 0x0002780a01007387 */ /* 0x000fe80000100800 */
[----:B------:R-:W2:Y:S04]  /*86860*/  LDL.LU R24, [R1+0xa50] ;  /* 0x000a500001187983 */ /* 0x000ea80000300800 */
[----:B------:R-:W2:Y:S04]  /*86870*/  LDL.LU R25, [R1+0xa54] ;  /* 0x000a540001197983 */ /* 0x000ea80000300800 */
[----:B------:R-:W3:Y:S04]  /*86880*/  LDL.LU R26, [R1+0xa58] ;  /* 0x000a5800011a7983 */ /* 0x000ee80000300800 */
[----:B------:R-:W3:Y:S04]  /*86890*/  LDL.LU R27, [R1+0xa5c] ;  /* 0x000a5c00011b7983 */ /* 0x000ee80000300800 */
[----:B------:R-:W4:Y:S04]  /*868a0*/  LDL.LU R4, [R1+0xab0] ;  /* 0x000ab00001047983 */ /* 0x000f280000300800 */
[----:B------:R-:W4:Y:S04]  /*868b0*/  LDL.LU R5, [R1+0xab4] ;  /* 0x000ab40001057983 */ /* 0x000f280000300800 */
[----:B------:R-:W2:Y:S04]  /*868c0*/  LDL.LU R6, [R1+0xab8] ;  /* 0x000ab80001067983 */ /* 0x000ea80000300800 */
[----:B------:R-:W2:Y:S04]  /*868d0*/  LDL.LU R7, [R1+0xabc] ;  /* 0x000abc0001077983 */ /* 0x000ea80000300800 */
[----:B--2---:R-:W-:Y:S04]  /*868e0*/  STL.64 [R1+0x3758], R6 ;  /* 0x0037580601007387 */ /* 0x004fe80000100a00 */
[----:B----4-:R0:W-:Y:S04]  /*868f0*/  STL.64 [R1+0x3750], R4 ;  /* 0x0037500401007387 */ /* 0x0101e80000100a00 */
[----:B0-----:R-:W2:Y:S04]  /*86900*/  LDL.LU R4, [R1+0xac0] ;  /* 0x000ac00001047983 */ /* 0x001ea80000300800 */
[----:B------:R-:W2:Y:S04]  /*86910*/  LDL.LU R5, [R1+0xac4] ;  /* 0x000ac40001057983 */ /* 0x000ea80000300800 */
[----:B------:R-:W4:Y:S04]  /*86920*/  LDL.LU R6, [R1+0xac8] ;  /* 0x000ac80001067983 */ /* 0x000f280000300800 */
[----:B------:R-:W4:Y:S01]  /*86930*/  LDL.LU R7, [R1+0xacc] ;  /* 0x000acc0001077983 */ /* 0x000f220000300800 */
[----:B------:R-:W-:-:S03]  /*86940*/  IMAD.MOV.U32 R17, RZ, RZ, R0 ;  /* 0x000000ffff117224 */ /* 0x000fc600078e0000 */
[----:B------:R-:W2:Y:S04]  /*86950*/  LDL.LU R12, [R1+0xad0] ;  /* 0x000ad000010c7983 */ /* 0x000ea80000300800 */
[----:B------:R-:W3:Y:S04]  /*86960*/  LDL.LU R13, [R1+0xad4] ;  /* 0x000ad400010d7983 */ /* 0x000ee80000300800 */
[----:B------:R-:W3:Y:S04]  /*86970*/  LDL.LU R14, [R1+0xad8] ;  /* 0x000ad800010e7983 */ /* 0x000ee80000300800 */
[----:B------:R-:W3:Y:S04]  /*86980*/  LDL.LU R15, [R1+0xadc] ;  /* 0x000adc00010f7983 */ /* 0x000ee80000300800 */
[----:B----4-:R-:W-:Y:S04]  /*86990*/  STL.64 [R1+0x3778], R6 ;  /* 0x0037780601007387 */ /* 0x010fe80000100a00 */
[----:B--2---:R0:W-:Y:S04]  /*869a0*/  STL.64 [R1+0x3770], R4 ;  /* 0x0037700401007387 */ /* 0x0041e80000100a00 */
[----:B0-----:R-:W2:Y:S04]  /*869b0*/  LDL.LU.64 R4, [R1+0xf0] ;  /* 0x0000f00001047983 */ /* 0x001ea80000300a00 */
[----:B------:R0:W-:Y:S04]  /*869c0*/  STL.64 [R1+0x3718], R16 ;  /* 0x0037181001007387 */ /* 0x0001e80000100a00 */
[----:B0-----:R-:W4:Y:S04]  /*869d0*/  LDL.LU.64 R16, [R1+0xb0] ;  /* 0x0000b00001107983 */ /* 0x001f280000300a00 */
[----:B------:R-:W-:Y:S04]  /*869e0*/  STL [R1+0x3738], R18 ;  /* 0x0037381201007387 */ /* 0x000fe80000100800 */
[----:B----4-:R-:W-:Y:S04]  /*869f0*/  STL.64 [R1+0x3730], R16 ;  /* 0x0037301001007387 */ /* 0x010fe80000100a00 */
[----:B---3--:R-:W-:Y:S04]  /*86a00*/  STL.64 [R1+0x36e0], R26 ;  /* 0x0036e01a01007387 */ /* 0x008fe80000100a00 */
[----:B------:R0:W-:Y:S04]  /*86a10*/  STL.64 [R1+0x36d8], R24 ;  /* 0x0036d81801007387 */ /* 0x0001e80000100a00 */
[----:B0-----:R-:W3:Y:S04]  /*86a20*/  LDL.LU R24, [R1+0xa70] ;  /* 0x000a700001187983 */ /* 0x001ee80000300800 */
[----:B------:R-:W3:Y:S04]  /*86a30*/  LDL.LU R25, [R1+0xa74] ;  /* 0x000a740001197983 */ /* 0x000ee80000300800 */
[----:B------:R-:W4:Y:S04]  /*86a40*/  LDL.LU R26, [R1+0xa78] ;  /* 0x000a7800011a7983 */ /* 0x000f280000300800 */
[----:B------:R-:W4:Y:S04]  /*86a50*/  LDL.LU R27, [R1+0xa7c] ;  /* 0x000a7c00011b7983 */ /* 0x000f280000300800 */
[----:B------:R-:W3:Y:S04]  /*86a60*/  LDL.LU R16, [R1+0xaa0] ;  /* 0x000aa00001107983 */ /* 0x000ee80000300800 */
[----:B------:R-:W3:Y:S04]  /*86a70*/  LDL.LU R17, [R1+0xaa4] ;  /* 0x000aa40001117983 */ /* 0x000ee80000300800 */
[----:B------:R-:W3:Y:S04]  /*86a80*/  LDL.LU R18, [R1+0xaa8] ;  /* 0x000aa80001127983 */ /* 0x000ee80000300800 */
[----:B------:R-:W3:Y:S01]  /*86a90*/  LDL.LU R19, [R1+0xaac] ;  /* 0x000aac0001137983 */ /* 0x000ee20000300800 */
[----:B--2---:R-:W-:Y:S03]  /*86aa0*/  HMMA.16816.F32 R12, R20, R4, R12 ;  /* 0x00000004140c723c */ /* 0x004fe6000000180c */
[----:B---3--:R-:W-:Y:S04]  /*86ab0*/  STL.64 [R1+0x3768], R18 ;  /* 0x0037681201007387 */ /* 0x008fe80000100a00 */
[----:B------:R0:W-:Y:S04]  /*86ac0*/  STL.64 [R1+0x3760], R16 ;  /* 0x0037601001007387 */ /* 0x0001e80000100a00 */
[----:B0-----:R-:W2:Y:S04]  /*86ad0*/  LDL.64 R16, [R1+0xe0] ;  /* 0x0000e00001107983 */ /* 0x001ea80000100a00 */
[----:B----4-:R-:W-:Y:S04]  /*86ae0*/  STL.64 [R1+0x3700], R26 ;  /* 0x0037001a01007387 */ /* 0x010fe80000100a00 */
[----:B------:R0:W-:Y:S04]  /*86af0*/  STL.64 [R1+0x36f8], R24 ;  /* 0x0036f81801007387 */ /* 0x0001e80000100a00 */
[----:B0-----:R-:W3:Y:S04]  /*86b00*/  LDL.LU R24, [R1+0xa80] ;  /* 0x000a800001187983 */ /* 0x001ee80000300800 */
[----:B------:R-:W3:Y:S04]  /*86b10*/  LDL.LU R25, [R1+0xa84] ;  /* 0x000a840001197983 */ /* 0x000ee80000300800 */
[----:B------:R-:W4:Y:S04]  /*86b20*/  LDL.LU R26, [R1+0xa88] ;  /* 0x000a8800011a7983 */ /* 0x000f280000300800 */
[----:B------:R-:W4:Y:S01]  /*86b30*/  LDL.LU R27, [R1+0xa8c] ;  /* 0x000a8c00011b7983 */ /* 0x000f220000300800 */
[----:B------:R-:W-:-:S03]  /*86b40*/  IMAD.MOV.U32 R3, RZ, RZ, R11 ;  /* 0x000000ffff037224 */ /* 0x000fc600078e000b */
[----:B----4-:R-:W-:Y:S04]  /*86b50*/  STL.64 [R1+0x3728], R26 ;  /* 0x0037281a01007387 */ /* 0x010fe80000100a00 */
[----:B---3--:R0:W-:Y:S04]  /*86b60*/  STL.64 [R1+0x3720], R24 ;  /* 0x0037201801007387 */ /* 0x0081e80000100a00 */
[----:B0-----:R-:W3:Y:S04]  /*86b70*/  LDL.LU R24, [R1+0xa90] ;  /* 0x000a900001187983 */ /* 0x001ee80000300800 */
[----:B------:R-:W3:Y:S04]  /*86b80*/  LDL.LU R25, [R1+0xa94] ;  /* 0x000a940001197983 */ /* 0x000ee80000300800 */
[----:B------:R-:W3:Y:S04]  /*86b90*/  LDL.LU R26, [R1+0xa98] ;  /* 0x000a9800011a7983 */ /* 0x000ee80000300800 */
[----:B------:R-:W3:Y:S04]  /*86ba0*/  LDL.LU R27, [R1+0xa9c] ;  /* 0x000a9c00011b7983 */ /* 0x000ee80000300800 */
[----:B------:R-:W4:Y:S04]  /*86bb0*/  LDL.LU R8, [R1+0xa60] ;  /* 0x000a600001087983 */ /* 0x000f280000300800 */
[----:B------:R-:W4:Y:S04]  /*86bc0*/  LDL.LU R9, [R1+0xa64] ;  /* 0x000a640001097983 */ /* 0x000f280000300800 */
[----:B------:R-:W4:Y:S04]  /*86bd0*/  LDL.LU R10, [R1+0xa68] ;  /* 0x000a6800010a7983 */ /* 0x000f280000300800 */
[----:B------:R-:W4:Y:S04]  /*86be0*/  LDL.LU R11, [R1+0xa6c] ;  /* 0x000a6c00010b7983 */ /* 0x000f280000300800 */
[----:B------:R-:W-:Y:S04]  /*86bf0*/  STL [R1+0x36bc], R28 ;  /* 0x0036bc1c01007387 */ /* 0x000fe80000100800 */
[----:B------:R-:W-:Y:S04]  /*86c00*/  STL [R1+0x2ebc], R3 ;  /* 0x002ebc0301007387 */ /* 0x000fe80000100800 */
[----:B------:R0:W-:Y:S04]  /*86c10*/  STL.64 [R1+0x260], R12 ;  /* 0x0002600c01007387 */ /* 0x0001e80000100a00 */
[----:B------:R1:W-:Y:S04]  /*86c20*/  STL.64 [R1+0x268], R14 ;  /* 0x0002680e01007387 */ /* 0x0003e80000100a00 */
[----:B0-----:R-:W3:Y:S01]  /*86c30*/  LDL.LU.64 R12, [R1+0x3780] ;  /* 0x00378000010c7983 */ /* 0x001ee20000300a00 */
[----:B-1----:R-:W-:-:S03]  /*86c40*/  IMAD.MOV.U32 R15, RZ, RZ, R4 ;  /* 0x000000ffff0f7224 */ /* 0x002fc600078e0004 */
[----:B------:R-:W3:Y:S01]  /*86c50*/  LDL.LU.64 R6, [R1+0x3778] ;  /* 0x0037780001067983 */ /* 0x000ee20000300a00 */
[----:B------:R-:W-:-:S03]  /*86c60*/  IMAD.MOV.U32 R14, RZ, RZ, R5 ;  /* 0x000000ffff0e7224 */ /* 0x000fc600078e0005 */
[----:B------:R-:W3:Y:S01]  /*86c70*/  LDL.LU.64 R4, [R1+0x3770] ;  /* 0x0037700001047983 */ /* 0x000ee20000300a00 */
[----:B--2---:R-:W-:-:S03]  /*86c80*/  IMAD.MOV.U32 R28, RZ, RZ, R17 ;  /* 0x000000ffff1c7224 */ /* 0x004fc600078e0011 */
[----:B------:R-:W2:Y:S01]  /*86c90*/  LDL.LU.64 R18, [R1+0x3768] ;  /* 0x0037680001127983 */ /* 0x000ea20000300a00 */
[----:B---3--:R-:W-:Y:S03]  /*86ca0*/  HMMA.16816.F32 R4, R20, R16, R4 ;  /* 0x000000101404723c */ /* 0x008fe60000001804 */
[----:B------:R-:W2:Y:S11]  /*86cb0*/  LDL.LU.64 R16, [R1+0x3760] ;  /* 0x0037600001107983 */ /* 0x000eb60000300a00 */
[----:B------:R-:W-:Y:S09]  /*86cc0*/  @!UPT UIADD3 URZ, URZ, URZ, URZ ;  /* 0x0000003f3f3ff290 */ /* 0x000ff2000fffe03f */
[----:B------:R-:W-:Y:S01]  /*86cd0*/  STL.64 [R1+0x250], R4 ;  /* 0x0002500401007387 */ /* 0x000fe20000100a00 */
[----:B------:R-:W-:-:S03]  /*86ce0*/  IMAD.MOV.U32 R0, RZ, RZ, R7 ;  /* 0x000000ffff007224 */ /* 0x000fc600078e0007 */
[----:B------:R0:W-:Y:S04]  /*86cf0*/  STL [R1+0x258], R6 ;  /* 0x0002580601007387 */ /* 0x0001e80000100800 */
[----:B0-----:R-:W3:Y:S04]  /*86d00*/  LDL.LU.64 R6, [R1+0x3758] ;  /* 0x0037580001067983 */ /* 0x001ee80000300a00 */
[----:B------:R-:W3:Y:S04]  /*86d10*/  LDL.LU.64 R4, [R1+0x3750] ;  /* 0x0037500001047983 */ /* 0x000ee80000300a00 */
[----:B------:R-:W-:Y:S01]  /*86d20*/  STL [R1+0x2ec0], R0 ;  /* 0x002ec00001007387 */ /* 0x000fe20000100800 */
[C---:B---3--:R-:W-:Y:S11]  /*86d30*/  HMMA.16816.F32 R4, R20.reuse, R12, R4 ;  /* 0x0000000c1404723c */ /* 0x048ff60000001804 */
[----:B------:R-:W-:Y:S11]  /*86d40*/  @!UPT UIADD3 URZ, URZ, URZ, URZ ;  /* 0x0000003f3f3ff290 */ /* 0x000ff6000fffe03f */
[----:B------:R-:W-:Y:S01]  /*86d50*/  @!UPT UIADD3 URZ, URZ, URZ, URZ ;  /* 0x0000003f3f3ff290 */ /* 0x000fe2000fffe03f */
[----:B------:R-:W-:Y:S04]  /*86d60*/  STL.64 [R1+0x240], R4 ;  /* 0x0002400401007387 */ /* 0x000fe80000100a00 */
[----:B------:R0:W-:Y:S04]  /*86d70*/  STL.64 [R1+0x248], R6 ;  /* 0x0002480601007387 */ /* 0x0001e80000100a00 */
[----:B0-----:R-:W3:Y:S04]  /*86d80*/  LDL.LU.64 R6, [R1+0x3748] ;  /* 0x0037480001067983 */ /* 0x001ee80000300a00 */
[----:B------:R-:W2:Y:S04]  /*86d90*/  LDL.LU.64 R4, [R1+0x3740] ;  /* 0x0037400001047983 */ /* 0x000ea80000300a00 */
[----:B------:R0:W-:Y:S04]  /*86da0*/  STL.64 [R1+0x3618], R12 ;  /* 0x0036180c01007387 */ /* 0x0001e80000100a00 */
[----:B------:R-:W-:Y:S04]  /*86db0*/  STL.64 [R1+0x36c0], R14 ;  /* 0x0036c00e01007387 */ /* 0x000fe80000100a00 */
[----:B0-----:R-:W4:Y:S01]  /*86dc0*/  LDL.LU R12, [R1+0x180] ;  /* 0x00018000010c7983 */ /* 0x001f220000300800 */
[----:B--2---:R-:W-:Y:S11]  /*86dd0*/  HMMA.16816.F32 R16, R20, R4, R16 ;  /* 0x000000041410723c */ /* 0x004ff60000001810 */
[----:B------:R-:W-:Y:S11]  /*86de0*/  @!UPT UIADD3 URZ, URZ, URZ, URZ ;  /* 0x0000003f3f3ff290 */ /* 0x000ff6000fffe03f */
[----:B------:R-:W-:Y:S01]  /*86df0*/  @!UPT UIADD3 URZ, URZ, URZ, URZ ;  /* 0x0000003f3f3ff290 */ /* 0x000fe2000fffe03f */
[----:B------:R-:W-:Y:S04]  /*86e00*/  STL.64 [R1+0x230], R16 ;  /* 0x0002301001007387 */ /* 0x000fe80000100a00 */
[----:B------:R0:W-:Y:S04]  /*86e10*/  STL.64 [R1+0x238], R18 ;  /* 0x0002381201007387 */ /* 0x0001e80000100a00 */
[----:B0-----:R-:W2:Y:S04]  /*86e20*/  LDL.LU R18, [R1+0x3738] ;  /* 0x0037380001127983 */ /* 0x001ea80000300800 */
[----:B------:R-:W2:Y:S01]  /*86e30*/  LDL.LU.64 R16, [R1+0x3730] ;  /* 0x0037300001107983 */ /* 0x000ea20000300a00 */
[----:B------:R-:W-:-:S03]  /*86e40*/  IMAD.MOV.U32 R13, RZ, RZ, R29 ;  /* 0x000000ffff0d7224 */ /* 0x000fc600078e001d */
[----:B---3--:R-:W-:Y:S04]  /*86e50*/  STL.64 [R1+0x3628], R6 ;  /* 0x0036280601007387 */ /* 0x008fe80000100a00 */
[----:B------:R0:W-:Y:S02]  /*86e60*/  STL.64 [R1+0x3620], R4 ;  /* 0x0036200401007387 */ /* 0x0001e40000100a00 */
[----:B0-----:R-:W-:Y:S01]  /*86e70*/  IMAD.MOV.U32 R5, RZ, RZ, R2 ;  /* 0x000000ffff057224 */ /* 0x001fe200078e0002 */
[----:B--2---:R-:W-:Y:S01]  /*86e80*/  HMMA.16816.F32 R20, R20, R16, R24 ;  /* 0x000000101414723c */ /* 0x004fe20000001818 */
[----:B------:R-:W2:Y:S01]  /*86e90*/  LDL.LU.64 R26, [R1+0x3728] ;  /* 0x00372800011a7983 */ /* 0x000ea20000300a00 */
[----:B------:R-:W-:Y:S02]  /*86ea0*/  IMAD.MOV.U32 R29, RZ, RZ, R16 ;  /* 0x000000ffff1d7224 */ /* 0x000fe400078e0010 */
[----:B------:R-:W-:Y:S01]  /*86eb0*/  IMAD.MOV.U32 R2, RZ, RZ, R17 ;  /* 0x000000ffff027224 */ /* 0x000fe200078e0011 */
[----:B------:R-:W2:Y:S04]  /*86ec0*/  LDL.LU.64 R24, [R1+0x3720] ;  /* 0x0037200001187983 */ /* 0x000ea80000300a00 */
[----:B------:R-:W2:Y:S11]  /*86ed0*/  LDL.LU.64 R16, [R1+0x3718] ;  /* 0x0037180001107983 */ /* 0x000eb60000300a00 */
[----:B------:R-:W-:Y:S03]  /*86ee0*/  @!UPT UIADD3 URZ, URZ, URZ, URZ ;  /* 0x0000003f3f3ff290 */ /* 0x000fe6000fffe03f */
[----:B------:R0:W-:Y:S01]  /*86ef0*/  STL.64 [R1+0x220], R20 ;  /* 0x0002201401007387 */ /* 0x0001e20000100a00 */
[----:B------:R-:W-:Y:S02]  /*86f00*/  IMAD.MOV.U32 R0, RZ, RZ, R22 ;  /* 0x000000ffff007224 */ /* 0x000fe400078e0016 */
[----:B------:R-:W-:Y:S02]  /*86f10*/  IMAD.MOV.U32 R3, RZ, RZ, R23 ;  /* 0x000000ffff037224 */ /* 0x000fe400078e0017 */
[----:B------:R-:W2:Y:S04]  /*86f20*/  LDL.LU.64 R22, [R1+0x3710] ;  /* 0x0037100001167983 */ /* 0x000ea80000300a00 */
[----:B0-----:R-:W2:Y:S01]  /*86f30*/  LDL.LU.64 R20, [R1+0x3708] ;  /* 0x0037080001147983 */ /* 0x001ea20000300a00 */
[----:B------:R-:W-:-:S03]  /*86f40*/  IMAD.MOV.U32 R4, RZ, RZ, R18 ;  /* 0x000000ffff047224 */ /* 0x000fc600078e0012 */
[----:B------:R-:W-:Y:S01]  /*86f50*/  STL [R1+0x3290], R0 ;  /* 0x0032900001007387 */ /* 0x000fe20000100800 */
[C---:B--2---:R-:W-:Y:S03]  /*86f60*/  HMMA.16816.F32 R16, R20.reuse, R16, R24 ;  /* 0x000000101410723c */ /* 0x044fe60000001818 */
[----:B------:R-:W2:Y:S04]  /*86f70*/  LDL.LU.64 R26, [R1+0x3700] ;  /* 0x00370000011a7983 */ /* 0x000ea80000300a00 */
[----:B------:R-:W2:Y:S11]  /*86f80*/  LDL.LU.64 R24, [R1+0x36f8] ;  /* 0x0036f80001187983 */ /* 0x000eb60000300a00 */
[----:B------:R-:W-:Y:S05]  /*86f90*/  @!UPT UIADD3 URZ, URZ, URZ, URZ ;  /* 0x0000003f3f3ff290 */ /* 0x000fea000fffe03f */
[----:B------:R-:W-:Y:S04]  /*86fa0*/  STL.64 [R1+0x210], R16 ;  /* 0x0002101001007387 */ /* 0x000fe80000100a00 */
[----:B------:R0:W-:Y:S04]  /*86fb0*/  STL.64 [R1+0x218], R18 ;  /* 0x0002181201007387 */ /* 0x0001e80000100a00 */
[----:B0-----:R-:W3:Y:S04]  /*86fc0*/  LDL.LU.64 R18, [R1+0x36f0] ;  /* 0x0036f00001127983 */ /* 0x001ee80000300a00 */
[----:B------:R-:W2:Y:S01]  /*86fd0*/  LDL.LU.64 R16, [R1+0x36e8] ;  /* 0x0036e80001107983 */ /* 0x000ea20000300a00 */
[C---:B----4-:R-:W-:Y:S08]  /*86fe0*/  HMMA.16816.F32 R12, R20.reuse, R12, R8 ;  /* 0x0000000c140c723c */ /* 0x050ff00000001808 */
[C---:B--2---:R-:W-:Y:S11]  /*86ff0*/  HMMA.16816.F32 R24, R20.reuse, R16, R24 ;  /* 0x000000101418723c */ /* 0x044ff60000001818 */
[----:B------:R-:W-:Y:S11]  /*87000*/  @!UPT UIADD3 URZ, URZ, URZ, URZ ;  /* 0x0000003f3f3ff290 */ /* 0x000ff6000fffe03f */
[----:B------:R-:W-:Y:S01]  /*87010*/  @!UPT UIADD3 URZ, URZ, URZ, URZ ;  /* 0x0000003f3f3ff290 */ /* 0x000fe2000fffe03f */
[----:B------:R-:W-:Y:S04]  /*87020*/  STL.64 [R1+0x200], R24 ;  /* 0x0002001801007387 */ /* 0x000fe80000100a00 */
[----:B------:R0:W-:Y:S04]  /*87030*/  STL.64 [R1+0x208], R26 ;  /* 0x0002081a01007387 */ /* 0x0001e80000100a00 */
[----:B0-----:R-:W2:Y:S04]  /*87040*/  LDL.LU.64 R26, [R1+0x36e0] ;  /* 0x0036e000011a7983 */ /* 0x001ea80000300a00 */
[----:B------:R-:W2:Y:S04]  /*87050*/  LDL.LU.64 R24, [R1+0x36d8] ;  /* 0x0036d80001187983 */ /* 0x000ea80000300a00 */
[----:B---3--:R0:W-:Y:S04]  /*87060*/  STL.64 [R1+0x35f0], R18 ;  /* 0x0035f01201007387 */ /* 0x0081e80000100a00 */
[----:B------:R-:W3:Y:S04]  /*87070*/  LDL.LU R16, [R1+0xa40] ;  /* 0x000a400001107983 */ /* 0x000ee80000300800 */
[----:B------:R-:W3:Y:S04]  /*87080*/  LDL.LU R17, [R1+0xa44] ;  /* 0x000a440001117983 */ /* 0x000ee80000300800 */
[----:B0-----:R-:W3:Y:S04]  /*87090*/  LDL.LU R18, [R1+0xa48] ;  /* 0x000a480001127983 */ /* 0x001ee80000300800 */
[----:B------:R-:W3:Y:S04]  /*870a0*/  LDL.LU R19, [R1+0xa4c] ;  /* 0x000a4c0001137983 */ /* 0x000ee80000300800 */
[----:B------:R-:W4:Y:S04]  /*870b0*/  LDL.LU.64 R10, [R1+0x36d0] ;  /* 0x0036d000010a7983 */ /* 0x000f280000300a00 */
[----:B------:R-:W2:Y:S04]  /*870c0*/  LDL.LU.64 R8, [R1+0x36c8] ;  /* 0x0036c80001087983 */ /* 0x000ea80000300a00 */
[----:B------:R-:W-:Y:S04]  /*870d0*/  STL.64 [R1+0x1f0], R12 ;  /* 0x0001f00c01007387 */ /* 0x000fe80000100a00 */
[----:B------:R2:W-:Y:S02]  /*870e0*/  STL.64 [R1+0x1f8], R14 ;  /* 0x0001f80e01007387 */ /* 0x0005e40000100a00 */
[C---:B--2---:R-:W-:Y:S08]  /*870f0*/  HMMA.16816.F32 R12, R20.reuse, R8, R24 ;  /* 0x00000008140c723c */ /* 0x044ff00000001818 */
[----:B---3--:R-:W-:Y:S11]  /*87100*/  HMMA.16816.F32 R4, R20, R4, R16 ;  /* 0x000000041404723c */ /* 0x008ff60000001810 */
[----:B------:R-:W-:Y:S05]  /*87110*/  @!UPT UIADD3 URZ, URZ, URZ, URZ ;  /* 0x0000003f3f3ff290 */ /* 0x000fea000fffe03f */
[----:B------:R-:W-:Y:S02]  /*87120*/  IMAD.MOV.U32 R27, RZ, RZ, R15 ;  /* 0x000000ffff1b7224 */ /* 0x000fe400078e000f */
[----:B------:R-:W-:Y:S02]  /*87130*/  IMAD.MOV.U32 R26, RZ, RZ, R14 ;  /* 0x000000ffff1a7224 */ /* 0x000fe400078e000e */
[----:B------:R-:W-:Y:S01]  /*87140*/  IMAD.MOV.U32 R25, RZ, RZ, R13 ;  /* 0x000000ffff197224 */ /* 0x000fe200078e000d */
[----:B------:R-:W2:Y:S01]  /*87150*/  LDL.LU.64 R14, [R1+0x36c0] ;  /* 0x0036c000010e7983 */ /* 0x000ea20000300a00 */
[----:B------:R-:W-:-:S03]  /*87160*/  IMAD.MOV.U32 R24, RZ, RZ, R12 ;  /* 0x000000ffff187224 */ /* 0x000fc600078e000c */
[----:B----4-:R-:W-:Y:S04]  /*87170*/  STL.64 [R1+0x35e0], R10 ;  /* 0x0035e00a01007387 */ /* 0x010fe80000100a00 */
[----:B------:R-:W-:Y:S04]  /*87180*/  STL [R1+0x2dac], R27 ;  /* 0x002dac1b01007387 */ /* 0x000fe80000100800 */
[----:B------:R-:W-:Y:S04]  /*87190*/  STL [R1+0x2da8], R26 ;  /* 0x002da81a01007387 */ /* 0x000fe80000100800 */
[----:B------:R-:W-:Y:S04]  /*871a0*/  STL [R1+0x2da4], R25 ;  /* 0x002da41901007387 */ /* 0x000fe80000100800 */
[----:B------:R-:W-:Y:S04]  /*871b0*/  STL [R1+0x2da0], R24 ;  /* 0x002da01801007387 */ /* 0x000fe80000100800 */
[----:B------:R-:W3:Y:S04]  /*871c0*/  LDL.LU R16, [R1+0x970] ;  /* 0x0009700001107983 */ /* 0x000ee80000300800 */
[----:B------:R-:W-:Y:S04]  /*871d0*/  STL.64 [R1+0x1d0], R4 ;  /* 0x0001d00401007387 */ /* 0x000fe80000100a00 */
[----:B------:R-:W-:Y:S04]  /*871e0*/  STL.64 [R1+0x1d8], R6 ;  /* 0x0001d80601007387 */ /* 0x000fe80000100a00 */
[----:B------:R-:W3:Y:S04]  /*871f0*/  LDL.LU R17, [R1+0x974] ;  /* 0x0009740001117983 */ /* 0x000ee80000300800 */
[----:B------:R-:W4:Y:S04]  /*87200*/  LDL.LU R18, [R1+0x978] ;  /* 0x0009780001127983 */ /* 0x000f280000300800 */
[----:B------:R-:W4:Y:S01]  /*87210*/  LDL.LU R19, [R1+0x97c] ;  /* 0x00097c0001137983 */ /* 0x000f220000300800 */
[----:B------:R-:W-:-:S03]  /*87220*/  IMAD.MOV.U32 R13, RZ, RZ, R28 ;  /* 0x000000ffff0d7224 */ /* 0x000fc600078e001c */
[----:B----4-:R-:W-:Y:S04]  /*87230*/  STL.64 [R1+0x3638], R18 ;  /* 0x0036381201007387 */ /* 0x010fe80000100a00 */
[----:B---3--:R2:W-:Y:S04]  /*87240*/  STL.64 [R1+0x3630], R16 ;  /* 0x0036301001007387 */ /* 0x0085e80000100a00 */
[----:B------:R-:W3:Y:S04]  /*87250*/  LDL.LU R12, [R1+0xe0] ;  /* 0x0000e000010c7983 */ /* 0x000ee80000300800 */
[----:B------:R-:W4:Y:S01]  /*87260*/  LDL.LU R28, [R1+0x36bc] ;  /* 0x0036bc00011c7983 */ /* 0x000f220000300800 */
[----:B--2---:R-:W-:-:S02]  /*87270*/  IMAD.MOV.U32 R16, RZ, RZ, R15 ;  /* 0x000000ffff107224 */ /* 0x004fc400078e000f */
[----:B------:R-:W-:Y:S01]  /*87280*/  IMAD.MOV.U32 R17, RZ, RZ, R14 ;  /* 0x000000ffff117224 */ /* 0x000fe200078e000e */
[----:B---3--:R0:W-:Y:S04]  /*87290*/  STL.64 [R1+0x3640], R12 ;  /* 0x0036400c01007387 */ /* 0x0081e80000100a00 */
[----:B------:R4:W-:Y:S04]  /*872a0*/  STL.64 [R1+0x3648], R16 ;  /* 0x0036481001007387 */ /* 0x0009e80000100a00 */
[----:B0-----:R-:W2:Y:S04]  /*872b0*/  LDL.LU R12, [R1+0x9a0] ;  /* 0x0009a000010c7983 */ /* 0x001ea80000300800 */
[----:B------:R-:W2:Y:S04]  /*872c0*/  LDL.LU R13, [R1+0x9a4] ;  /* 0x0009a400010d7983 */ /* 0x000ea80000300800 */
[----:B------:R-:W3:Y:S04]  /*872d0*/  LDL.LU R14, [R1+0x9a8] ;  /* 0x0009a800010e7983 */ /* 0x000ee80000300800 */
[----:B------:R-:W3:Y:S01]  /*872e0*/  LDL.LU R15, [R1+0x9ac] ;  /* 0x0009ac00010f7983 */ /* 0x000ee20000300800 */
[----:B----4-:R-:W-:-:S03]  /*872f0*/  IMAD.MOV.U32 R17, RZ, RZ, R28 ;  /* 0x000000ffff117224 */ /* 0x010fc600078e001c */
[----:B---3--:R-:W-:Y:S04]  /*87300*/  STL.64 [R1+0x3658], R14 ;  /* 0x0036580e01007387 */ /* 0x008fe80000100a00 */
[----:B--2---:R0:W-:Y:S04]  /*87310*/  STL.64 [R1+0x3650], R12 ;  /* 0x0036500c01007387 */ /* 0x0041e80000100a00 */
[----:B------:R-:W2:Y:S04]  /*87320*/  LDL.LU R16, [R1+0x100] ;  /* 0x0001000001107983 */ /* 0x000ea80000300800 */
[----:B------:R-:W3:Y:S04]  /*87330*/  LDL.LU R28, [R1+0x36b8] ;  /* 0x0036b800011c7983 */ /* 0x000ee80000300800 */
[----:B--2---:R1:W-:Y:S04]  /*87340*/  STL.64 [R1+0x3660], R16 ;  /* 0x0036601001007387 */ /* 0x0043e80000100a00 */
[----:B0-----:R-:W2:Y:S04]  /*87350*/  LDL.LU R12, [R1+0x9d0] ;  /* 0x0009d000010c7983 */ /* 0x001ea80000300800 */
[----:B------:R-:W2:Y:S04]  /*87360*/  LDL.LU R13, [R1+0x9d4] ;  /* 0x0009d400010d7983 */ /* 0x000ea80000300800 */
[----:B------:R-:W4:Y:S04]  /*87370*/  LDL.LU R14, [R1+0x9d8] ;  /* 0x0009d800010e7983 */ /* 0x000f280000300800 */
[----:B------:R-:W4:Y:S04]  /*87380*/  LDL.LU R15, [R1+0x9dc] ;  /* 0x0009dc00010f7983 */ /* 0x000f280000300800 */
[----:B------:R-:W2:Y:S04]  /*87390*/  LDL.LU R24, [R1+0x150] ;  /* 0x0001500001187983 */ /* 0x000ea80000300800 */
[----:B------:R-:W3:Y:S04]  /*873a0*/  LDL.LU R25, [R1+0x154] ;  /* 0x0001540001197983 */ /* 0x000ee80000300800 */
[----:B----4-:R-:W-:Y:S04]  /*873b0*/  STL.64 [R1+0x3670], R14 ;  /* 0x0036700e01007387 */ /* 0x010fe80000100a00 */
[----:B--2---:R-:W-:Y:S04]  /*873c0*/  STL.64 [R1+0x3668], R12 ;  /* 0x0036680c01007387 */ /* 0x004fe80000100a00 */
[----:B-1----:R-:W2:Y:S04]  /*873d0*/  LDL.LU R16, [R1+0x110] ;  /* 0x0001100001107983 */ /* 0x002ea80000300800 */
[----:B------:R-:W2:Y:S01]  /*873e0*/  LDL.LU R17, [R1+0x114] ;  /* 0x0001140001117983 */ /* 0x000ea20000300800 */
[----:B---3--:R-:W-:-:S03]  /*873f0*/  IMAD.MOV.U32 R8, RZ, RZ, R28 ;  /* 0x000000ffff087224 */ /* 0x008fc600078e001c */
[----:B--2---:R-:W-:Y:S04]  /*87400*/  STL.64 [R1+0x3680], R16 ;  /* 0x0036801001007387 */ /* 0x004fe80000100a00 */
[----:B------:R-:W2:Y:S04]  /*87410*/  LDL.LU R28, [R1+0x36b4] ;  /* 0x0036b400011c7983 */ /* 0x000ea80000300800 */
[----:B------:R-:W3:Y:S04]  /*87420*/  LDL.LU R9, [R1+0x124] ;  /* 0x0001240001097983 */ /* 0x000ee80000300800 */
[----:B---3--:R0:W-:Y:S04]  /*87430*/  STL.64 [R1+0x3688], R8 ;  /* 0x0036880801007387 */ /* 0x0081e80000100a00 */
[----:B0-----:R-:W3:Y:S04]  /*87440*/  LDL.LU R8, [R1+0x130] ;  /* 0x0001300001087983 */ /* 0x001ee80000300800 */
[----:B------:R-:W3:Y:S04]  /*87450*/  LDL.LU R9, [R1+0x134] ;  /* 0x0001340001097983 */ /* 0x000ee80000300800 */
[----:B---3--:R0:W-:Y:S04]  /*87460*/  STL.64 [R1+0x3690], R8 ;  /* 0x0036900801007387 */ /* 0x0081e80000100a00 */
[----:B0-----:R-:W3:Y:S01]  /*87470*/  LDL.LU R8, [R1+0x140] ;  /* 0x0001400001087983 */ /* 0x001ee20000300800 */
[----:B--2---:R-:W-:-:S03]  /*87480*/  IMAD.MOV.U32 R9, RZ, RZ, R28 ;  /* 0x000000ffff097224 */ /* 0x004fc600078e001c */
[----:B------:R-:W2:Y:S04]  /*87490*/  LDL.LU R28, [R1+0x36b0] ;  /* 0x0036b000011c7983 */ /* 0x000ea80000300800 */
[----:B---3--:R0:W-:Y:S04]  /*874a0*/  STL.64 [R1+0x36a8], R8 ;  /* 0x0036a80801007387 */ /* 0x0081e80000100a00 */
[----:B0-----:R-:W3:Y:S04]  /*874b0*/  LDL.LU R8, [R1+0xa30] ;  /* 0x000a300001087983 */ /* 0x001ee80000300800 */
[----:B------:R-:W3:Y:S04]  /*874c0*/  LDL.LU R9, [R1+0xa34] ;  /* 0x000a340001097983 */ /* 0x000ee80000300800 */
[----:B------:R-:W3:Y:S04]  /*874d0*/  LDL.LU R10, [R1+0xa38] ;  /* 0x000a3800010a7983 */ /* 0x000ee80000300800 */
[----:B------:R-:W3:Y:S04]  /*874e0*/  LDL.LU R11, [R1+0xa3c] ;  /* 0x000a3c00010b7983 */ /* 0x000ee80000300800 */
[----:B------:R-:W4:Y:S04]  /*874f0*/  LDL.LU R16, [R1+0xa00] ;  /* 0x000a000001107983 */ /* 0x000f280000300800 */
[----:B------:R-:W4:Y:S04]  /*87500*/  LDL.LU R17, [R1+0xa04] ;  /* 0x000a040001117983 */ /* 0x000f280000300800 */
[----:B------:R-:W2:Y:S04]  /*87510*/  LDL.LU R18, [R1+0xa08] ;  /* 0x000a080001127983 */ /* 0x000ea80000300800 */
[----:B------:R-:W2:Y:S01]  /*87520*/  LDL.LU R19, [R1+0xa0c] ;  /* 0x000a0c0001137983 */ /* 0x000ea20000300800 */
[----:B---3--:R-:W-:Y:S03]  /*87530*/  HMMA.16816.F32 R8, R20, R24, R8 ;  /* 0x000000181408723c */ /* 0x008fe60000001808 */
[----:B--2---:R-:W-:Y:S04]  /*87540*/  STL.64 [R1+0x36a0], R18 ;  /* 0x0036a01201007387 */ /* 0x004fe80000100a00 */
[----:B----4-:R0:W-:Y:S04]  /*87550*/  STL.64 [R1+0x3698], R16 ;  /* 0x0036981001007387 */ /* 0x0101e80000100a00 */
[----:B0-----:R-:W2:Y:S04]  /*87560*/  LDL.LU R16, [R1+0xa20] ;  /* 0x000a200001107983 */ /* 0x001ea80000300800 */
[----:B------:R-:W2:Y:S04]  /*87570*/  LDL.LU R17, [R1+0xa24] ;  /* 0x000a240001117983 */ /* 0x000ea80000300800 */
[----:B------:R-:W2:Y:S04]  /*87580*/  LDL.LU R18, [R1+0xa28] ;  /* 0x000a280001127983 */ /* 0x000ea80000300800 */
[----:B------:R-:W2:Y:S04]  /*87590*/  LDL.LU R19, [R1+0xa2c] ;  /* 0x000a2c0001137983 */ /* 0x000ea80000300800 */
[----:B------:R-:W3:Y:S04]  /*875a0*/  LDL.LU R12, [R1+0x9f0] ;  /* 0x0009f000010c7983 */ /* 0x000ee80000300800 */
[----:B------:R-:W3:Y:S04]  /*875b0*/  LDL.LU R13, [R1+0x9f4] ;  /* 0x0009f400010d7983 */ /* 0x000ee80000300800 */
[----:B------:R-:W3:Y:S04]  /*875c0*/  LDL.LU R14, [R1+0x9f8] ;  /* 0x0009f800010e7983 */ /* 0x000ee80000300800 */
[----:B------:R-:W3:Y:S01]  /*875d0*/  LDL.LU R15, [R1+0x9fc] ;  /* 0x0009fc00010f7983 */ /* 0x000ee20000300800 */
[----:B------:R-:W-:-:S03]  /*875e0*/  IMAD.MOV.U32 R27, RZ, RZ, R8 ;  /* 0x000000ffff1b7224 */ /* 0x000fc600078e0008 */
[----:B------:R-:W4:Y:S01]  /*875f0*/  LDL.LU R4, [R1+0x980] ;  /* 0x0009800001047983 */ /* 0x000f220000300800 */
[----:B------:R-:W-:-:S03]  /*87600*/  IMAD.MOV.U32 R26, RZ, RZ, R9 ;  /* 0x000000ffff1a7224 */ /* 0x000fc600078e0009 */
[----:B------:R-:W4:Y:S04]  /*87610*/  LDL.LU R5, [R1+0x984] ;  /* 0x0009840001057983 */ /* 0x000f280000300800 */
[----:B------:R-:W4:Y:S04]  /*87620*/  LDL.LU R6, [R1+0x988] ;  /* 0x0009880001067983 */ /* 0x000f280000300800 */
[----:B------:R-:W4:Y:S04]  /*87630*/  LDL.LU R7, [R1+0x98c] ;  /* 0x00098c0001077983 */ /* 0x000f280000300800 */
[----:B------:R-:W2:Y:S01]  /*87640*/  LDL.LU.64 R8, [R1+0x36a8] ;  /* 0x0036a80001087983 */ /* 0x000ea20000300a00 */
[----:B------:R-:W-:-:S02]  /*87650*/  IMAD.MOV.U32 R25, RZ, RZ, R10 ;  /* 0x000000ffff197224 */ /* 0x000fc400078e000a */
[----:B------:R-:W-:-:S05]  /*87660*/  IMAD.MOV.U32 R24, RZ, RZ, R11 ;  /* 0x000000ffff187224 */ /* 0x000fca00078e000b */
[----:B------:R0:W-:Y:S04]  /*87670*/  STL [R1+0x2dbc], R24 ;  /* 0x002dbc1801007387 */ /* 0x0001e80000100800 */
[----:B------:R1:W-:Y:S04]  /*87680*/  STL [R1+0x2db8], R25 ;  /* 0x002db81901007387 */ /* 0x0003e80000100800 */
[----:B------:R1:W-:Y:S04]  /*87690*/  STL [R1+0x2db4], R26 ;  /* 0x002db41a01007387 */ /* 0x0003e80000100800 */
[----:B------:R1:W-:Y:S04]  /*876a0*/  STL [R1+0x2db0], R27 ;  /* 0x002db01b01007387 */ /* 0x0003e80000100800 */
[----:B0-----:R-:W3:Y:S04]  /*876b0*/  LDL.LU R24, [R1+0xa10] ;  /* 0x000a100001187983 */ /* 0x001ee80000300800 */
[----:B-1----:R-:W3:Y:S04]  /*876c0*/  LDL.LU R25, [R1+0xa14] ;  /* 0x000a140001197983 */ /* 0x002ee80000300800 */
        /* <DEDUP_REMOVED lines=8> */
[----:B0-----:R-:W3:Y:S02]  /*87750*/  LDL.LU.64 R8, [R1+0x3690] ;  /* 0x0036900001087983 */ /* 0x001ee40000300a00 */
[----:B---3--:R-:W-:Y:S11]  /*87760*/  HMMA.16816.F32 R8, R20, R8, R24 ;  /* 0x000000081408723c */ /* 0x008ff60000001818 */
[----:B------:R-:W-:Y:S11]  /*87770*/  @!UPT UIADD3 URZ, URZ, URZ, URZ ;  /* 0x0000003f3f3ff290 */ /* 0x000ff6000fffe03f */
[----:B------:R-:W-:Y:S02]  /*87780*/  @!UPT UIADD3 URZ, URZ, URZ, URZ ;  /* 0x0000003f3f3ff290 */ /* 0x000fe4000fffe03f */
[----:B------:R-:W-:Y:S02]  /*87790*/  IMAD.MOV.U32 R25, RZ, RZ, R9 ;  /* 0x000000ffff197224 */ /* 0x000fe400078e0009 */
[----:B------:R-:W-:Y:S02]  /*877a0*/  IMAD.MOV.U32 R24, RZ, RZ, R8 ;  /* 0x000000ffff187224 */ /* 0x000fe400078e0008 */
[----:B------:R-:W-:Y:S01]  /*877b0*/  IMAD.MOV.U32 R26, RZ, RZ, R10 ;  /* 0x000000ffff1a7224 */ /* 0x000fe200078e000a */
[----:B------:R-:W2:Y:S01]  /*877c0*/  LDL.LU.64 R8, [R1+0x3688] ;  /* 0x0036880001087983 */ /* 0x000ea20000300a00 */
[----:B------:R-:W-:-:S03]  /*877d0*/  IMAD.MOV.U32 R27, RZ, RZ, R11 ;  /* 0x000000ffff1b7224 */ /* 0x000fc600078e000b */
[----:B------:R-:W-:Y:S04]  /*877e0*/  STL [R1+0x2dc4], R25 ;  /* 0x002dc41901007387 */ /* 0x000fe80000100800 */
[----:B------:R-:W-:Y:S04]  /*877f0*/  STL [R1+0x2dc0], R24 ;  /* 0x002dc01801007387 */ /* 0x000fe80000100800 */
[----:B------:R0:W-:Y:S04]  /*87800*/  STL.64 [R1+0x2ec8], R26 ;  /* 0x002ec81a01007387 */ /* 0x0001e80000100a00 */
[----:B0-----:R-:W3:Y:S01]  /*87810*/  LDL.64 R26, [R1+0x1a8] ;  /* 0x0001a800011a7983 */ /* 0x001ee20000100a00 */
[----:B--2---:R-:W-:Y:S03]  /*87820*/  HMMA.16816.F32 R8, R20, R8, R16 ;  /* 0x000000081408723c */ /* 0x004fe60000001810 */
[----:B---3--:R0:W-:Y:S04]  /*87830*/  STL.64 [R1+0x3608], R26 ;  /* 0x0036081a01007387 */ /* 0x0081e80000100a00 */
[----:B------:R-:W2:Y:S04]  /*87840*/  LDL.LU R24, [R1+0x950] ;  /* 0x0009500001187983 */ /* 0x000ea80000300800 */
[----:B------:R-:W2:Y:S04]  /*87850*/  LDL.LU R25, [R1+0x954] ;  /* 0x0009540001197983 */ /* 0x000ea80000300800 */
[----:B0-----:R-:W2:Y:S04]  /*87860*/  LDL.LU R26, [R1+0x958] ;  /* 0x00095800011a7983 */ /* 0x001ea80000300800 */
[----:B------:R-:W2:Y:S04]  /*87870*/  LDL.LU R27, [R1+0x95c] ;  /* 0x00095c00011b7983 */ /* 0x000ea80000300800 */
[----:B------:R-:W3:Y:S04]  /*87880*/  LDL.LU.64 R16, [R1+0x3680] ;  /* 0x0036800001107983 */ /* 0x000ee80000300a00 */
[----:B------:R0:W-:Y:S04]  /*87890*/  STL.64 [R1+0x80], R8 ;  /* 0x0000800801007387 */ /* 0x0001e80000100a00 */
[----:B------:R-:W-:Y:S01]  /*878a0*/  STL.64 [R1+0x88], R10 ;  /* 0x0000880a01007387 */ /* 0x000fe20000100a00 */
[----:B0-----:R-:W-:-:S03]  /*878b0*/  IMAD.MOV.U32 R8, RZ, RZ, R29 ;  /* 0x000000ffff087224 */ /* 0x001fc600078e001d */
[----:B------:R-:W2:Y:S01]  /*878c0*/  LDL.LU R29, [R1+0x3678] ;  /* 0x00367800011d7983 */ /* 0x000ea20000300800 */
[C---:B---3--:R-:W-:Y:S03]  /*878d0*/  HMMA.16816.F32 R16, R20.reuse, R16, R12 ;  /* 0x000000101410723c */ /* 0x048fe6000000180c */
[----:B------:R-:W3:Y:S04]  /*878e0*/  LDL.LU.64 R14, [R1+0x3670] ;  /* 0x00367000010e7983 */ /* 0x000ee80000300a00 */
[----:B------:R-:W3:Y:S11]  /*878f0*/  LDL.LU.64 R12, [R1+0x3668] ;  /* 0x00366800010c7983 */ /* 0x000ef60000300a00 */
[----:B------:R-:W-:Y:S05]  /*87900*/  @!UPT UIADD3 URZ, URZ, URZ, URZ ;  /* 0x0000003f3f3ff290 */ /* 0x000fea000fffe03f */
[----:B------:R0:W-:Y:S04]  /*87910*/  STL.64 [R1+0x60], R16 ;  /* 0x0000601001007387 */ /* 0x0001e80000100a00 */
[----:B------:R3:W-:Y:S04]  /*87920*/  STL.64 [R1+0x68], R18 ;  /* 0x0000681201007387 */ /* 0x0007e80000100a00 */
[----:B0-----:R-:W3:Y:S02]  /*87930*/  LDL.LU.64 R16, [R1+0x3660] ;  /* 0x0036600001107983 */ /* 0x001ee40000300a00 */
[C---:B---3--:R-:W-:Y:S02]  /*87940*/  HMMA.16816.F32 R16, R20.reuse, R16, R12 ;  /* 0x000000101410723c */ /* 0x048fe4000000180c */
[----:B------:R-:W3:Y:S04]  /*87950*/  LDL.LU.64 R14, [R1+0x3658] ;  /* 0x00365800010e7983 */ /* 0x000ee80000300a00 */
[----:B------:R-:W3:Y:S11]  /*87960*/  LDL.LU.64 R12, [R1+0x3650] ;  /* 0x00365000010c7983 */ /* 0x000ef60000300a00 */
[----:B------:R-:W-:Y:S06]  /*87970*/  @!UPT UIADD3 URZ, URZ, URZ, URZ ;  /* 0x0000003f3f3ff290 */ /* 0x000fec000fffe03f */
[----:B------:R0:W-:Y:S04]  /*87980*/  STL.64 [R1+0x40], R16 ;  /* 0x0000401001007387 */ /* 0x0001e80000100a00 */
[----:B------:R3:W-:Y:S04]  /*87990*/  STL.64 [R1+0x48], R18 ;  /* 0x0000481201007387 */ /* 0x0007e80000100a00 */
[----:B0-----:R-:W3:Y:S02]  /*879a0*/  LDL.LU.64 R16, [R1+0x3648] ;  /* 0x0036480001107983 */ /* 0x001ee40000300a00 */
[----:B---3--:R-:W-:Y:S02]  /*879b0*/  HMMA.16816.F32 R16, R20, R16, R12 ;  /* 0x000000101410723c */ /* 0x008fe4000000180c */
[----:B------:R-:W4:Y:S01]  /*879c0*/  LDL.LU.64 R12, [R1+0x3640] ;  /* 0x00364000010c7983 */ /* 0x000f220000300a00 */
[----:B------:R-:W-:Y:S11]  /*879d0*/  IMAD.MOV.U32 R9, RZ, RZ, R2 ;  /* 0x000000ffff097224 */ /* 0x000ff600078e0002 */
[----:B------:R-:W-:Y:S09]  /*879e0*/  @!UPT UIADD3 URZ, URZ, URZ, URZ ;  /* 0x0000003f3f3ff290 */ /* 0x000ff2000fffe03f */
[----:B------:R-:W-:Y:S01]  /*879f0*/  STL.64 [R1+0x20], R16 ;  /* 0x0000201001007387 */ /* 0x000fe20000100a00 */
[----:B------:R-:W-:-:S03]  /*87a00*/  IMAD.MOV.U32 R2, RZ, RZ, R19 ;  /* 0x000000ffff027224 */ /* 0x000fc600078e0013 */
[----:B------:R0:W-:Y:S04]  /*87a10*/  STL [R1+0x28], R18 ;  /* 0x0000281201007387 */ /* 0x0001e80000100800 */
[----:B0-----:R-:W3:Y:S04]  /*87a20*/  LDL.LU.64 R18, [R1+0x3638] ;  /* 0x0036380001127983 */ /* 0x001ee80000300a00 */
[----:B------:R-:W3:Y:S04]  /*87a30*/  LDL.LU.64 R16, [R1+0x3630] ;  /* 0x0036300001107983 */ /* 0x000ee80000300a00 */
[----:B------:R-:W-:Y:S01]  /*87a40*/  STL [R1+0x2df8], R2 ;  /* 0x002df80201007387 */ /* 0x000fe20000100800 */
[C---:B----4-:R-:W-:Y:S03]  /*87a50*/  HMMA.16816.F32 R12, R20.reuse, R12, R4 ;  /* 0x0000000c140c723c */ /* 0x050fe60000001804 */
[----:B------:R-:W4:Y:S04]  /*87a60*/  LDL.LU.64 R6, [R1+0x3628] ;  /* 0x0036280001067983 */ /* 0x000f280000300a00 */
[----:B------:R-:W2:Y:S11]  /*87a70*/  LDL.LU.64 R4, [R1+0x3620] ;  /* 0x0036200001047983 */ /* 0x000eb60000300a00 */
[----:B------:R-:W-:Y:S05]  /*87a80*/  @!UPT UIADD3 URZ, URZ, URZ, URZ ;  /* 0x0000003f3f3ff290 */ /* 0x000fea000fffe03f */
[----:B------:R0:W-:Y:S04]  /*87a90*/  STL.64 [R1], R12 ;  /* 0x0000000c01007387 */ /* 0x0001e80000100a00 */
[----:B------:R3:W-:Y:S04]  /*87aa0*/  STL.64 [R1+0x8], R14 ;  /* 0x0000080e01007387 */ /* 0x0007e80000100a00 */
[----:B0-----:R-:W3:Y:S02]  /*87ab0*/  LDL.LU.64 R12, [R1+0x3618] ;  /* 0x00361800010c7983 */ /* 0x001ee40000300a00 */
[----:B---3--:R-:W-:Y:S07]  /*87ac0*/  HMMA.16816.F32 R12, R20, R12, R16 ;  /* 0x0000000c140c723c */ /* 0x008fee0000001810 */
[----:B----4-:R-:W-:-:S02]  /*87ad0*/  IMAD.MOV.U32 R16, RZ, RZ, R7 ;  /* 0x000000ffff107224 */ /* 0x010fc400078e0007 */
[----:B------:R-:W-:Y:S11]  /*87ae0*/  IMAD.MOV.U32 R17, RZ, RZ, R6 ;  /* 0x000000ffff117224 */ /* 0x000ff600078e0006 */
[----:B------:R-:W-:Y:S03]  /*87af0*/  @!UPT UIADD3 URZ, URZ, URZ, URZ ;  /* 0x0000003f3f3ff290 */ /* 0x000fe6000fffe03f */
[----:B------:R0:W-:Y:S04]  /*87b00*/  STL.64 [R1+0x2c98], R14 ;  /* 0x002c980e01007387 */ /* 0x0001e80000100a00 */
[----:B------:R1:W-:Y:S04]  /*87b10*/  STL.64 [R1+0x2c90], R12 ;  /* 0x002c900c01007387 */ /* 0x0003e80000100a00 */
[----:B0-----:R-:W3:Y:S04]  /*87b20*/  LDL.LU R14, [R1+0xe8] ;  /* 0x0000e800010e7983 */ /* 0x001ee80000300800 */
[----:B------:R-:W3:Y:S04]  /*87b30*/  LDL.LU R15, [R1+0xec] ;  /* 0x0000ec00010f7983 */ /* 0x000ee80000300800 */
[----:B------:R-:W4:Y:S04]  /*87b40*/  LDL.LU R7, [R1+0x3614] ;  /* 0x0036140001077983 */ /* 0x000f280000300800 */
[----:B------:R-:W2:Y:S04]  /*87b50*/  LDL.LU R6, [R1+0x3610] ;  /* 0x0036100001067983 */ /* 0x000ea80000300800 */
[----:B------:R-:W2:Y:S04]  /*87b60*/  LDL.LU R18, [R1+0x928] ;  /* 0x0009280001127983 */ /* 0x000ea80000300800 */
[----:B------:R-:W2:Y:S04]  /*87b70*/  LDL.LU R19, [R1+0x92c] ;  /* 0x00092c0001137983 */ /* 0x000ea80000300800 */
[----:B---3--:R4:W-:Y:S04]  /*87b80*/  STL.64 [R1+0x3568], R14 ;  /* 0x0035680e01007387 */ /* 0x0089e80000100a00 */
[----:B-1----:R-:W3:Y:S04]  /*87b90*/  LDL.LU R12, [R1+0x930] ;  /* 0x00093000010c7983 */ /* 0x002ee80000300800 */
[----:B------:R-:W3:Y:S01]  /*87ba0*/  LDL.LU R13, [R1+0x934] ;  /* 0x00093400010d7983 */ /* 0x000ee20000300800 */
[----:B----4-:R-:W-:-:S02]  /*87bb0*/  IMAD.MOV.U32 R14, RZ, RZ, R7 ;  /* 0x000000ffff0e7224 */ /* 0x010fc400078e0007 */
[----:B--2---:R-:W-:Y:S02]  /*87bc0*/  IMAD.MOV.U32 R15, RZ, RZ, R6 ;  /* 0x000000ffff0f7224 */ /* 0x004fe400078e0006 */
[C---:B------:R-:W-:Y:S01]  /*87bd0*/  HMMA.16816.F32 R4, R20.reuse, R4, R24 ;  /* 0x000000041404723c */ /* 0x040fe20000001818 */
[----:B------:R-:W2:Y:S11]  /*87be0*/  LDL.LU.64 R26, [R1+0x3608] ;  /* 0x00360800011a7983 */ /* 0x000eb60000300a00 */
[----:B------:R-:W-:Y:S11]  /*87bf0*/  @!UPT UIADD3 URZ, URZ, URZ, URZ ;  /* 0x0000003f3f3ff290 */ /* 0x000ff6000fffe03f */
[----:B------:R0:W-:Y:S04]  /*87c00*/  STL.64 [R1+0x2ca8], R6 ;  /* 0x002ca80601007387 */ /* 0x0001e80000100a00 */
[----:B------:R1:W-:Y:S04]  /*87c10*/  STL.64 [R1+0x2ca0], R4 ;  /* 0x002ca00401007387 */ /* 0x0003e80000100a00 */
[----:B0-----:R-:W4:Y:S04]  /*87c20*/  LDL.LU R6, [R1+0x188] ;  /* 0x0001880001067983 */ /* 0x001f280000300800 */
[----:B------:R-:W4:Y:S04]  /*87c30*/  LDL.LU R7, [R1+0x18c] ;  /* 0x00018c0001077983 */ /* 0x000f280000300800 */
[----:B----4-:R0:W-:Y:S04]  /*87c40*/  STL.64 [R1+0x35e8], R6 ;  /* 0x0035e80601007387 */ /* 0x0101e80000100a00 */
[----:B-1----:R-:W4:Y:S04]  /*87c50*/  LDL.LU R4, [R1+0x910] ;  /* 0x0009100001047983 */ /* 0x002f280000300800 */
[----:B------:R-:W4:Y:S04]  /*87c60*/  LDL.LU R5, [R1+0x914] ;  /* 0x0009140001057983 */ /* 0x000f280000300800 */
[----:B0-----:R-:W2:Y:S04]  /*87c70*/  LDL.LU R6, [R1+0x918] ;  /* 0x0009180001067983 */ /* 0x001ea80000300800 */
[----:B------:R-:W2:Y:S01]  /*87c80*/  LDL.LU R7, [R1+0x91c] ;  /* 0x00091c0001077983 */ /* 0x000ea20000300800 */
[----:B---3--:R-:W-:Y:S03]  /*87c90*/  HMMA.16816.F32 R20, R20, R8, R12 ;  /* 0x000000081414723c */ /* 0x008fe6000000180c */
[----:B--2---:R-:W-:Y:S04]  /*87ca0*/  STL.64 [R1+0x3600], R6 ;  /* 0x0036000601007387 */ /* 0x004fe80000100a00 */
[----:B----4-:R0:W-:Y:S04]  /*87cb0*/  STL.64 [R1+0x35f8], R4 ;  /* 0x0035f80401007387 */ /* 0x0101e80000100a00 */
[----:B0-----:R-:W2:Y:S04]  /*87cc0*/  LDL.LU.64 R4, [R1+0x90] ;  /* 0x0000900001047983 */ /* 0x001ea80000300a00 */
[----:B------:R-:W2:Y:S04]  /*87cd0*/  LDL.LU.64 R6, [R1+0x98] ;  /* 0x0000980001067983 */ /* 0x000ea80000300a00 */
[----:B------:R-:W3:Y:S04]  /*87ce0*/  LDL.64 R14, [R1+0x168] ;  /* 0x00016800010e7983 */ /* 0x000ee80000100a00 */
[----:B------:R-:W-:Y:S04]  /*87cf0*/  STL.64 [R1+0x2c88], R20 ;  /* 0x002c881401007387 */ /* 0x000fe80000100a00 */
[----:B------:R0:W-:Y:S04]  /*87d00*/  STL [R1+0x2c80], R23 ;  /* 0x002c801701007387 */ /* 0x0001e80000100800 */
[----:B------:R1:W-:Y:S04]  /*87d10*/  STL [R1+0x2f08], R22 ;  /* 0x002f081601007387 */ /* 0x0003e80000100800 */
[----:B0-----:R-:W4:Y:S04]  /*87d20*/  LDL R23, [R1+0x13c] ;  /* 0x00013c0001177983 */ /* 0x001f280000100800 */
[----:B-1----:R-:W4:Y:S04]  /*87d30*/  LDL R22, [R1+0x138] ;  /* 0x0001380001167983 */ /* 0x002f280000100800 */
[----:B------:R-:W3:Y:S04]  /*87d40*/  LDL.LU R8, [R1+0x900] ;  /* 0x0009000001087983 */ /* 0x000ee80000300800 */
[----:B------:R-:W3:Y:S04]  /*87d50*/  LDL.LU R9, [R1+0x904] ;  /* 0x0009040001097983 */ /* 0x000ee80000300800 */
[----:B------:R-:W3:Y:S04]  /*87d60*/  LDL.LU R10, [R1+0x908] ;  /* 0x00090800010a7983 */ /* 0x000ee80000300800 */
[----:B------:R-:W3:Y:S01]  /*87d70*/  LDL.LU R11, [R1+0x90c] ;  /* 0x00090c00010b7983 */ /* 0x000ee20000300800 */
[----:B--2---:R-:W-:Y:S01]  /*87d80*/  HMMA.16816.F32 R16, R4, R26, R16 ;  /* 0x0000001a0410723c */ /* 0x004fe20000001810 */
[----:B------:R-:W-:-:S02]  /*87d90*/  IMAD.MOV.U32 R2, RZ, RZ, R6 ;  /* 0x000000ffff027224 */ /* 0x000fc400078e0006 */
[----:B------:R-:W-:Y:S02]  /*87da0*/  IMAD.MOV.U32 R0, RZ, RZ, R7 ;  /* 0x000000ffff007224 */ /* 0x000fe400078e0007 */
[----:B------:R-:W-:Y:S02]  /*87db0*/  IMAD.MOV.U32 R13, RZ, RZ, R4 ;  /* 0x000000ffff0d7224 */ /* 0x000fe400078e0004 */
[----:B------:R-:W-:Y:S01]  /*87dc0*/  IMAD.MOV.U32 R12, RZ, RZ, R5 ;  /* 0x000000ffff0c7224 */ /* 0x000fe200078e0005 */
[----:B----4-:R-:W-:Y:S04]  /*87dd0*/  STL.64 [R1+0x35c0], R22 ;  /* 0x0035c01601007387 */ /* 0x010fe80000100a00 */
[----:B------:R-:W2:Y:S04]  /*87de0*/  LDL.LU R20, [R1+0x8d0] ;  /* 0x0008d00001147983 */ /* 0x000ea80000300800 */
[----:B------:R-:W2:Y:S04]  /*87df0*/  LDL.LU R21, [R1+0x8d4] ;  /* 0x0008d40001157983 */ /* 0x000ea80000300800 */
[----:B------:R-:W4:Y:S04]  /*87e00*/  LDL.LU.64 R6, [R1+0x3600] ;  /* 0x0036000001067983 */ /* 0x000f280000300a00 */
[----:B------:R-:W4:Y:S04]  /*87e10*/  LDL.LU.64 R4, [R1+0x35f8] ;  /* 0x0035f80001047983 */ /* 0x000f280000300a00 */
[----:B------:R-:W-:Y:S04]  /*87e20*/  STL.64 [R1+0xb60], R16 ;  /* 0x000b601001007387 */ /* 0x000fe80000100a00 */
[----:B------:R0:W-:Y:S04]  /*87e30*/  STL.64 [R1+0xb68], R18 ;  /* 0x000b681201007387 */ /* 0x0001e80000100a00 */
[----:B0-----:R-:W4:Y:S01]  /*87e40*/  LDL.LU.64 R18, [R1+0x35f0] ;  /* 0x0035f00001127983 */ /* 0x001f220000300a00 */
[----:B------:R-:W-:-:S02]  /*87e50*/  IMAD.MOV.U32 R24, RZ, RZ, R13 ;  /* 0x000000ffff187224 */ /* 0x000fc400078e000d */
[----:B------:R-:W-:Y:S01]  /*87e60*/  IMAD.MOV.U32 R25, RZ, RZ, R12 ;  /* 0x000000ffff197224 */ /* 0x000fe200078e000c */
[----:B------:R0:W-:Y:S02]  /*87e70*/  STL.64 [R1+0x3528], R26 ;  /* 0x0035281a01007387 */ /* 0x0001e40000100a00 */
[----:B0-----:R-:W-:Y:S02]  /*87e80*/  IMAD.MOV.U32 R26, RZ, RZ, R2 ;  /* 0x000000ffff1a7224 */ /* 0x001fe400078e0002 */
[----:B------:R-:W-:Y:S02]  /*87e90*/  IMAD.MOV.U32 R27, RZ, RZ, R0 ;  /* 0x000000ffff1b7224 */ /* 0x000fe400078e0000 */
[----:B------:R-:W-:Y:S02]  /*87ea0*/  IMAD.MOV.U32 R23, RZ, RZ, R28 ;  /* 0x000000ffff177224 */ /* 0x000fe400078e001c */
[----:B------:R-:W-:Y:S02]  /*87eb0*/  IMAD.MOV.U32 R22, RZ, RZ, R29 ;  /* 0x000000ffff167224 */ /* 0x000fe400078e001d */
[----:B------:R-:W-:-:S02]  /*87ec0*/  IMAD.MOV.U32 R28, RZ, RZ, R16 ;  /* 0x000000ffff1c7224 */ /* 0x000fc400078e0010 */
[----:B------:R-:W-:-:S03]  /*87ed0*/  IMAD.MOV.U32 R29, RZ, RZ, R17 ;  /* 0x000000ffff1d7224 */ /* 0x000fc600078e0011 */
[----:B------:R-:W-:Y:S04]  /*87ee0*/  STL [R1+0x2a10], R28 ;  /* 0x002a101c01007387 */ /* 0x000fe80000100800 */
[----:B------:R-:W-:Y:S01]  /*87ef0*/  STL [R1+0x2a0c], R29 ;  /* 0x002a0c1d01007387 */ /* 0x000fe20000100800 */
[----:B----4-:R-:W-:Y:S11]  /*87f00*/  HMMA.16816.F32 R4, R24, R18, R4 ;  /* 0x000000121804723c */ /* 0x010ff60000001804 */
[----:B------:R-:W-:Y:S11]  /*87f10*/  @!UPT UIADD3 URZ, URZ, URZ, URZ ;  /* 0x0000003f3f3ff290 */ /* 0x000ff6000fffe03f */
[----:B------:R-:W-:Y:S01]  /*87f20*/  @!UPT UIADD3 URZ, URZ, URZ, URZ ;  /* 0x0000003f3f3ff290 */ /* 0x000fe2000fffe03f */
[----:B------:R0:W-:Y:S04]  /*87f30*/  STL.64 [R1+0xb50], R4 ;  /* 0x000b500401007387 */ /* 0x0001e80000100a00 */
[----:B------:R1:W-:Y:S01]  /*87f40*/  STL.64 [R1+0xb58], R6 ;  /* 0x000b580601007387 */ /* 0x0003e20000100a00 */
[----:B0-----:R-:W-:-:S03]  /*87f50*/  IMAD.MOV.U32 R5, RZ, RZ, R18 ;  /* 0x000000ffff057224 */ /* 0x001fc600078e0012 */
[----:B-1----:R-:W3:Y:S01]  /*87f60*/  LDL.LU.64 R6, [R1+0x35e8] ;  /* 0x0035e80001067983 */ /* 0x002ee20000300a00 */
[----:B------:R-:W-:-:S03]  /*87f70*/  IMAD.MOV.U32 R4, RZ, RZ, R19 ;  /* 0x000000ffff047224 */ /* 0x000fc600078e0013 */
[----:B------:R-:W4:Y:S04]  /*87f80*/  LDL.LU R16, [R1+0x10] ;  /* 0x0000100001107983 */ /* 0x000f280000300800 */
[----:B------:R-:W4:Y:S04]  /*87f90*/  LDL.LU R17, [R1+0x14] ;  /* 0x0000140001117983 */ /* 0x000f280000300800 */
[----:B------:R-:W2:Y:S04]  /*87fa0*/  LDL.LU R18, [R1+0x18] ;  /* 0x0000180001127983 */ /* 0x000ea80000300800 */
[----:B------:R-:W2:Y:S04]  /*87fb0*/  LDL.LU R19, [R1+0x1c] ;  /* 0x00001c0001137983 */ /* 0x000ea80000300800 */
[----:B--2---:R0:W-:Y:S04]  /*87fc0*/  STL.64 [R1+0x3400], R18 ;  /* 0x0034001201007387 */ /* 0x0041e80000100a00 */
[----:B----4-:R1:W-:Y:S04]  /*87fd0*/  STL.64 [R1+0x33f8], R16 ;  /* 0x0033f81001007387 */ /* 0x0103e80000100a00 */
[----:B0-----:R-:W2:Y:S01]  /*87fe0*/  LDL.64 R18, [R1+0xb8] ;  /* 0x0000b80001127983 */ /* 0x001ea20000100a00 */
[C---:B---3--:R-:W-:Y:S03]  /*87ff0*/  HMMA.16816.F32 R8, R24.reuse, R6, R8 ;  /* 0x000000061808723c */ /* 0x048fe60000001808 */
[----:B--2---:R0:W-:Y:S04]  /*88000*/  STL.64 [R1+0x3540], R18 ;  /* 0x0035401201007387 */ /* 0x0041e80000100a00 */
[----:B-1----:R-:W2:Y:S04]  /*88010*/  LDL.LU R16, [R1+0x8e0] ;  /* 0x0008e00001107983 */ /* 0x002ea80000300800 */
[----:B------:R-:W2:Y:S04]  /*88020*/  LDL.LU R17, [R1+0x8e4] ;  /* 0x0008e40001117983 */ /* 0x000ea80000300800 */
[----:B0-----:R-:W2:Y:S04]  /*88030*/  LDL.LU R18, [R1+0x8e8] ;  /* 0x0008e80001127983 */ /* 0x001ea80000300800 */
[----:B------:R-:W2:Y:S04]  /*88040*/  LDL.LU R19, [R1+0x8ec] ;  /* 0x0008ec0001137983 */ /* 0x000ea80000300800 */
[----:B------:R-:W-:Y:S04]  /*88050*/  STL.64 [R1+0xb40], R8 ;  /* 0x000b400801007387 */ /* 0x000fe80000100a00 */
[----:B------:R0:W-:Y:S04]  /*88060*/  STL.64 [R1+0xb48], R10 ;  /* 0x000b480a01007387 */ /* 0x0001e80000100a00 */
[----:B0-----:R-:W2:Y:S04]  /*88070*/  LDL.LU.64 R10, [R1+0x35e0] ;  /* 0x0035e000010a7983 */ /* 0x001ea80000300a00 */
[----:B------:R-:W-:Y:S01]  /*88080*/  STL.64 [R1+0x3500], R6 ;  /* 0x0035000601007387 */ /* 0x000fe20000100a00 */
[C---:B--2---:R-:W-:Y:S03]  /*88090*/  HMMA.16816.F32 R16, R24.reuse, R10, R16 ;  /* 0x0000000a1810723c */ /* 0x044fe60000001810 */
[----:B------:R0:W-:Y:S05]  /*880a0*/  STL.64 [R1+0x34f8], R10 ;  /* 0x0034f80a01007387 */ /* 0x0001ea0000100a00 */
[----:B0-----:R-:W-:Y:S11]  /*880b0*/  HMMA.16816.F32 R8, R24, R14, R20 ;  /* 0x0000000e1808723c */ /* 0x001ff60000001814 */
[----:B------:R-:W-:Y:S04]  /*880c0*/  @!UPT UIADD3 URZ, URZ, URZ, URZ ;  /* 0x0000003f3f3ff290 */ /* 0x000fe8000fffe03f */
[----:B------:R-:W-:Y:S04]  /*880d0*/  STL.64 [R1+0xb30], R16 ;  /* 0x000b301001007387 */ /* 0x000fe80000100a00 */
[----:B------:R0:W-:Y:S04]  /*880e0*/  STL.64 [R1+0xb38], R18 ;  /* 0x000b381201007387 */ /* 0x0001e80000100a00 */
[----:B------:R-:W-:Y:S04]  /*880f0*/  STL.64 [R1+0xa50], R8 ;  /* 0x000a500801007387 */ /* 0x000fe80000100a00 */
[----:B------:R-:W-:Y:S04]  /*88100*/  STL.64 [R1+0xa58], R10 ;  /* 0x000a580a01007387 */ /* 0x000fe80000100a00 */
[----:B0-----:R-:W2:Y:S01]  /*88110*/  LDL.64 R18, [R1+0xc8] ;  /* 0x0000c80001127983 */ /* 0x001ea20000100a00 */
[----:B------:R-:W-:-:S02]  /*88120*/  IMAD.MOV.U32 R7, RZ, RZ, R14 ;  /* 0x000000ffff077224 */ /* 0x000fc400078e000e */
[----:B------:R-:W-:Y:S01]  /*88130*/  IMAD.MOV.U32 R6, RZ, RZ, R15 ;  /* 0x000000ffff067224 */ /* 0x000fe200078e000f */
[----:B--2---:R-:W-:Y:S04]  /*88140*/  STL.64 [R1+0x3558], R18 ;  /* 0x0035581201007387 */ /* 0x004fe80000100a00 */
[----:B------:R-:W-:Y:S04]  /*88150*/  STL.64 [R1+0x3520], R6 ;  /* 0x0035200601007387 */ /* 0x000fe80000100a00 */
[----:B------:R0:W-:Y:S04]  /*88160*/  STL.64 [R1+0x3518], R4 ;  /* 0x0035180401007387 */ /* 0x0001e80000100a00 */
[----:B0-----:R-:W2:Y:S04]  /*88170*/  LDL.LU R4, [R1+0x810] ;  /* 0x0008100001047983 */ /* 0x001ea80000300800 */
[----:B------:R-:W2:Y:S04]  /*88180*/  LDL.LU R5, [R1+0x814] ;  /* 0x0008140001057983 */ /* 0x000ea80000300800 */
[----:B------:R-:W3:Y:S04]  /*88190*/  LDL.LU R6, [R1+0x818] ;  /* 0x0008180001067983 */ /* 0x000ee80000300800 */
[----:B------:R-:W3:Y:S04]  /*881a0*/  LDL.LU R7, [R1+0x81c] ;  /* 0x00081c0001077983 */ /* 0x000ee80000300800 */
[----:B------:R-:W4:Y:S04]  /*881b0*/  LDL.64 R14, [R1+0xf8] ;  /* 0x0000f800010e7983 */ /* 0x000f280000100a00 */
[----:B----4-:R-:W-:Y:S04]  /*881c0*/  STL.64 [R1+0x3580], R14 ;  /* 0x0035800e01007387 */ /* 0x010fe80000100a00 */
[----:B------:R-:W4:Y:S04]  /*881d0*/  LDL.64 R18, [R1+0xd8] ;  /* 0x0000d80001127983 */ /* 0x000f280000100a00 */
[----:B----4-:R0:W-:Y:S04]  /*881e0*/  STL.64 [R1+0x3560], R18 ;  /* 0x0035601201007387 */ /* 0x0101e80000100a00 */
[----:B------:R-:W4:Y:S04]  /*881f0*/  LDL.LU R16, [R1+0x850] ;  /* 0x0008500001107983 */ /* 0x000f280000300800 */
[----:B------:R-:W4:Y:S04]  /*88200*/  LDL.LU R17, [R1+0x854] ;  /* 0x0008540001117983 */ /* 0x000f280000300800 */
[----:B0-----:R-:W2:Y:S04]  /*88210*/  LDL.LU R18, [R1+0x858] ;  /* 0x0008580001127983 */ /* 0x001ea80000300800 */
[----:B------:R-:W2:Y:S04]  /*88220*/  LDL.LU R19, [R1+0x85c] ;  /* 0x00085c0001137983 */ /* 0x000ea80000300800 */
[----:B------:R-:W2:Y:S04]  /*88230*/  LDL R14, [R1+0x108] ;  /* 0x00010800010e7983 */ /* 0x000ea80000100800 */
[----:B------:R-:W2:Y:S04]  /*88240*/  LDL R15, [R1+0x10c] ;  /* 0x00010c00010f7983 */ /* 0x000ea80000100800 */
[----:B--2---:R0:W-:Y:S04]  /*88250*/  STL.64 [R1+0x3598], R14 ;  /* 0x0035980e01007387 */ /* 0x0041e80000100a00 */
[----:B0-----:R-:W2:Y:S04]  /*88260*/  LDL.64 R14, [R1+0x118] ;  /* 0x00011800010e7983 */ /* 0x001ea80000100a00 */
[----:B--2---:R-:W-:Y:S04]  /*88270*/  STL.64 [R1+0x35b0], R14 ;  /* 0x0035b00e01007387 */ /* 0x004fe80000100a00 */
[----:B------:R-:W-:Y:S04]  /*88280*/  STL.64 [R1+0x3578], R18 ;  /* 0x0035781201007387 */ /* 0x000fe80000100a00 */
[----:B----4-:R0:W-:Y:S04]  /*88290*/  STL.64 [R1+0x3570], R16 ;  /* 0x0035701001007387 */ /* 0x0101e80000100a00 */
[----:B0-----:R-:W2:Y:S04]  /*882a0*/  LDL.LU R16, [R1+0x860] ;  /* 0x0008600001107983 */ /* 0x001ea80000300800 */
[----:B------:R-:W2:Y:S04]  /*882b0*/  LDL.LU R17, [R1+0x864] ;  /* 0x0008640001117983 */ /* 0x000ea80000300800 */
[----:B------:R-:W4:Y:S04]  /*882c0*/  LDL.LU R18, [R1+0x868] ;  /* 0x0008680001127983 */ /* 0x000f280000300800 */
[----:B------:R-:W4:Y:S04]  /*882d0*/  LDL.LU R19, [R1+0x86c] ;  /* 0x00086c0001137983 */ /* 0x000f280000300800 */
[----:B------:R-:W2:Y:S04]  /*882e0*/  LDL.64 R22, [R1+0x148] ;  /* 0x0001480001167983 */ /* 0x000ea80000100a00 */
[----:B--2---:R-:W-:Y:S04]  /*882f0*/  STL.64 [R1+0x35d8], R22 ;  /* 0x0035d81601007387 */ /* 0x004fe80000100a00 */
[----:B------:R-:W2:Y:S04]  /*88300*/  LDL.64 R14, [R1+0x128] ;  /* 0x00012800010e7983 */ /* 0x000ea80000100a00 */
[----:B--2---:R0:W-:Y:S04]  /*88310*/  STL.64 [R1+0x35b8], R14 ;  /* 0x0035b80e01007387 */ /* 0x0041e80000100a00 */
[----:B------:R-:W2:Y:S04]  /*88320*/  LDL.LU R12, [R1+0x8a0] ;  /* 0x0008a000010c7983 */ /* 0x000ea80000300800 */
[----:B------:R-:W2:Y:S04]  /*88330*/  LDL.LU R13, [R1+0x8a4] ;  /* 0x0008a400010d7983 */ /* 0x000ea80000300800 */
[----:B0-----:R-:W2:Y:S04]  /*88340*/  LDL.LU R14, [R1+0x8a8] ;  /* 0x0008a800010e7983 */ /* 0x001ea80000300800 */
[----:B------:R-:W2:Y:S04]  /*88350*/  LDL.LU R15, [R1+0x8ac] ;  /* 0x0008ac00010f7983 */ /* 0x000ea80000300800 */
[----:B------:R-:W3:Y:S04]  /*88360*/  LDL.LU R8, [R1+0x8c0] ;  /* 0x0008c00001087983 */ /* 0x000ee80000300800 */
[----:B------:R-:W3:Y:S04]  /*88370*/  LDL.LU R9, [R1+0x8c4] ;  /* 0x0008c40001097983 */ /* 0x000ee80000300800 */
[----:B------:R-:W3:Y:S04]  /*88380*/  LDL.LU R10, [R1+0x8c8] ;  /* 0x0008c800010a7983 */ /* 0x000ee80000300800 */
[----:B------:R-:W3:Y:S04]  /*88390*/  LDL.LU R11, [R1+0x8cc] ;  /* 0x0008cc00010b7983 */ /* 0x000ee80000300800 */
[----:B------:R-:W3:Y:S04]  /*883a0*/  LDL.64 R22, [R1+0x158] ;  /* 0x0001580001167983 */ /* 0x000ee80000100a00 */
        /* <DEDUP_REMOVED lines=23> */
[----:B------:R-:W4:Y:S04]  /*88520*/  LDL.LU R6, [R1+0x828] ;  /* 0x0008280001067983 */ /* 0x000f280000300800 */
[----:B------:R-:W4:Y:S04]  /*88530*/  LDL.LU R7, [R1+0x82c] ;  /* 0x00082c0001077983 */ /* 0x000f280000300800 */
[----:B----4-:R-:W-:Y:S04]  /*88540*/  STL.64 [R1+0x3550], R6 ;  /* 0x0035500601007387 */ /* 0x010fe80000100a00 */
[----:B---3--:R0:W-:Y:S04]  /*88550*/  STL.64 [R1+0x3548], R4 ;  /* 0x0035480401007387 */ /* 0x0081e80000100a00 */
[----:B0-----:R-:W3:Y:S04]  /*88560*/  LDL.LU R4, [R1+0x830] ;  /* 0x0008300001047983 */ /* 0x001ee80000300800 */
[----:B------:R-:W3:Y:S04]  /*88570*/  LDL.LU R5, [R1+0x834] ;  /* 0x0008340001057983 */ /* 0x000ee80000300800 */
[----:B------:R-:W3:Y:S04]  /*88580*/  LDL.LU R6, [R1+0x838] ;  /* 0x0008380001067983 */ /* 0x000ee80000300800 */
[----:B------:R-:W3:Y:S04]  /*88590*/  LDL.LU R7, [R1+0x83c] ;  /* 0x00083c0001077983 */ /* 0x000ee80000300800 */
[----:B------:R0:W-:Y:S04]  /*885a0*/  STL.64 [R1+0xa10], R8 ;  /* 0x000a100801007387 */ /* 0x0001e80000100a00 */
[----:B------:R1:W-:Y:S01]  /*885b0*/  STL.64 [R1+0xa18], R10 ;  /* 0x000a180a01007387 */ /* 0x0003e20000100a00 */
[----:B0-----:R-:W-:-:S02]  /*885c0*/  IMAD.MOV.U32 R9, RZ, RZ, R22 ;  /* 0x000000ffff097224 */ /* 0x001fc400078e0016 */
[----:B------:R-:W-:Y:S02]  /*885d0*/  IMAD.MOV.U32 R8, RZ, RZ, R23 ;  /* 0x000000ffff087224 */ /* 0x000fe400078e0017 */
[----:B------:R-:W4:Y:S02]  /*885e0*/  LDL.LU.64 R22, [R1+0x35d8] ;  /* 0x0035d80001167983 */ /* 0x000f240000300a00 */
[C---:B----4-:R-:W-:Y:S01]  /*885f0*/  HMMA.16816.F32 R12, R24.reuse, R22, R12 ;  /* 0x00000016180c723c */ /* 0x050fe2000000180c */
[----:B-1----:R-:W-:Y:S02]  /*88600*/  IMAD.MOV.U32 R11, RZ, RZ, R22 ;  /* 0x000000ffff0b7224 */ /* 0x002fe400078e0016 */
[----:B------:R-:W-:Y:S11]  /*88610*/  IMAD.MOV.U32 R10, RZ, RZ, R23 ;  /* 0x000000ffff0a7224 */ /* 0x000ff600078e0017 */
[----:B------:R-:W-:Y:S09]  /*88620*/  @!UPT UIADD3 URZ, URZ, URZ, URZ ;  /* 0x0000003f3f3ff290 */ /* 0x000ff2000fffe03f */
[----:B------:R-:W-:Y:S04]  /*88630*/  STL.64 [R1+0xa40], R12 ;  /* 0x000a400c01007387 */ /* 0x000fe80000100a00 */
[----:B------:R0:W-:Y:S04]  /*88640*/  STL.64 [R1+0xa48], R14 ;  /* 0x000a480e01007387 */ /* 0x0001e80000100a00 */
[----:B0-----:R-:W4:Y:S04]  /*88650*/  LDL.LU.64 R14, [R1+0x35d0] ;  /* 0x0035d000010e7983 */ /* 0x001f280000300a00 */
[----:B------:R-:W4:Y:S04]  /*88660*/  LDL.LU.64 R12, [R1+0x35c8] ;  /* 0x0035c800010c7983 */ /* 0x000f280000300a00 */
[----:B------:R-:W4:Y:S02]  /*88670*/  LDL.LU.64 R22, [R1+0x35c0] ;  /* 0x0035c00001167983 */ /* 0x000f240000300a00 */
[C---:B----4-:R-:W-:Y:S11]  /*88680*/  HMMA.16816.F32 R12, R24.reuse, R22, R12 ;  /* 0x00000016180c723c */ /* 0x050ff6000000180c */
[----:B------:R-:W-:Y:S11]  /*88690*/  @!UPT UIADD3 URZ, URZ, URZ, URZ ;  /* 0x0000003f3f3ff290 */ /* 0x000ff6000fffe03f */
[----:B------:R-:W-:Y:S01]  /*886a0*/  @!UPT UIADD3 URZ, URZ, URZ, URZ ;  /* 0x0000003f3f3ff290 */ /* 0x000fe2000fffe03f */
[----:B------:R-:W-:Y:S04]  /*886b0*/  STL.64 [R1+0xa30], R12 ;  /* 0x000a300c01007387 */ /* 0x000fe80000100a00 */
[----:B------:R0:W-:Y:S04]  /*886c0*/  STL.64 [R1+0xa38], R14 ;  /* 0x000a380e01007387 */ /* 0x0001e80000100a00 */
[----:B0-----:R-:W4:Y:S04]  /*886d0*/  LDL.LU.64 R14, [R1+0x35b8] ;  /* 0x0035b800010e7983 */ /* 0x001f280000300a00 */
[----:B------:R0:W-:Y:S04]  /*886e0*/  STL.64 [R1+0x3498], R22 ;  /* 0x0034981601007387 */ /* 0x0001e80000100a00 */
[----:B------:R-:W4:Y:S04]  /*886f0*/  LDL.LU R20, [R1+0x890] ;  /* 0x0008900001147983 */ /* 0x000f280000300800 */
[----:B------:R-:W4:Y:S04]  /*88700*/  LDL.LU R21, [R1+0x894] ;  /* 0x0008940001157983 */ /* 0x000f280000300800 */
[----:B0-----:R-:W4:Y:S04]  /*88710*/  LDL.LU R22, [R1+0x898] ;  /* 0x0008980001167983 */ /* 0x001f280000300800 */
[----:B------:R-:W4:Y:S02]  /*88720*/  LDL.LU R23, [R1+0x89c] ;  /* 0x00089c0001177983 */ /* 0x000f240000300800 */
        /* <DEDUP_REMOVED lines=36> */
[----:B------:R-:W-:Y:S04]  /*88970*/  STL.64 [R1+0x8d0], R16 ;  /* 0x0008d01001007387 */ /* 0x000fe80000100a00 */
[----:B------:R0:W-:Y:S04]  /*88980*/  STL.64 [R1+0x8d8], R18 ;  /* 0x0008d81201007387 */ /* 0x0001e80000100a00 */
[----:B0-----:R-:W2:Y:S04]  /*88990*/  LDL.LU.64 R18, [R1+0x3560] ;  /* 0x0035600001127983 */ /* 0x001ea80000300a00 */
[----:B------:R0:W-:Y:S04]  /*889a0*/  STL.64 [R1+0x3458], R14 ;  /* 0x0034580e01007387 */ /* 0x0001e80000100a00 */
[----:B------:R-:W2:Y:S04]  /*889b0*/  LDL.LU R12, [R1+0x840] ;  /* 0x00084000010c7983 */ /* 0x000ea80000300800 */
[----:B------:R-:W2:Y:S04]  /*889c0*/  LDL.LU R13, [R1+0x844] ;  /* 0x00084400010d7983 */ /* 0x000ea80000300800 */
[----:B0-----:R-:W2:Y:S04]  /*889d0*/  LDL.LU R14, [R1+0x848] ;  /* 0x00084800010e7983 */ /* 0x001ea80000300800 */
[----:B------:R-:W2:Y:S02]  /*889e0*/  LDL.LU R15, [R1+0x84c] ;  /* 0x00084c00010f7983 */ /* 0x000ea40000300800 */
[C---:B--2---:R-:W-:Y:S11]  /*889f0*/  HMMA.16816.F32 R12, R24.reuse, R18, R12 ;  /* 0x00000012180c723c */ /* 0x044ff6000000180c */
[----:B------:R-:W-:Y:S11]  /*88a00*/  @!UPT UIADD3 URZ, URZ, URZ, URZ ;  /* 0x0000003f3f3ff290 */ /* 0x000ff6000fffe03f */
[----:B------:R-:W-:Y:S01]  /*88a10*/  @!UPT UIADD3 URZ, URZ, URZ, URZ ;  /* 0x0000003f3f3ff290 */ /* 0x000fe2000fffe03f */
[----:B------:R0:W-:Y:S04]  /*88a20*/  STL.64 [R1+0x840], R12 ;  /* 0x0008400c01007387 */ /* 0x0001e80000100a00 */
[----:B------:R-:W-:Y:S01]  /*88a30*/  STL.64 [R1+0x848], R14 ;  /* 0x0008480e01007387 */ /* 0x000fe20000100a00 */
[----:B0-----:R-:W-:Y:S02]  /*88a40*/  IMAD.MOV.U32 R13, RZ, RZ, R18 ;  /* 0x000000ffff0d7224 */ /* 0x001fe400078e0012 */
[----:B------:R-:W-:Y:S02]  /*88a50*/  IMAD.MOV.U32 R12, RZ, RZ, R19 ;  /* 0x000000ffff0c7224 */ /* 0x000fe400078e0013 */
[----:B------:R-:W3:Y:S02]  /*88a60*/  LDL.LU.64 R18, [R1+0x3558] ;  /* 0x0035580001127983 */ /* 0x000ee40000300a00 */
[----:B---3--:R-:W-:Y:S01]  /*88a70*/  HMMA.16816.F32 R4, R24, R18, R4 ;  /* 0x000000121804723c */ /* 0x008fe20000001804 */
        /* <DEDUP_REMOVED lines=8> */
[----:B--2---:R-:W-:Y:S02]  /*88b00*/  HMMA.16816.F32 R24, R24, R18, R4 ;  /* 0x000000121818723c */ /* 0x004fe40000001804 */
[----:B------:R-:W2:Y:S04]  /*88b10*/  LDL.LU.64 R6, [R1+0x3538] ;  /* 0x0035380001067983 */ /* 0x000ea80000300a00 */
[----:B------:R-:W2:Y:S11]  /*88b20*/  LDL.LU.64 R4, [R1+0x3530] ;  /* 0x0035300001047983 */ /* 0x000eb60000300a00 */
[----:B------:R-:W-:Y:S06]  /*88b30*/  @!UPT UIADD3 URZ, URZ, URZ, URZ ;  /* 0x0000003f3f3ff290 */ /* 0x000fec000fffe03f */
[----:B------:R-:W-:Y:S04]  /*88b40*/  STL.64 [R1+0x820], R24 ;  /* 0x0008201801007387 */ /* 0x000fe80000100a00 */
[----:B------:R0:W-:Y:S04]  /*88b50*/  STL.64 [R1+0x828], R26 ;  /* 0x0008281a01007387 */ /* 0x0001e80000100a00 */
[----:B0-----:R-:W2:Y:S04]  /*88b60*/  LDL.LU.64 R26, [R1+0x3528] ;  /* 0x00352800011a7983 */ /* 0x001ea80000300a00 */
[----:B------:R0:W-:Y:S04]  /*88b70*/  STL.64 [R1+0x3408], R18 ;  /* 0x0034081201007387 */ /* 0x0001e80000100a00 */
[----:B------:R-:W2:Y:S04]  /*88b80*/  LDL R16, [R1+0x50] ;  /* 0x0000500001107983 */ /* 0x000ea80000100800 */
[----:B------:R-:W2:Y:S04]  /*88b90*/  LDL R17, [R1+0x54] ;  /* 0x0000540001117983 */ /* 0x000ea80000100800 */
[----:B0-----:R-:W2:Y:S04]  /*88ba0*/  LDL R18, [R1+0x58] ;  /* 0x0000580001127983 */ /* 0x001ea80000100800 */
[----:B------:R-:W2:Y:S02]  /*88bb0*/  LDL R19, [R1+0x5c] ;  /* 0x00005c0001137983 */ /* 0x000ea40000100800 */
[----:B--2---:R-:W-:Y:S02]  /*88bc0*/  HMMA.16816.F32 R16, R16, R26, R4 ;  /* 0x0000001a1010723c */ /* 0x004fe40000001804 */
[----:B------:R-:W2:Y:S04]  /*88bd0*/  LDL.LU.64 R6, [R1+0x3520] ;  /* 0x0035200001067983 */ /* 0x000ea80000300a00 */
[----:B------:R-:W3:Y:S04]  /*88be0*/  LDL.LU.64 R4, [R1+0x3518] ;  /* 0x0035180001047983 */ /* 0x000ee80000300a00 */
[----:B------:R0:W-:Y:S02]  /*88bf0*/  STL.64 [R1+0x3410], R26 ;  /* 0x0034101a01007387 */ /* 0x0001e40000100a00 */
[----:B0-----:R-:W-:-:S02]  /*88c00*/  IMAD.MOV.U32 R26, RZ, RZ, R13 ;  /* 0x000000ffff1a7224 */ /* 0x001fc400078e000d */
[----:B------:R-:W-:-:S09]  /*88c10*/  IMAD.MOV.U32 R27, RZ, RZ, R12 ;  /* 0x000000ffff1b7224 */ /* 0x000fd200078e000c */
[----:B------:R0:W-:Y:S04]  /*88c20*/  STL.64 [R1+0xc20], R16 ;  /* 0x000c201001007387 */ /* 0x0001e80000100a00 */
[----:B------:R1:W-:Y:S04]  /*88c30*/  STL.64 [R1+0xc28], R18 ;  /* 0x000c281201007387 */ /* 0x0003e80000100a00 */
[----:B------:R4:W-:Y:S04]  /*88c40*/  STL.64 [R1+0x3428], R26 ;  /* 0x0034281a01007387 */ /* 0x0009e80000100a00 */
[----:B0-----:R-:W2:Y:S04]  /*88c50*/  LDL.LU R16, [R1+0x730] ;  /* 0x0007300001107983 */ /* 0x001ea80000300800 */
[----:B------:R-:W2:Y:S04]  /*88c60*/  LDL.LU R17, [R1+0x734] ;  /* 0x0007340001117983 */ /* 0x000ea80000300800 */
[----:B-1----:R-:W2:Y:S04]  /*88c70*/  LDL.LU R18, [R1+0x738] ;  /* 0x0007380001127983 */ /* 0x002ea80000300800 */
[----:B------:R-:W2:Y:S04]  /*88c80*/  LDL.LU R19, [R1+0x73c] ;  /* 0x00073c0001137983 */ /* 0x000ea80000300800 */
[----:B------:R-:W2:Y:S04]  /*88c90*/  LDL.LU R24, [R1+0x750] ;  /* 0x0007500001187983 */ /* 0x000ea80000300800 */
[----:B------:R-:W2:Y:S04]  /*88ca0*/  LDL.LU R25, [R1+0x754] ;  /* 0x0007540001197983 */ /* 0x000ea80000300800 */
[----:B----4-:R-:W4:Y:S04]  /*88cb0*/  LDL.LU R26, [R1+0x758] ;  /* 0x00075800011a7983 */ /* 0x010f280000300800 */
[----:B------:R-:W4:Y:S04]  /*88cc0*/  LDL.LU R27, [R1+0x75c] ;  /* 0x00075c00011b7983 */ /* 0x000f280000300800 */
[----:B------:R-:W2:Y:S04]  /*88cd0*/  LDL.LU R12, [R1+0x770] ;  /* 0x00077000010c7983 */ /* 0x000ea80000300800 */
[----:B------:R-:W2:Y:S04]  /*88ce0*/  LDL.LU R13, [R1+0x774] ;  /* 0x00077400010d7983 */ /* 0x000ea80000300800 */
[----:B------:R-:W2:Y:S04]  /*88cf0*/  LDL.LU R14, [R1+0x778] ;  /* 0x00077800010e7983 */ /* 0x000ea80000300800 */
[----:B------:R-:W2:Y:S04]  /*88d00*/  LDL.LU R15, [R1+0x77c] ;  /* 0x00077c00010f7983 */ /* 0x000ea80000300800 */
[----:B--2---:R0:W-:Y:S04]  /*88d10*/  STL.64 [R1+0x3468], R14 ;  /* 0x0034680e01007387 */ /* 0x0041e80000100a00 */
[----:B------:R-:W-:Y:S01]  /*88d20*/  STL.64 [R1+0x3460], R12 ;  /* 0x0034600c01007387 */ /* 0x000fe20000100a00 */
[----:B0-----:R-:W-:-:S02]  /*88d30*/  IMAD.MOV.U32 R14, RZ, RZ, R29 ;  /* 0x000000ffff0e7224 */ /* 0x001fc400078e001d */
[----:B------:R-:W-:-:S05]  /*88d40*/  IMAD.MOV.U32 R15, RZ, RZ, R28 ;  /* 0x000000ffff0f7224 */ /* 0x000fca00078e001c */
[----:B------:R0:W-:Y:S04]  /*88d50*/  STL.64 [R1+0x3478], R14 ;  /* 0x0034780e01007387 */ /* 0x0001e80000100a00 */
[----:B----4-:R-:W-:Y:S04]  /*88d60*/  STL.64 [R1+0x3438], R26 ;  /* 0x0034381a01007387 */ /* 0x010fe80000100a00 */
[----:B------:R-:W-:Y:S01]  /*88d70*/  STL.64 [R1+0x3430], R24 ;  /* 0x0034301801007387 */ /* 0x000fe20000100a00 */
[----:B0-----:R-:W-:Y:S02]  /*88d80*/  IMAD.MOV.U32 R14, RZ, RZ, R21 ;  /* 0x000000ffff0e7224 */ /* 0x001fe400078e0015 */
[----:B------:R-:W-:-:S05]  /*88d90*/  IMAD.MOV.U32 R15, RZ, RZ, R20 ;  /* 0x000000ffff0f7224 */ /* 0x000fca00078e0014 */
[----:B------:R0:W-:Y:S04]  /*88da0*/  STL.64 [R1+0x3490], R14 ;  /* 0x0034900e01007387 */ /* 0x0001e80000100a00 */
[----:B------:R-:W2:Y:S04]  /*88db0*/  LDL.LU R12, [R1+0x7a0] ;  /* 0x0007a000010c7983 */ /* 0x000ea80000300800 */
[----:B------:R-:W2:Y:S04]  /*88dc0*/  LDL.LU R13, [R1+0x7a4] ;  /* 0x0007a400010d7983 */ /* 0x000ea80000300800 */
[----:B0-----:R-:W4:Y:S04]  /*88dd0*/  LDL.LU R14, [R1+0x7a8] ;  /* 0x0007a800010e7983 */ /* 0x001f280000300800 */
[----:B------:R-:W4:Y:S01]  /*88de0*/  LDL.LU R15, [R1+0x7ac] ;  /* 0x0007ac00010f7983 */ /* 0x000f220000300800 */
[----:B------:R-:W-:-:S02]  /*88df0*/  IMAD.MOV.U32 R26, RZ, RZ, R23 ;  /* 0x000000ffff1a7224 */ /* 0x000fc400078e0017 */
[----:B------:R-:W-:Y:S02]  /*88e00*/  IMAD.MOV.U32 R27, RZ, RZ, R22 ;  /* 0x000000ffff1b7224 */ /* 0x000fe400078e0016 */
[----:B------:R-:W-:Y:S02]  /*88e10*/  IMAD.MOV.U32 R22, RZ, RZ, R11 ;  /* 0x000000ffff167224 */ /* 0x000fe400078e000b */
[----:B------:R-:W-:Y:S01]  /*88e20*/  IMAD.MOV.U32 R23, RZ, RZ, R10 ;  /* 0x000000ffff177224 */ /* 0x000fe200078e000a */
[----:B----4-:R-:W-:Y:S04]  /*88e30*/  STL.64 [R1+0x34a8], R14 ;  /* 0x0034a80e01007387 */ /* 0x010fe80000100a00 */
[----:B--2---:R0:W-:Y:S04]  /*88e40*/  STL.64 [R1+0x34a0], R12 ;  /* 0x0034a00c01007387 */ /* 0x0041e80000100a00 */
[----:B------:R1:W-:Y:S04]  /*88e50*/  STL.64 [R1+0x34b0], R22 ;  /* 0x0034b01601007387 */ /* 0x0003e80000100a00 */
[----:B0-----:R-:W2:Y:S04]  /*88e60*/  LDL.LU R12, [R1+0x7b0] ;  /* 0x0007b000010c7983 */ /* 0x001ea80000300800 */
[----:B------:R-:W2:Y:S04]  /*88e70*/  LDL.LU R13, [R1+0x7b4] ;  /* 0x0007b400010d7983 */ /* 0x000ea80000300800 */
[----:B------:R-:W4:Y:S04]  /*88e80*/  LDL.LU R14, [R1+0x7b8] ;  /* 0x0007b800010e7983 */ /* 0x000f280000300800 */
[----:B------:R-:W4:Y:S01]  /*88e90*/  LDL.LU R15, [R1+0x7bc] ;  /* 0x0007bc00010f7983 */ /* 0x000f220000300800 */
[----:B-1----:R-:W-:-:S02]  /*88ea0*/  IMAD.MOV.U32 R22, RZ, RZ, R9 ;  /* 0x000000ffff167224 */ /* 0x002fc400078e0009 */
        /* <DEDUP_REMOVED lines=11> */
[----:B--2---:R-:W-:Y:S04]  /*88f60*/  STL.64 [R1+0x34d0], R12 ;  /* 0x0034d00c01007387 */ /* 0x004fe80000100a00 */
[----:B------:R0:W-:Y:S04]  /*88f70*/  STL.64 [R1+0x34e0], R22 ;  /* 0x0034e01601007387 */ /* 0x0001e80000100a00 */
[----:B------:R-:W2:Y:S04]  /*88f80*/  LDL.LU.64 R20, [R1+0x50] ;  /* 0x0000500001147983 */ /* 0x000ea80000300a00 */
[----:B0-----:R-:W2:Y:S04]  /*88f90*/  LDL.LU.64 R22, [R1+0x58] ;  /* 0x0000580001167983 */ /* 0x001ea80000300a00 */
[----:B------:R-:W4:Y:S04]  /*88fa0*/  LDL.LU R12, [R1+0x7d0] ;  /* 0x0007d000010c7983 */ /* 0x000f280000300800 */
[----:B------:R-:W4:Y:S04]  /*88fb0*/  LDL.LU R13, [R1+0x7d4] ;  /* 0x0007d400010d7983 */ /* 0x000f280000300800 */
[----:B------:R-:W2:Y:S04]  /*88fc0*/  LDL.LU R14, [R1+0x7d8] ;  /* 0x0007d800010e7983 */ /* 0x000ea80000300800 */
[----:B------:R-:W2:Y:S04]  /*88fd0*/  LDL.LU R15, [R1+0x7dc] ;  /* 0x0007dc00010f7983 */ /* 0x000ea80000300800 */
[----:B------:R-:W2:Y:S04]  /*88fe0*/  LDL.LU R8, [R1+0x7f0] ;  /* 0x0007f00001087983 */ /* 0x000ea80000300800 */
        /* <DEDUP_REMOVED lines=9> */
[----:B------:R-:W-:Y:S04]  /*89080*/  STL.64 [R1+0x34f0], R14 ;  /* 0x0034f00e01007387 */ /* 0x000fe80000100a00 */
[----:B----4-:R0:W-:Y:S04]  /*89090*/  STL.64 [R1+0x34e8], R12 ;  /* 0x0034e80c01007387 */ /* 0x0101e80000100a00 */
[----:B0-----:R-:W4:Y:S04]  /*890a0*/  LDL.LU R12, [R1+0x7e0] ;  /* 0x0007e000010c7983 */ /* 0x001f280000300800 */
[----:B------:R-:W4:Y:S04]  /*890b0*/  LDL.LU R13, [R1+0x7e4] ;  /* 0x0007e400010d7983 */ /* 0x000f280000300800 */
[----:B------:R-:W4:Y:S04]  /*890c0*/  LDL.LU R14, [R1+0x7e8] ;  /* 0x0007e800010e7983 */ /* 0x000f280000300800 */
[----:B------:R-:W4:Y:S04]  /*890d0*/  LDL.LU R15, [R1+0x7ec] ;  /* 0x0007ec00010f7983 */ /* 0x000f280000300800 */
[----:B------:R0:W-:Y:S04]  /*890e0*/  STL.64 [R1+0x3450], R26 ;  /* 0x0034501a01007387 */ /* 0x0001e80000100a00 */
[----:B0-----:R-:W2:Y:S04]  /*890f0*/  LDL.64 R26, [R1+0x108] ;  /* 0x00010800011a7983 */ /* 0x001ea80000100a00 */
[----:B--2---:R0:W-:Y:S04]  /*89100*/  STL.64 [R1+0x3470], R26 ;  /* 0x0034701a01007387 */ /* 0x0041e80000100a00 */
[----:B------:R-:W2:Y:S04]  /*89110*/  LDL.LU R24, [R1+0x780] ;  /* 0x0007800001187983 */ /* 0x000ea80000300800 */
[----:B------:R-:W2:Y:S04]  /*89120*/  LDL.LU R25, [R1+0x784] ;  /* 0x0007840001197983 */ /* 0x000ea80000300800 */
[----:B0-----:R-:W2:Y:S04]  /*89130*/  LDL.LU R26, [R1+0x788] ;  /* 0x00078800011a7983 */ /* 0x001ea80000300800 */
[----:B------:R-:W2:Y:S01]  /*89140*/  LDL.LU R27, [R1+0x78c] ;  /* 0x00078c00011b7983 */ /* 0x000ea20000300800 */
[----:B---3--:R-:W-:-:S02]  /*89150*/  IMAD.MOV.U32 R6, RZ, RZ, R5 ;  /* 0x000000ffff067224 */ /* 0x008fc400078e0005 */
[----:B------:R-:W-:Y:S01]  /*89160*/  IMAD.MOV.U32 R7, RZ, RZ, R4 ;  /* 0x000000ffff077224 */ /* 0x000fe200078e0004 */
[----:B--2---:R-:W-:Y:S04]  /*89170*/  STL.64 [R1+0x3488], R26 ;  /* 0x0034881a01007387 */ /* 0x004fe80000100a00 */
[----:B------:R0:W-:Y:S04]  /*89180*/  STL.64 [R1+0x3480], R24 ;  /* 0x0034801801007387 */ /* 0x0001e80000100a00 */
        /* <DEDUP_REMOVED lines=10> */
[C---:B------:R-:W-:Y:S03]  /*89230*/  HMMA.16816.F32 R4, R20.reuse, R6, R8 ;  /* 0x000000061404723c */ /* 0x040fe60000001808 */
        /* <DEDUP_REMOVED lines=10> */
[----:B0-----:R-:W3:Y:S02]  /*892e0*/  LDL.LU.64 R6, [R1+0x3500] ;  /* 0x0035000001067983 */ /* 0x001ee40000300a00 */
[C---:B---3--:R-:W-:Y:S11]  /*892f0*/  HMMA.16816.F32 R8, R20.reuse, R6, R8 ;  /* 0x000000061408723c */ /* 0x048ff60000001808 */
[----:B------:R-:W-:Y:S11]  /*89300*/  @!UPT UIADD3 URZ, URZ, URZ, URZ ;  /* 0x0000003f3f3ff290 */ /* 0x000ff6000fffe03f */
[----:B------:R-:W-:Y:S01]  /*89310*/  @!UPT UIADD3 URZ, URZ, URZ, URZ ;  /* 0x0000003f3f3ff290 */ /* 0x000fe2000fffe03f */
[----:B------:R-:W-:Y:S04]  /*89320*/  STL.64 [R1+0xc00], R8 ;  /* 0x000c000801007387 */ /* 0x000fe80000100a00 */
[----:B------:R0:W-:Y:S04]  /*89330*/  STL.64 [R1+0xc08], R10 ;  /* 0x000c080a01007387 */ /* 0x0001e80000100a00 */
[----:B0-----:R-:W4:Y:S01]  /*89340*/  LDL.LU.64 R10, [R1+0x34f8] ;  /* 0x0034f800010a7983 */ /* 0x001f220000300a00 */
[----:B------:R-:W-:Y:S02]  /*89350*/  IMAD.MOV.U32 R5, RZ, RZ, R22 ;  /* 0x000000ffff057224 */ /* 0x000fe400078e0016 */
[----:B------:R-:W-:Y:S01]  /*89360*/  IMAD.MOV.U32 R4, RZ, RZ, R23 ;  /* 0x000000ffff047224 */ /* 0x000fe200078e0017 */
[----:B----4-:R-:W-:Y:S11]  /*89370*/  HMMA.16816.F32 R12, R20, R10, R12 ;  /* 0x0000000a140c723c */ /* 0x010ff6000000180c */
[----:B------:R-:W-:Y:S11]  /*89380*/  @!UPT UIADD3 URZ, URZ, URZ, URZ ;  /* 0x0000003f3f3ff290 */ /* 0x000ff6000fffe03f */
[----:B------:R-:W-:Y:S01]  /*89390*/  @!UPT UIADD3 URZ, URZ, URZ, URZ ;  /* 0x0000003f3f3ff290 */ /* 0x000fe2000fffe03f */
[----:B------:R-:W-:Y:S04]  /*893a0*/  STL.64 [R1+0xbf0], R12 ;  /* 0x000bf00c01007387 */ /* 0x000fe80000100a00 */
[----:B------:R0:W-:Y:S04]  /*893b0*/  STL.64 [R1+0xbf8], R14 ;  /* 0x000bf80e01007387 */ /* 0x0001e80000100a00 */
[----:B0-----:R-:W3:Y:S04]  /*893c0*/  LDL.LU.64 R14, [R1+0x34f0] ;  /* 0x0034f000010e7983 */ /* 0x001ee80000300a00 */
[----:B------:R-:W3:Y:S04]  /*893d0*/  LDL.LU.64 R12, [R1+0x34e8] ;  /* 0x0034e800010c7983 */ /* 0x000ee80000300a00 */
[----:B------:R-:W3:Y:S01]  /*893e0*/  LDL.LU.64 R22, [R1+0x34e0] ;  /* 0x0034e00001167983 */ /* 0x000ee20000300a00 */
[----:B------:R-:W-:-:S02]  /*893f0*/  IMAD.MOV.U32 R8, RZ, RZ, R20 ;  /* 0x000000ffff087224 */ /* 0x000fc400078e0014 */
[----:B------:R-:W-:Y:S01]  /*89400*/  IMAD.MOV.U32 R9, RZ, RZ, R21 ;  /* 0x000000ffff097224 */ /* 0x000fe200078e0015 */
[----:B------:R0:W-:Y:S02]  /*89410*/  STL.64 [R1+0x33c0], R10 ;  /* 0x0033c00a01007387 */ /* 0x0001e40000100a00 */
[----:B0-----:R-:W-:Y:S02]  /*89420*/  IMAD.MOV.U32 R10, RZ, RZ, R5 ;  /* 0x000000ffff0a7224 */ /* 0x001fe400078e0005 */
[----:B------:R-:W-:-:S07]  /*89430*/  IMAD.MOV.U32 R11, RZ, RZ, R4 ;  /* 0x000000ffff0b7224 */ /* 0x000fce00078e0004 */
[C---:B---3--:R-:W-:Y:S01]  /*89440*/  HMMA.16816.F32 R20, R8.reuse, R22, R12 ;  /* 0x000000160814723c */ /* 0x048fe2000000180c */
[----:B------:R-:W3:Y:S04]  /*89450*/  LDL.LU.64 R14, [R1+0x34d8] ;  /* 0x0034d800010e7983 */ /* 0x000ee80000300a00 */
[----:B------:R-:W3:Y:S11]  /*89460*/  LDL.LU.64 R12, [R1+0x34d0] ;  /* 0x0034d000010c7983 */ /* 0x000ef60000300a00 */
[----:B------:R-:W-:Y:S07]  /*89470*/  @!UPT UIADD3 URZ, URZ, URZ, URZ ;  /* 0x0000003f3f3ff290 */ /* 0x000fee000fffe03f */
        /* <DEDUP_REMOVED lines=31> */
[----:B------:R-:W3:Y:S11]  /*89670*/  LDL.LU.64 R26, [R1+0x3470] ;  /* 0x00347000011a7983 */ /* 0x000ef60000300a00 */
[----:B------:R-:W-:Y:S10]  /*89680*/  @!UPT UIADD3 URZ, URZ, URZ, URZ ;  /* 0x0000003f3f3ff290 */ /* 0x000ff4000fffe03f */
[----:B------:R-:W-:Y:S04]  /*89690*/  STL.64 [R1+0xa00], R12 ;  /* 0x000a000c01007387 */ /* 0x000fe80000100a00 */
[----:B------:R0:W-:Y:S04]  /*896a0*/  STL.64 [R1+0xa08], R14 ;  /* 0x000a080e01007387 */ /* 0x0001e80000100a00 */
[----:B0-----:R-:W4:Y:S04]  /*896b0*/  LDL.LU.64 R14, [R1+0x3468] ;  /* 0x00346800010e7983 */ /* 0x001f280000300a00 */
[----:B------:R-:W4:Y:S01]  /*896c0*/  LDL.LU.64 R12, [R1+0x3460] ;  /* 0x00346000010c7983 */ /* 0x000f220000300a00 */
[----:B---3--:R-:W-:Y:S01]  /*896d0*/  IMAD.MOV.U32 R5, RZ, RZ, R27 ;  /* 0x000000ffff057224 */ /* 0x008fe200078e001b */
[----:B----4-:R-:W-:Y:S11]  /*896e0*/  HMMA.16816.F32 R12, R8, R26, R12 ;  /* 0x0000001a080c723c */ /* 0x010ff6000000180c */
[----:B------:R-:W-:Y:S11]  /*896f0*/  @!UPT UIADD3 URZ, URZ, URZ, URZ ;  /* 0x0000003f3f3ff290 */ /* 0x000ff6000fffe03f */
[----:B------:R-:W-:Y:S01]  /*89700*/  @!UPT UIADD3 URZ, URZ, URZ, URZ ;  /* 0x0000003f3f3ff290 */ /* 0x000fe2000fffe03f */
[----:B------:R0:W-:Y:S04]  /*89710*/  STL.64 [R1+0x9f0], R12 ;  /* 0x0009f00c01007387 */ /* 0x0001e80000100a00 */
[----:B------:R1:W-:Y:S01]  /*89720*/  STL.64 [R1+0x9f8], R14 ;  /* 0x0009f80e01007387 */ /* 0x0003e20000100a00 */
[----:B0-----:R-:W-:-:S03]  /*89730*/  IMAD.MOV.U32 R13, RZ, RZ, R26 ;  /* 0x000000ffff0d7224 */ /* 0x001fc600078e001a */
[----:B-1----:R-:W3:Y:S04]  /*89740*/  LDL.LU.64 R14, [R1+0x3458] ;  /* 0x00345800010e7983 */ /* 0x002ee80000300a00 */
[----:B------:R-:W2:Y:S04]  /*89750*/  LDL.LU.64 R26, [R1+0x3450] ;  /* 0x00345000011a7983 */ /* 0x000ea80000300a00 */
[----:B------:R-:W-:Y:S04]  /*89760*/  STL.64 [R1+0x33d0], R6 ;  /* 0x0033d00601007387 */ /* 0x000fe80000100a00 */
[----:B------:R0:W-:Y:S04]  /*89770*/  STL [R1+0x33c8], R5 ;  /* 0x0033c80501007387 */ /* 0x0001e80000100800 */
[----:B------:R-:W4:Y:S04]  /*89780*/  LDL.LU R4, [R1+0x720] ;  /* 0x0007200001047983 */ /* 0x000f280000300800 */
[----:B0-----:R-:W4:Y:S04]  /*89790*/  LDL.LU R5, [R1+0x724] ;  /* 0x0007240001057983 */ /* 0x001f280000300800 */
[----:B------:R-:W4:Y:S04]  /*897a0*/  LDL.LU R6, [R1+0x728] ;  /* 0x0007280001067983 */ /* 0x000f280000300800 */
[----:B------:R-:W4:Y:S01]  /*897b0*/  LDL.LU R7, [R1+0x72c] ;  /* 0x00072c0001077983 */ /* 0x000f220000300800 */
[C---:B--2---:R-:W-:Y:S03]  /*897c0*/  HMMA.16816.F32 R24, R8.reuse, R26, R16 ;  /* 0x0000001a0818723c */ /* 0x044fe60000001810 */
[----:B------:R-:W2:Y:S04]  /*897d0*/  LDL.LU.64 R18, [R1+0x3448] ;  /* 0x0034480001127983 */ /* 0x000ea80000300a00 */
[----:B------:R-:W2:Y:S11]  /*897e0*/  LDL.LU.64 R16, [R1+0x3440] ;  /* 0x0034400001107983 */ /* 0x000eb60000300a00 */
[----:B------:R-:W-:Y:S05]  /*897f0*/  @!UPT UIADD3 URZ, URZ, URZ, URZ ;  /* 0x0000003f3f3ff290 */ /* 0x000fea000fffe03f */
[----:B------:R-:W-:Y:S04]  /*89800*/  STL.64 [R1+0x9e0], R24 ;  /* 0x0009e01801007387 */ /* 0x000fe80000100a00 */
[----:B------:R0:W-:Y:S04]  /*89810*/  STL.64 [R1+0x9e8], R26 ;  /* 0x0009e81a01007387 */ /* 0x0001e80000100a00 */
[----:B0-----:R-:W3:Y:S04]  /*89820*/  LDL.LU.64 R26, [R1+0x3438] ;  /* 0x00343800011a7983 */ /* 0x001ee80000300a00 */
[----:B------:R-:W3:Y:S02]  /*89830*/  LDL.LU.64 R24, [R1+0x3430] ;  /* 0x0034300001187983 */ /* 0x000ee40000300a00 */
[C---:B---3--:R-:W-:Y:S11]  /*89840*/  HMMA.16816.F32 R24, R8.reuse, R14, R24 ;  /* 0x0000000e0818723c */ /* 0x048ff60000001818 */
[----:B------:R-:W-:Y:S11]  /*89850*/  @!UPT UIADD3 URZ, URZ, URZ, URZ ;  /* 0x0000003f3f3ff290 */ /* 0x000ff6000fffe03f */
[----:B------:R-:W-:Y:S01]  /*89860*/  @!UPT UIADD3 URZ, URZ, URZ, URZ ;  /* 0x0000003f3f3ff290 */ /* 0x000fe2000fffe03f */
[----:B------:R-:W-:Y:S04]  /*89870*/  STL.64 [R1+0x7e0], R24 ;  /* 0x0007e01801007387 */ /* 0x000fe80000100a00 */
[----:B------:R0:W-:Y:S04]  /*89880*/  STL.64 [R1+0x7e8], R26 ;  /* 0x0007e81a01007387 */ /* 0x0001e80000100a00 */
[----:B0-----:R-:W2:Y:S04]  /*89890*/  LDL.LU.64 R26, [R1+0x3428] ;  /* 0x00342800011a7983 */ /* 0x001ea80000300a00 */
[----:B------:R0:W-:Y:S04]  /*898a0*/  STL.64 [R1+0x33e0], R14 ;  /* 0x0033e00e01007387 */ /* 0x0001e80000100a00 */
[----:B------:R-:W-:Y:S01]  /*898b0*/  STL [R1+0x33d8], R13 ;  /* 0x0033d80d01007387 */ /* 0x000fe20000100800 */
[----:B--2---:R-:W-:Y:S03]  /*898c0*/  HMMA.16816.F32 R24, R8, R26, R16 ;  /* 0x0000001a0818723c */ /* 0x004fe60000001810 */
[----:B------:R-:W2:Y:S04]  /*898d0*/  LDL.LU.64 R18, [R1+0x3420] ;  /* 0x0034200001127983 */ /* 0x000ea80000300a00 */
[----:B------:R-:W2:Y:S01]  /*898e0*/  LDL.LU.64 R16, [R1+0x3418] ;  /* 0x0034180001107983 */ /* 0x000ea20000300a00 */
[----:B0-----:R-:W-:-:S02]  /*898f0*/  IMAD.MOV.U32 R14, RZ, RZ, R2 ;  /* 0x000000ffff0e7224 */ /* 0x001fc400078e0002 */
[----:B------:R-:W-:Y:S11]  /*89900*/  IMAD.MOV.U32 R15, RZ, RZ, R0 ;  /* 0x000000ffff0f7224 */ /* 0x000ff600078e0000 */
[----:B------:R-:W-:Y:S02]  /*89910*/  @!UPT UIADD3 URZ, URZ, URZ, URZ ;  /* 0x0000003f3f3ff290 */ /* 0x000fe4000fffe03f */
[----:B------:R-:W-:Y:S04]  /*89920*/  STL.64 [R1+0x7d0], R24 ;  /* 0x0007d01801007387 */ /* 0x000fe80000100a00 */
[----:B------:R0:W-:Y:S04]  /*89930*/  STL.64 [R1+0x7d8], R26 ;  /* 0x0007d81a01007387 */ /* 0x0001e80000100a00 */
[----:B0-----:R-:W3:Y:S01]  /*89940*/  LDL.LU.64 R26, [R1+0x3410] ;  /* 0x00341000011a7983 */ /* 0x001ee20000300a00 */
[C---:B--2---:R-:W-:Y:S03]  /*89950*/  HMMA.16816.F32 R12, R8.reuse, R14, R16 ;  /* 0x0000000e080c723c */ /* 0x044fe60000001810 */
[----:B------:R-:W4:Y:S11]  /*89960*/  LDL.LU.64 R18, [R1+0x3408] ;  /* 0x0034080001127983 */ /* 0x000f360000300a00 */
[----:B------:R-:W-:Y:S09]  /*89970*/  @!UPT UIADD3 URZ, URZ, URZ, URZ ;  /* 0x0000003f3f3ff290 */ /* 0x000ff2000fffe03f */
[----:B------:R-:W-:Y:S04]  /*89980*/  STL.64 [R1+0x7c0], R12 ;  /* 0x0007c00c01007387 */ /* 0x000fe80000100a00 */
[----:B------:R-:W-:Y:S01]  /*89990*/  STL.64 [R1+0x7c8], R14 ;  /* 0x0007c80e01007387 */ /* 0x000fe20000100a00 */
[----:B----4-:R-:W-:Y:S01]  /*899a0*/  HMMA.16816.F32 R4, R8, R18, R4 ;  /* 0x000000120804723c */ /* 0x010fe20000001804 */
[----:B------:R-:W-:Y:S02]  /*899b0*/  IMAD.MOV.U32 R21, RZ, RZ, R18 ;  /* 0x000000ffff157224 */ /* 0x000fe400078e0012 */
[----:B------:R-:W-:Y:S11]  /*899c0*/  IMAD.MOV.U32 R20, RZ, RZ, R19 ;  /* 0x000000ffff147224 */ /* 0x000ff600078e0013 */
[----:B------:R-:W-:Y:S09]  /*899d0*/  @!UPT UIADD3 URZ, URZ, URZ, URZ ;  /* 0x0000003f3f3ff290 */ /* 0x000ff2000fffe03f */
[----:B------:R-:W-:Y:S04]  /*899e0*/  STL.64 [R1+0x7b0], R4 ;  /* 0x0007b00401007387 */ /* 0x000fe80000100a00 */
[----:B------:R-:W-:Y:S04]  /*899f0*/  STL.64 [R1+0x7b8], R6 ;  /* 0x0007b80601007387 */ /* 0x000fe80000100a00 */
[----:B------:R-:W3:Y:S04]  /*89a00*/  LDL.LU.64 R18, [R1+0x3400] ;  /* 0x0034000001127983 */ /* 0x000ee80000300a00 */
[----:B------:R-:W3:Y:S04]  /*89a10*/  LDL.LU.64 R16, [R1+0x33f8] ;  /* 0x0033f80001107983 */ /* 0x000ee80000300a00 */
[----:B------:R-:W2:Y:S04]  /*89a20*/  LDL.LU R8, [R1+0x6f0] ;  /* 0x0006f00001087983 */ /* 0x000ea80000300800 */
[----:B------:R-:W2:Y:S04]  /*89a30*/  LDL.LU R9, [R1+0x6f4] ;  /* 0x0006f40001097983 */ /* 0x000ea80000300800 */
[----:B------:R-:W4:Y:S04]  /*89a40*/  LDL.LU R10, [R1+0x6f8] ;  /* 0x0006f800010a7983 */ /* 0x000f280000300800 */
[----:B------:R-:W4:Y:S04]  /*89a50*/  LDL.LU R11, [R1+0x6fc] ;  /* 0x0006fc00010b7983 */ /* 0x000f280000300800 */
[----:B----4-:R-:W-:Y:S04]  /*89a60*/  STL.64 [R1+0x33f0], R10 ;  /* 0x0033f00a01007387 */ /* 0x010fe80000100a00 */
[----:B--2---:R0:W-:Y:S04]  /*89a70*/  STL.64 [R1+0x33e8], R8 ;  /* 0x0033e80801007387 */ /* 0x0041e80000100a00 */
[----:B0-----:R-:W3:Y:S04]  /*89a80*/  LDL.LU R8, [R1+0x710] ;  /* 0x0007100001087983 */ /* 0x001ee80000300800 */
[----:B------:R-:W3:Y:S04]  /*89a90*/  LDL.LU R9, [R1+0x714] ;  /* 0x0007140001097983 */ /* 0x000ee80000300800 */
[----:B------:R-:W3:Y:S04]  /*89aa0*/  LDL.LU R10, [R1+0x718] ;  /* 0x00071800010a7983 */ /* 0x000ee80000300800 */
[----:B------:R-:W3:Y:S04]  /*89ab0*/  LDL.LU R11, [R1+0x71c] ;  /* 0x00071c00010b7983 */ /* 0x000ee80000300800 */
[----:B------:R-:W2:Y:S04]  /*89ac0*/  LDL.LU R12, [R1+0x700] ;  /* 0x00070000010c7983 */ /* 0x000ea80000300800 */
[----:B------:R-:W2:Y:S04]  /*89ad0*/  LDL.LU R13, [R1+0x704] ;  /* 0x00070400010d7983 */ /* 0x000ea80000300800 */
[----:B------:R-:W2:Y:S04]  /*89ae0*/  LDL.LU R14, [R1+0x708] ;  /* 0x00070800010e7983 */ /* 0x000ea80000300800 */
[----:B------:R-:W2:Y:S04]  /*89af0*/  LDL.LU R15, [R1+0x70c] ;  /* 0x00070c00010f7983 */ /* 0x000ea80000300800 */
[----:B------:R-:W2:Y:S04]  /*89b00*/  LDL.64 R6, [R1+0x198] ;  /* 0x0001980001067983 */ /* 0x000ea80000100a00 */
[----:B------:R0:W-:Y:S04]  /*89b10*/  STL.64 [R1+0x3380], R22 ;  /* 0x0033801601007387 */ /* 0x0001e80000100a00 */
[----:B------:R-:W-:Y:S04]  /*89b20*/  STL.64 [R1+0x3378], R20 ;  /* 0x0033781401007387 */ /* 0x000fe80000100a00 */
[----:B0-----:R-:W4:Y:S04]  /*89b30*/  LDL.64 R22, [R1+0x148] ;  /* 0x0001480001167983 */ /* 0x001f280000100a00 */
[----:B----4-:R0:W-:Y:S04]  /*89b40*/  STL.64 [R1+0x3398], R22 ;  /* 0x0033981601007387 */ /* 0x0101e80000100a00 */
[----:B0-----:R-:W4:Y:S01]  /*89b50*/  LDL.64 R22, [R1+0x158] ;  /* 0x0001580001167983 */ /* 0x001f220000100a00 */
[----:B---3--:R-:W-:Y:S03]  /*89b60*/  HMMA.16816.F32 R8, R16, R26, R8 ;  /* 0x0000001a1008723c */ /* 0x008fe60000001808 */
[----:B----4-:R0:W-:Y:S04]  /*89b70*/  STL.64 [R1+0x33a0], R22 ;  /* 0x0033a01601007387 */ /* 0x0101e80000100a00 */
[----:B0-----:R-:W3:Y:S01]  /*89b80*/  LDL.64 R22, [R1+0x168] ;  /* 0x0001680001167983 */ /* 0x001ee20000100a00 */
[----:B------:R-:W-:-:S02]  /*89b90*/  IMAD.MOV.U32 R29, RZ, RZ, R26 ;  /* 0x000000ffff1d7224 */ /* 0x000fc400078e001a */
[----:B------:R-:W-:Y:S01]  /*89ba0*/  IMAD.MOV.U32 R28, RZ, RZ, R27 ;  /* 0x000000ffff1c7224 */ /* 0x000fe200078e001b */
[----:B---3--:R0:W-:Y:S04]  /*89bb0*/  STL.64 [R1+0x33b8], R22 ;  /* 0x0033b81601007387 */ /* 0x0081e80000100a00 */
[----:B------:R-:W3:Y:S04]  /*89bc0*/  LDL.LU R20, [R1+0x6e0] ;  /* 0x0006e00001147983 */ /* 0x000ee80000300800 */
[----:B------:R-:W3:Y:S04]  /*89bd0*/  LDL.LU R21, [R1+0x6e4] ;  /* 0x0006e40001157983 */ /* 0x000ee80000300800 */
[----:B0-----:R-:W3:Y:S04]  /*89be0*/  LDL.LU R22, [R1+0x6e8] ;  /* 0x0006e80001167983 */ /* 0x001ee80000300800 */
[----:B------:R-:W3:Y:S04]  /*89bf0*/  LDL.LU R23, [R1+0x6ec] ;  /* 0x0006ec0001177983 */ /* 0x000ee80000300800 */
[----:B------:R-:W-:Y:S04]  /*89c00*/  STL.64 [R1+0xca0], R8 ;  /* 0x000ca00801007387 */ /* 0x000fe80000100a00 */
[----:B------:R0:W-:Y:S04]  /*89c10*/  STL.64 [R1+0xca8], R10 ;  /* 0x000ca80a01007387 */ /* 0x0001e80000100a00 */
[----:B0-----:R-:W4:Y:S04]  /*89c20*/  LDL.LU.64 R10, [R1+0x33f0] ;  /* 0x0033f000010a7983 */ /* 0x001f280000300a00 */
[----:B------:R-:W4:Y:S04]  /*89c30*/  LDL.LU.64 R8, [R1+0x33e8] ;  /* 0x0033e80001087983 */ /* 0x000f280000300a00 */
[----:B------:R-:W3:Y:S04]  /*89c40*/  LDL.LU R24, [R1+0x6a0] ;  /* 0x0006a00001187983 */ /* 0x000ee80000300800 */
[----:B------:R-:W3:Y:S04]  /*89c50*/  LDL.LU R25, [R1+0x6a4] ;  /* 0x0006a40001197983 */ /* 0x000ee80000300800 */
[----:B------:R-:W3:Y:S04]  /*89c60*/  LDL.LU R26, [R1+0x6a8] ;  /* 0x0006a800011a7983 */ /* 0x000ee80000300800 */
[----:B------:R-:W3:Y:S01]  /*89c70*/  LDL.LU R27, [R1+0x6ac] ;  /* 0x0006ac00011b7983 */ /* 0x000ee20000300800 */
[----:B--2---:R-:W-:Y:S03]  /*89c80*/  HMMA.16816.F32 R12, R16, R6, R12 ;  /* 0x00000006100c723c */ /* 0x004fe6000000180c */
[----:B---3--:R-:W-:Y:S04]  /*89c90*/  STL.64 [R1+0x3390], R26 ;  /* 0x0033901a01007387 */ /* 0x008fe80000100a00 */
[----:B------:R0:W-:Y:S04]  /*89ca0*/  STL.64 [R1+0x3388], R24 ;  /* 0x0033881801007387 */ /* 0x0001e80000100a00 */
[----:B0-----:R-:W2:Y:S04]  /*89cb0*/  LDL.LU R24, [R1+0x6b0] ;  /* 0x0006b00001187983 */ /* 0x001ea80000300800 */
[----:B------:R-:W2:Y:S04]  /*89cc0*/  LDL.LU R25, [R1+0x6b4] ;  /* 0x0006b40001197983 */ /* 0x000ea80000300800 */
[----:B------:R-:W3:Y:S04]  /*89cd0*/  LDL.LU R26, [R1+0x6b8] ;  /* 0x0006b800011a7983 */ /* 0x000ee80000300800 */
[----:B------:R-:W3:Y:S01]  /*89ce0*/  LDL.LU R27, [R1+0x6bc] ;  /* 0x0006bc00011b7983 */ /* 0x000ee20000300800 */
[----:B------:R-:W-:-:S03]  /*89cf0*/  IMAD.MOV.U32 R0, RZ, RZ, R7 ;  /* 0x000000ffff007224 */ /* 0x000fc600078e0007 */
[----:B---3--:R-:W-:Y:S04]  /*89d00*/  STL.64 [R1+0x33b0], R26 ;  /* 0x0033b01a01007387 */ /* 0x008fe80000100a00 */
[----:B--2---:R0:W-:Y:S04]  /*89d10*/  STL.64 [R1+0x33a8], R24 ;  /* 0x0033a81801007387 */ /* 0x0041e80000100a00 */
[----:B0-----:R-:W2:Y:S04]  /*89d20*/  LDL.LU R24, [R1+0x6d0] ;  /* 0x0006d00001187983 */ /* 0x001ea80000300800 */
[----:B------:R-:W2:Y:S04]  /*89d30*/  LDL.LU R25, [R1+0x6d4] ;  /* 0x0006d40001197983 */ /* 0x000ea80000300800 */
[----:B------:R-:W2:Y:S04]  /*89d40*/  LDL.LU R26, [R1+0x6d8] ;  /* 0x0006d800011a7983 */ /* 0x000ea80000300800 */
[----:B------:R-:W2:Y:S04]  /*89d50*/  LDL.LU R27, [R1+0x6dc] ;  /* 0x0006dc00011b7983 */ /* 0x000ea80000300800 */
[----:B------:R0:W-:Y:S04]  /*89d60*/  STL.64 [R1+0xc90], R12 ;  /* 0x000c900c01007387 */ /* 0x0001e80000100a00 */
[----:B------:R1:W-:Y:S01]  /*89d70*/  STL.64 [R1+0xc98], R14 ;  /* 0x000c980e01007387 */ /* 0x0003e20000100a00 */
[----:B0-----:R-:W-:-:S03]  /*89d80*/  IMAD.MOV.U32 R12, RZ, RZ, R6 ;  /* 0x000000ffff0c7224 */ /* 0x001fc600078e0006 */
[----:B-1----:R-:W3:Y:S04]  /*89d90*/  LDL.LU.64 R14, [R1+0x33e0] ;  /* 0x0033e000010e7983 */ /* 0x002ee80000300a00 */
[----:B------:R-:W2:Y:S04]  /*89da0*/  LDL.LU R13, [R1+0x33d8] ;  /* 0x0033d800010d7983 */ /* 0x000ea80000300800 */
[----:B------:R-:W4:Y:S04]  /*89db0*/  LDL.LU.64 R6, [R1+0x33d0] ;  /* 0x0033d00001067983 */ /* 0x000f280000300a00 */
[----:B------:R-:W2:Y:S01]  /*89dc0*/  LDL.LU R5, [R1+0x33c8] ;  /* 0x0033c80001057983 */ /* 0x000ea20000300800 */
[C---:B----4-:R-:W-:Y:S03]  /*89dd0*/  HMMA.16816.F32 R8, R16.reuse, R6, R8 ;  /* 0x000000061008723c */ /* 0x050fe60000001808 */
[----:B---3--:R-:W-:Y:S04]  /*89de0*/  STL.64 [R1+0x3370], R14 ;  /* 0x0033700e01007387 */ /* 0x008fe80000100a00 */
[----:B------:R-:W-:Y:S11]  /*89df0*/  STL [R1+0x3368], R12 ;  /* 0x0033680c01007387 */ /* 0x000ff60000100800 */
[----:B------:R-:W-:Y:S05]  /*89e00*/  @!UPT UIADD3 URZ, URZ, URZ, URZ ;  /* 0x0000003f3f3ff290 */ /* 0x000fea000fffe03f */
        /* <DEDUP_REMOVED lines=8> */
[----:B0-----:R-:W2:Y:S04]  /*89e90*/  LDL.LU.64 R22, [R1+0x33b8] ;  /* 0x0033b80001167983 */ /* 0x001ea80000300a00 */
[----:B------:R0:W-:Y:S04]  /*89ea0*/  STL.64 [R1+0x3288], R10 ;  /* 0x0032880a01007387 */ /* 0x0001e80000100a00 */
[----:B------:R-:W3:Y:S04]  /*89eb0*/  LDL.LU R8, [R1+0x6c0] ;  /* 0x0006c00001087983 */ /* 0x000ee80000300800 */
[----:B------:R-:W3:Y:S04]  /*89ec0*/  LDL.LU R9, [R1+0x6c4] ;  /* 0x0006c40001097983 */ /* 0x000ee80000300800 */
[----:B0-----:R-:W3:Y:S04]  /*89ed0*/  LDL.LU R10, [R1+0x6c8] ;  /* 0x0006c800010a7983 */ /* 0x001ee80000300800 */
        /* <DEDUP_REMOVED lines=10> */
[----:B------:R-:W-:Y:S04]  /*89f80*/  STL.64 [R1+0x32f8], R6 ;  /* 0x0032f80601007387 */ /* 0x000fe80000100a00 */
[----:B------:R-:W-:Y:S01]  /*89f90*/  STL [R1+0x32f0], R4 ;  /* 0x0032f00401007387 */ /* 0x000fe20000100800 */
[C---:B---3--:R-:W-:Y:S11]  /*89fa0*/  HMMA.16816.F32 R8, R16.reuse, R22, R8 ;  /* 0x000000161008723c */ /* 0x048ff60000001808 */
[----:B------:R-:W-:Y:S11]  /*89fb0*/  @!UPT UIADD3 URZ, URZ, URZ, URZ ;  /* 0x0000003f3f3ff290 */ /* 0x000ff6000fffe03f */
[----:B------:R-:W-:Y:S01]  /*89fc0*/  @!UPT UIADD3 URZ, URZ, URZ, URZ ;  /* 0x0000003f3f3ff290 */ /* 0x000fe2000fffe03f */
[----:B------:R0:W-:Y:S04]  /*89fd0*/  STL.64 [R1+0xba0], R8 ;  /* 0x000ba00801007387 */ /* 0x0001e80000100a00 */
[----:B------:R1:W-:Y:S01]  /*89fe0*/  STL.64 [R1+0xba8], R10 ;  /* 0x000ba80a01007387 */ /* 0x0003e20000100a00 */
[----:B0-----:R-:W-:Y:S02]  /*89ff0*/  IMAD.MOV.U32 R9, RZ, RZ, R22 ;  /* 0x000000ffff097224 */ /* 0x001fe400078e0016 */
[----:B------:R-:W-:Y:S02]  /*8a000*/  IMAD.MOV.U32 R8, RZ, RZ, R23 ;  /* 0x000000ffff087224 */ /* 0x000fe400078e0017 */
[----:B------:R-:W2:Y:S02]  /*8a010*/  LDL.LU.64 R22, [R1+0x3398] ;  /* 0x0033980001167983 */ /* 0x000ea40000300a00 */
[----:B--2---:R-:W-:Y:S01]  /*8a020*/  HMMA.16816.F32 R24, R16, R22, R24 ;  /* 0x000000161018723c */ /* 0x004fe20000001818 */
[----:B-1----:R-:W-:-:S02]  /*8a030*/  IMAD.MOV.U32 R11, RZ, RZ, R22 ;  /* 0x000000ffff0b7224 */ /* 0x002fc400078e0016 */
[----:B------:R-:W-:Y:S11]  /*8a040*/  IMAD.MOV.U32 R10, RZ, RZ, R23 ;  /* 0x000000ffff0a7224 */ /* 0x000ff600078e0017 */
[----:B------:R-:W-:Y:S09]  /*8a050*/  @!UPT UIADD3 URZ, URZ, URZ, URZ ;  /* 0x0000003f3f3ff290 */ /* 0x000ff2000fffe03f */
[----:B------:R-:W-:Y:S04]  /*8a060*/  STL.64 [R1+0xbd0], R24 ;  /* 0x000bd01801007387 */ /* 0x000fe80000100a00 */
[----:B------:R0:W-:Y:S04]  /*8a070*/  STL.64 [R1+0xbd8], R26 ;  /* 0x000bd81a01007387 */ /* 0x0001e80000100a00 */
[----:B0-----:R-:W2:Y:S04]  /*8a080*/  LDL.LU.64 R26, [R1+0x3390] ;  /* 0x00339000011a7983 */ /* 0x001ea80000300a00 */
[----:B------:R-:W2:Y:S04]  /*8a090*/  LDL.LU.64 R24, [R1+0x3388] ;  /* 0x0033880001187983 */ /* 0x000ea80000300a00 */
[----:B------:R-:W2:Y:S04]  /*8a0a0*/  LDL.LU.64 R22, [R1+0x3380] ;  /* 0x0033800001167983 */ /* 0x000ea80000300a00 */
[----:B------:R-:W3:Y:S04]  /*8a0b0*/  LDL.LU.64 R20, [R1+0x3378] ;  /* 0x0033780001147983 */ /* 0x000ee80000300a00 */
[----:B------:R-:W-:Y:S04]  /*8a0c0*/  STL.64 [R1+0x32a0], R10 ;  /* 0x0032a00a01007387 */ /* 0x000fe80000100a00 */
[----:B------:R0:W-:Y:S04]  /*8a0d0*/  STL.64 [R1+0x3298], R8 ;  /* 0x0032980801007387 */ /* 0x0001e80000100a00 */
[----:B0-----:R-:W4:Y:S04]  /*8a0e0*/  LDL.LU R8, [R1+0x600] ;  /* 0x0006000001087983 */ /* 0x001f280000300800 */
[----:B------:R-:W4:Y:S04]  /*8a0f0*/  LDL.LU R9, [R1+0x604] ;  /* 0x0006040001097983 */ /* 0x000f280000300800 */
[----:B------:R-:W3:Y:S04]  /*8a100*/  LDL.LU R10, [R1+0x608] ;  /* 0x00060800010a7983 */ /* 0x000ee80000300800 */
[----:B------:R-:W3:Y:S01]  /*8a110*/  LDL.LU R11, [R1+0x60c] ;  /* 0x00060c00010b7983 */ /* 0x000ee20000300800 */
[----:B--2---:R-:W-:Y:S03]  /*8a120*/  HMMA.16816.F32 R24, R16, R22, R24 ;  /* 0x000000161018723c */ /* 0x004fe60000001818 */
[----:B---3--:R0:W-:Y:S04]  /*8a130*/  STL.64 [R1+0x32b0], R10 ;  /* 0x0032b00a01007387 */ /* 0x0081e80000100a00 */
[----:B----4-:R-:W-:Y:S01]  /*8a140*/  STL.64 [R1+0x32a8], R8 ;  /* 0x0032a80801007387 */ /* 0x010fe20000100a00 */
[----:B0-----:R-:W-:-:S02]  /*8a150*/  IMAD.MOV.U32 R10, RZ, RZ, R29 ;  /* 0x000000ffff0a7224 */ /* 0x001fc400078e001d */
[----:B------:R-:W-:-:S05]  /*8a160*/  IMAD.MOV.U32 R11, RZ, RZ, R28 ;  /* 0x000000ffff0b7224 */ /* 0x000fca00078e001c */
[----:B------:R0:W-:Y:S08]  /*8a170*/  STL.64 [R1+0x32d8], R10 ;  /* 0x0032d80a01007387 */ /* 0x0001f00000100a00 */
[----:B------:R-:W-:Y:S04]  /*8a180*/  STL.64 [R1+0xbc0], R24 ;  /* 0x000bc01801007387 */ /* 0x000fe80000100a00 */
[----:B------:R-:W-:Y:S01]  /*8a190*/  STL.64 [R1+0xbc8], R26 ;  /* 0x000bc81a01007387 */ /* 0x000fe20000100a00 */
[----:B0-----:R-:W-:-:S02]  /*8a1a0*/  IMAD.MOV.U32 R10, RZ, RZ, R21 ;  /* 0x000000ffff0a7224 */ /* 0x001fc400078e0015 */
[----:B------:R-:W-:-:S05]  /*8a1b0*/  IMAD.MOV.U32 R11, RZ, RZ, R20 ;  /* 0x000000ffff0b7224 */ /* 0x000fca00078e0014 */
[----:B------:R0:W-:Y:S04]  /*8a1c0*/  STL.64 [R1+0x3300], R10 ;  /* 0x0033000a01007387 */ /* 0x0001e80000100a00 */
[----:B------:R-:W2:Y:S04]  /*8a1d0*/  LDL.LU R8, [R1+0x630] ;  /* 0x0006300001087983 */ /* 0x000ea80000300800 */
[----:B------:R-:W2:Y:S04]  /*8a1e0*/  LDL.LU R9, [R1+0x634] ;  /* 0x0006340001097983 */ /* 0x000ea80000300800 */
[----:B0-----:R-:W3:Y:S04]  /*8a1f0*/  LDL.LU R10, [R1+0x638] ;  /* 0x00063800010a7983 */ /* 0x001ee80000300800 */
[----:B------:R-:W3:Y:S04]  /*8a200*/  LDL.LU R11, [R1+0x63c] ;  /* 0x00063c00010b7983 */ /* 0x000ee80000300800 */
[----:B------:R-:W4:Y:S04]  /*8a210*/  LDL.LU R24, [R1+0x650] ;  /* 0x0006500001187983 */ /* 0x000f280000300800 */
[----:B------:R-:W4:Y:S04]  /*8a220*/  LDL.LU R25, [R1+0x654] ;  /* 0x0006540001197983 */ /* 0x000f280000300800 */
[----:B------:R-:W2:Y:S04]  /*8a230*/  LDL.LU R26, [R1+0x658] ;  /* 0x00065800011a7983 */ /* 0x000ea80000300800 */
[----:B------:R-:W2:Y:S04]  /*8a240*/  LDL.LU R27, [R1+0x65c] ;  /* 0x00065c00011b7983 */ /* 0x000ea80000300800 */
[----:B------:R-:W3:Y:S04]  /*8a250*/  LDL.64 R14, [R1+0x128] ;  /* 0x00012800010e7983 */ /* 0x000ee80000100a00 */
[----:B--2---:R0:W-:Y:S04]  /*8a260*/  STL.64 [R1+0x3328], R26 ;  /* 0x0033281a01007387 */ /* 0x0041e80000100a00 */
[----:B----4-:R-:W-:Y:S04]  /*8a270*/  STL.64 [R1+0x3320], R24 ;  /* 0x0033201801007387 */ /* 0x010fe80000100a00 */
[----:B0-----:R-:W2:Y:S04]  /*8a280*/  LDL.64 R26, [R1+0xf8] ;  /* 0x0000f800011a7983 */ /* 0x001ea80000100a00 */
[----:B--2---:R0:W-:Y:S02]  /*8a290*/  STL.64 [R1+0x3338], R26 ;  /* 0x0033381a01007387 */ /* 0x0041e40000100a00 */
[----:B0-----:R-:W-:-:S02]  /*8a2a0*/  IMAD.MOV.U32 R26, RZ, RZ, R13 ;  /* 0x000000ffff1a7224 */ /* 0x001fc400078e000d */
[----:B------:R-:W-:-:S05]  /*8a2b0*/  IMAD.MOV.U32 R27, RZ, RZ, R5 ;  /* 0x000000ffff1b7224 */ /* 0x000fca00078e0005 */
[----:B------:R0:W-:Y:S04]  /*8a2c0*/  STL.64 [R1+0x3350], R26 ;  /* 0x0033501a01007387 */ /* 0x0001e80000100a00 */
[----:B0-----:R-:W2:Y:S04]  /*8a2d0*/  LDL.64 R26, [R1+0x118] ;  /* 0x00011800011a7983 */ /* 0x001ea80000100a00 */
[----:B---3--:R0:W-:Y:S04]  /*8a2e0*/  STL.64 [R1+0x3310], R10 ;  /* 0x0033100a01007387 */ /* 0x0081e80000100a00 */
[----:B------:R1:W-:Y:S04]  /*8a2f0*/  STL.64 [R1+0x3308], R8 ;  /* 0x0033080801007387 */ /* 0x0003e80000100a00 */
[----:B0-----:R-:W3:Y:S04]  /*8a300*/  LDL.64 R10, [R1+0xd8] ;  /* 0x0000d800010a7983 */ /* 0x001ee80000100a00 */
[----:B---3--:R0:W-:Y:S04]  /*8a310*/  STL.64 [R1+0x3330], R10 ;  /* 0x0033300a01007387 */ /* 0x0081e80000100a00 */
[----:B-1----:R-:W3:Y:S04]  /*8a320*/  LDL.LU R8, [R1+0x660] ;  /* 0x0006600001087983 */ /* 0x002ee80000300800 */
[----:B------:R-:W3:Y:S04]  /*8a330*/  LDL.LU R9, [R1+0x664] ;  /* 0x0006640001097983 */ /* 0x000ee80000300800 */
[----:B0-----:R-:W4:Y:S04]  /*8a340*/  LDL.LU R10, [R1+0x668] ;  /* 0x00066800010a7983 */ /* 0x001f280000300800 */
[----:B------:R-:W4:Y:S04]  /*8a350*/  LDL.LU R11, [R1+0x66c] ;  /* 0x00066c00010b7983 */ /* 0x000f280000300800 */
[----:B----4-:R-:W-:Y:S04]  /*8a360*/  STL.64 [R1+0x3348], R10 ;  /* 0x0033480a01007387 */ /* 0x010fe80000100a00 */
[----:B---3--:R0:W-:Y:S04]  /*8a370*/  STL.64 [R1+0x3340], R8 ;  /* 0x0033400801007387 */ /* 0x0081e80000100a00 */
[----:B0-----:R-:W3:Y:S04]  /*8a380*/  LDL.LU R8, [R1+0x670] ;  /* 0x0006700001087983 */ /* 0x001ee80000300800 */
[----:B------:R-:W3:Y:S04]  /*8a390*/  LDL.LU R9, [R1+0x674] ;  /* 0x0006740001097983 */ /* 0x000ee80000300800 */
[----:B------:R-:W4:Y:S04]  /*8a3a0*/  LDL.LU R10, [R1+0x678] ;  /* 0x00067800010a7983 */ /* 0x000f280000300800 */
[----:B------:R-:W4:Y:S04]  /*8a3b0*/  LDL.LU R11, [R1+0x67c] ;  /* 0x00067c00010b7983 */ /* 0x000f280000300800 */
[----:B----4-:R-:W-:Y:S04]  /*8a3c0*/  STL.64 [R1+0x3360], R10 ;  /* 0x0033600a01007387 */ /* 0x010fe80000100a00 */
[----:B---3--:R0:W-:Y:S04]  /*8a3d0*/  STL.64 [R1+0x3358], R8 ;  /* 0x0033580801007387 */ /* 0x0081e80000100a00 */
[----:B0-----:R-:W2:Y:S04]  /*8a3e0*/  LDL.LU R8, [R1+0x680] ;  /* 0x0006800001087983 */ /* 0x001ea80000300800 */
[----:B------:R-:W2:Y:S04]  /*8a3f0*/  LDL.LU R9, [R1+0x684] ;  /* 0x0006840001097983 */ /* 0x000ea80000300800 */
[----:B------:R-:W2:Y:S04]  /*8a400*/  LDL.LU R10, [R1+0x688] ;  /* 0x00068800010a7983 */ /* 0x000ea80000300800 */
[----:B------:R-:W2:Y:S04]  /*8a410*/  LDL.LU R11, [R1+0x68c] ;  /* 0x00068c00010b7983 */ /* 0x000ea80000300800 */
[----:B------:R-:W3:Y:S04]  /*8a420*/  LDL.64 R6, [R1+0xc8] ;  /* 0x0000c80001067983 */ /* 0x000ee80000100a00 */
[----:B---3--:R0:W-:Y:S04]  /*8a430*/  STL.64 [R1+0x3318], R6 ;  /* 0x0033180601007387 */ /* 0x0081e80000100a00 */
[----:B------:R-:W3:Y:S04]  /*8a440*/  LDL.LU R4, [R1+0x640] ;  /* 0x0006400001047983 */ /* 0x000ee80000300800 */
[----:B------:R-:W3:Y:S04]  /*8a450*/  LDL.LU R5, [R1+0x644] ;  /* 0x0006440001057983 */ /* 0x000ee80000300800 */
[----:B0-----:R-:W3:Y:S04]  /*8a460*/  LDL.LU R6, [R1+0x648] ;  /* 0x0006480001067983 */ /* 0x001ee80000300800 */
[----:B------:R-:W3:Y:S04]  /*8a470*/  LDL.LU R7, [R1+0x64c] ;  /* 0x00064c0001077983 */ /* 0x000ee80000300800 */
[----:B------:R0:W-:Y:S04]  /*8a480*/  STL.64 [R1+0x3238], R22 ;  /* 0x0032381601007387 */ /* 0x0001e80000100a00 */
[----:B------:R-:W4:Y:S04]  /*8a490*/  LDL.LU R20, [R1+0x690] ;  /* 0x0006900001147983 */ /* 0x000f280000300800 */
[----:B------:R-:W4:Y:S04]  /*8a4a0*/  LDL.LU R21, [R1+0x694] ;  /* 0x0006940001157983 */ /* 0x000f280000300800 */
[----:B0-----:R-:W4:Y:S04]  /*8a4b0*/  LDL.LU R22, [R1+0x698] ;  /* 0x0006980001167983 */ /* 0x001f280000300800 */
[----:B------:R-:W4:Y:S01]  /*8a4c0*/  LDL.LU R23, [R1+0x69c] ;  /* 0x00069c0001177983 */ /* 0x000f220000300800 */
[----:B--2---:R-:W-:Y:S01]  /*8a4d0*/  HMMA.16816.F32 R8, R16, R26, R8 ;  /* 0x0000001a1008723c */ /* 0x004fe20000001808 */
[----:B------:R-:W-:-:S07]  /*8a4e0*/  IMAD.MOV.U32 R13, RZ, RZ, R15 ;  /* 0x000000ffff0d7224 */ /* 0x000fce00078e000f */
[----:B----4-:R-:W-:Y:S11]  /*8a4f0*/  HMMA.16816.F32 R20, R16, R14, R20 ;  /* 0x0000000e1014723c */ /* 0x010ff60000001814 */
[----:B------:R-:W-:Y:S11]  /*8a500*/  @!UPT UIADD3 URZ, URZ, URZ, URZ ;  /* 0x0000003f3f3ff290 */ /* 0x000ff6000fffe03f */
[----:B------:R-:W-:Y:S01]  /*8a510*/  @!UPT UIADD3 URZ, URZ, URZ, URZ ;  /* 0x0000003f3f3ff290 */ /* 0x000fe2000fffe03f */
[----:B------:R0:W-:Y:S01]  /*8a520*/  STL.64 [R1+0xaf0], R20 ;  /* 0x000af01401007387 */ /* 0x0001e20000100a00 */
[----:B------:R1:W-:Y:S02]  /*8a530*/  STL.64 [R1+0xaf8], R22 ;  /* 0x000af81601007387 */ /* 0x0003e40000100a00 */
[----:B0-----:R-:W-:Y:S02]  /*8a540*/  IMAD.MOV.U32 R20, RZ, RZ, R14 ;  /* 0x000000ffff147224 */ /* 0x001fe400078e000e */
[----:B------:R-:W2:Y:S01]  /*8a550*/  LDL.LU.64 R14, [R1+0x3370] ;  /* 0x00337000010e7983 */ /* 0x000ea20000300a00 */
[----:B------:R-:W4:Y:S02]  /*8a560*/  LDL.LU R12, [R1+0x3368] ;  /* 0x00336800010c7983 */ /* 0x000f240000300800 */
[----:B------:R-:W-:Y:S02]  /*8a570*/  STL.64 [R1+0xad0], R8 ;  /* 0x000ad00801007387 */ /* 0x000fe40000100a00 */
[----:B------:R0:W-:Y:S02]  /*8a580*/  STL.64 [R1+0xad8], R10 ;  /* 0x000ad80a01007387 */ /* 0x0001e40000100a00 */
[----:B-1----:R-:W-:-:S02]  /*8a590*/  IMAD.MOV.U32 R22, RZ, RZ, R26 ;  /* 0x000000ffff167224 */ /* 0x002fc400078e001a */
[----:B------:R-:W-:Y:S01]  /*8a5a0*/  IMAD.MOV.U32 R21, RZ, RZ, R27 ;  /* 0x000000ffff157224 */ /* 0x000fe200078e001b */
        /* <DEDUP_REMOVED lines=16> */
[----:B0-----:R-:W3:Y:S01]  /*8a6b0*/  LDL.LU.64 R10, [R1+0x3330] ;  /* 0x00333000010a7983 */ /* 0x001ee20000300a00 */
[----:B------:R-:W2:Y:S02]  /*8a6c0*/  LDL.LU.64 R26, [R1+0x3328] ;  /* 0x00332800011a7983 */ /* 0x000ea40000300a00 */
[----:B------:R-:W2:Y:S02]  /*8a6d0*/  LDL.LU.64 R24, [R1+0x3320] ;  /* 0x0033200001187983 */ /* 0x000ea40000300a00 */
[----:B------:R-:W-:Y:S01]  /*8a6e0*/  STL.64 [R1+0x32c0], R22 ;  /* 0x0032c01601007387 */ /* 0x000fe20000100a00 */
[----:B------:R0:W-:Y:S04]  /*8a6f0*/  STL.64 [R1+0x32b8], R20 ;  /* 0x0032b81401007387 */ /* 0x0001e80000100a00 */
        /* <DEDUP_REMOVED lines=12> */
[----:B------:R0:W-:Y:S01]  /*8a7c0*/  STL.64 [R1+0x9d0], R24 ;  /* 0x0009d01801007387 */ /* 0x0001e20000100a00 */
[----:B------:R1:W-:Y:S03]  /*8a7d0*/  STL.64 [R1+0x9d8], R26 ;  /* 0x0009d81a01007387 */ /* 0x0003e60000100a00 */
[----:B0-----:R-:W3:Y:S01]  /*8a7e0*/  LDL.LU.64 R24, [R1+0x70] ;  /* 0x0000700001187983 */ /* 0x001ee20000300a00 */
[----:B-1----:R-:W2:Y:S01]  /*8a7f0*/  LDL.LU.64 R26, [R1+0x78] ;  /* 0x00007800011a7983 */ /* 0x002ea20000300a00 */
[C---:B------:R-:W-:Y:S01]  /*8a800*/  HMMA.16816.F32 R4, R16.reuse, R10, R4 ;  /* 0x0000000a1004723c */ /* 0x040fe20000001804 */
[----:B------:R-:W-:Y:S01]  /*8a810*/  IMAD.MOV.U32 R29, RZ, RZ, R11 ;  /* 0x000000ffff1d7224 */ /* 0x000fe200078e000b */
[----:B--2---:R0:W-:Y:S01]  /*8a820*/  STL.64 [R1+0x31a0], R26 ;  /* 0x0031a01a01007387 */ /* 0x0041e20000100a00 */
[----:B---3--:R-:W-:Y:S11]  /*8a830*/  STL.64 [R1+0x3198], R24 ;  /* 0x0031981801007387 */ /* 0x008ff60000100a00 */
[----:B------:R-:W-:Y:S09]  /*8a840*/  @!UPT UIADD3 URZ, URZ, URZ, URZ ;  /* 0x0000003f3f3ff290 */ /* 0x000ff2000fffe03f */
[----:B------:R-:W-:Y:S02]  /*8a850*/  STL.64 [R1+0x9b0], R4 ;  /* 0x0009b00401007387 */ /* 0x000fe40000100a00 */
[----:B------:R1:W-:Y:S02]  /*8a860*/  STL.64 [R1+0x9b8], R6 ;  /* 0x0009b80601007387 */ /* 0x0003e40000100a00 */
[----:B0-----:R-:W-:Y:S02]  /*8a870*/  IMAD.MOV.U32 R27, RZ, RZ, R0 ;  /* 0x000000ffff1b7224 */ /* 0x001fe400078e0000 */
[----:B------:R-:W-:Y:S01]  /*8a880*/  IMAD.MOV.U32 R0, RZ, RZ, R10 ;  /* 0x000000ffff007224 */ /* 0x000fe200078e000a */
[----:B-1----:R-:W2:Y:S01]  /*8a890*/  LDL.LU.64 R6, [R1+0x3318] ;  /* 0x0033180001067983 */ /* 0x002ea20000300a00 */
[----:B------:R-:W2:Y:S02]  /*8a8a0*/  LDL.LU.64 R10, [R1+0x3310] ;  /* 0x00331000010a7983 */ /* 0x000ea40000300a00 */
[----:B------:R-:W2:Y:S02]  /*8a8b0*/  LDL.LU.64 R8, [R1+0x3308] ;  /* 0x0033080001087983 */ /* 0x000ea40000300a00 */
[C---:B--2---:R-:W-:Y:S11]  /*8a8c0*/  HMMA.16816.F32 R8, R16.reuse, R6, R8 ;  /* 0x000000061008723c */ /* 0x044ff60000001808 */
[----:B------:R-:W-:Y:S11]  /*8a8d0*/  @!UPT UIADD3 URZ, URZ, URZ, URZ ;  /* 0x0000003f3f3ff290 */ /* 0x000ff6000fffe03f */
[----:B------:R-:W-:Y:S01]  /*8a8e0*/  @!UPT UIADD3 URZ, URZ, URZ, URZ ;  /* 0x0000003f3f3ff290 */ /* 0x000fe2000fffe03f */
[----:B------:R-:W-:Y:S01]  /*8a8f0*/  STL.64 [R1+0x9a0], R8 ;  /* 0x0009a00801007387 */ /* 0x000fe20000100a00 */
[----:B------:R0:W-:Y:S03]  /*8a900*/  STL.64 [R1+0x9a8], R10 ;  /* 0x0009a80a01007387 */ /* 0x0001e60000100a00 */
[----:B0-----:R-:W2:Y:S01]  /*8a910*/  LDL.LU.64 R10, [R1+0x3300] ;  /* 0x00330000010a7983 */ /* 0x001ea20000300a00 */
[----:B----4-:R-:W-:Y:S02]  /*8a920*/  IMAD.MOV.U32 R26, RZ, RZ, R12 ;  /* 0x000000ffff1a7224 */ /* 0x010fe400078e000c */
[----:B------:R-:W-:Y:S02]  /*8a930*/  IMAD.MOV.U32 R12, RZ, RZ, R6 ;  /* 0x000000ffff0c7224 */ /* 0x000fe400078e0006 */
[----:B------:R-:W-:Y:S02]  /*8a940*/  IMAD.MOV.U32 R5, RZ, RZ, R7 ;  /* 0x000000ffff057224 */ /* 0x000fe400078e0007 */
[----:B------:R-:W3:Y:S01]  /*8a950*/  LDL.LU.64 R6, [R1+0x32f8] ;  /* 0x0032f80001067983 */ /* 0x000ee20000300a00 */
[----:B------:R-:W4:Y:S02]  /*8a960*/  LDL.LU R4, [R1+0x32f0] ;  /* 0x0032f00001047983 */ /* 0x000f240000300800 */
[----:B------:R-:W-:Y:S02]  /*8a970*/  STL.64 [R1+0x31d0], R14 ;  /* 0x0031d00e01007387 */ /* 0x000fe40000100a00 */
[----:B------:R-:W-:Y:S01]  /*8a980*/  STL [R1+0x31c8], R12 ;  /* 0x0031c80c01007387 */ /* 0x000fe20000100800 */
[----:B--2---:R-:W-:Y:S01]  /*8a990*/  HMMA.16816.F32 R16, R16, R10, R20 ;  /* 0x0000000a1010723c */ /* 0x004fe20000001814 */
[----:B------:R-:W2:Y:S01]  /*8a9a0*/  LDL.LU.64 R22, [R1+0x32e8] ;  /* 0x0032e80001167983 */ /* 0x000ea20000300a00 */
[----:B------:R-:W2:Y:S02]  /*8a9b0*/  LDL.LU.64 R20, [R1+0x32e0] ;  /* 0x0032e00001147983 */ /* 0x000ea40000300a00 */
[----:B------:R-:W2:Y:S11]  /*8a9c0*/  LDL.LU.64 R10, [R1+0x32d8] ;  /* 0x0032d800010a7983 */ /* 0x000eb60000300a00 */
[----:B------:R-:W-:Y:S08]  /*8a9d0*/  @!UPT UIADD3 URZ, URZ, URZ, URZ ;  /* 0x0000003f3f3ff290 */ /* 0x000ff0000fffe03f */
[----:B------:R-:W-:Y:S01]  /*8a9e0*/  STL.64 [R1+0x980], R16 ;  /* 0x0009801001007387 */ /* 0x000fe20000100a00 */
[----:B------:R0:W-:Y:S03]  /*8a9f0*/  STL.64 [R1+0x988], R18 ;  /* 0x0009881201007387 */ /* 0x0001e60000100a00 */
[----:B0-----:R-:W2:Y:S01]  /*8aa00*/  LDL.LU.64 R18, [R1+0x32d0] ;  /* 0x0032d00001127983 */ /* 0x001ea20000300a00 */
        /* <DEDUP_REMOVED lines=8> */
[----:B------:R-:W2:Y:S02]  /*8aa90*/  LDL.LU.64 R8, [R1+0x32a8] ;  /* 0x0032a80001087983 */ /* 0x000ea40000300a00 */
[----:B--2---:R-:W-:Y:S01]  /*8aaa0*/  HMMA.16816.F32 R24, R16, R26, R8 ;  /* 0x0000001a1018723c */ /* 0x004fe20000001808 */
[----:B------:R-:W2:Y:S01]  /*8aab0*/  LDL.LU.64 R10, [R1+0x32a0] ;  /* 0x0032a000010a7983 */ /* 0x000ea20000300a00 */
[----:B------:R-:W2:Y:S11]  /*8aac0*/  LDL.LU.64 R8, [R1+0x3298] ;  /* 0x0032980001087983 */ /* 0x000eb60000300a00 */
[----:B------:R-:W-:Y:S10]  /*8aad0*/  @!UPT UIADD3 URZ, URZ, URZ, URZ ;  /* 0x0000003f3f3ff290 */ /* 0x000ff4000fffe03f */
[----:B------:R0:W-:Y:S01]  /*8aae0*/  STL.64 [R1+0xcd0], R24 ;  /* 0x000cd01801007387 */ /* 0x0001e20000100a00 */
[----:B------:R1:W-:Y:S03]  /*8aaf0*/  STL.64 [R1+0xcd8], R26 ;  /* 0x000cd81a01007387 */ /* 0x0003e60000100a00 */
[----:B0-----:R-:W2:Y:S01]  /*8ab00*/  LDL.LU R24, [R1+0x530] ;  /* 0x0005300001187983 */ /* 0x001ea20000300800 */
[----:B------:R-:W2:Y:S02]  /*8ab10*/  LDL.LU R25, [R1+0x534] ;  /* 0x0005340001197983 */ /* 0x000ea40000300800 */
[----:B-1----:R-:W2:Y:S02]  /*8ab20*/  LDL.LU R26, [R1+0x538] ;  /* 0x00053800011a7983 */ /* 0x002ea40000300800 */
[----:B------:R-:W2:Y:S02]  /*8ab30*/  LDL.LU R27, [R1+0x53c] ;  /* 0x00053c00011b7983 */ /* 0x000ea40000300800 */
[----:B------:R-:W-:-:S02]  /*8ab40*/  IMAD.MOV.U32 R14, RZ, RZ, R28 ;  /* 0x000000ffff0e7224 */ /* 0x000fc400078e001c */
[----:B------:R-:W-:Y:S01]  /*8ab50*/  IMAD.MOV.U32 R15, RZ, RZ, R23 ;  /* 0x000000ffff0f7224 */ /* 0x000fe200078e0017 */
[----:B--2---:R0:W-:Y:S01]  /*8ab60*/  STL.64 [R1+0x31b0], R26 ;  /* 0x0031b01a01007387 */ /* 0x0041e20000100a00 */
[----:B------:R1:W-:Y:S02]  /*8ab70*/  STL.64 [R1+0x31a8], R24 ;  /* 0x0031a81801007387 */ /* 0x0003e40000100a00 */
[----:B0-----:R-:W-:Y:S02]  /*8ab80*/  IMAD.MOV.U32 R26, RZ, RZ, R0 ;  /* 0x000000ffff1a7224 */ /* 0x001fe400078e0000 */
[----:B------:R-:W-:Y:S01]  /*8ab90*/  IMAD.MOV.U32 R27, RZ, RZ, R29 ;  /* 0x000000ffff1b7224 */ /* 0x000fe200078e001d */
[----:B------:R-:W2:Y:S01]  /*8aba0*/  LDL.LU R0, [R1+0x3290] ;  /* 0x0032900001007983 */ /* 0x000ea20000300800 */
[----:B------:R-:W-:Y:S03]  /*8abb0*/  STL.64 [R1+0x31e8], R14 ;  /* 0x0031e80e01007387 */ /* 0x000fe60000100a00 */
[----:B------:R0:W-:Y:S01]  /*8abc0*/  STL.64 [R1+0x31c0], R26 ;  /* 0x0031c01a01007387 */ /* 0x0001e20000100a00 */
[----:B-1----:R-:W2:Y:S02]  /*8abd0*/  LDL.LU R24, [R1+0x550] ;  /* 0x0005500001187983 */ /* 0x002ea40000300800 */
[----:B------:R-:W2:Y:S01]  /*8abe0*/  LDL.LU R25, [R1+0x554] ;  /* 0x0005540001197983 */ /* 0x000ea20000300800 */
[----:B0-----:R-:W2:Y:S01]  /*8abf0*/  LDL.LU R26, [R1+0x558] ;  /* 0x00055800011a7983 */ /* 0x001ea20000300800 */
[----:B------:R-:W2:Y:S02]  /*8ac00*/  LDL.LU R27, [R1+0x55c] ;  /* 0x00055c00011b7983 */ /* 0x000ea40000300800 */
[----:B------:R-:W2:Y:S02]  /*8ac10*/  LDL.LU.64 R14, [R1+0x108] ;  /* 0x00010800010e7983 */ /* 0x000ea40000300a00 */
[----:B--2---:R-:W-:Y:S01]  /*8ac20*/  STL.64 [R1+0x3200], R14 ;  /* 0x0032000e01007387 */ /* 0x004fe20000100a00 */
[----:B------:R-:W-:Y:S02]  /*8ac30*/  STL.64 [R1+0x31e0], R26 ;  /* 0x0031e01a01007387 */ /* 0x000fe40000100a00 */
[----:B------:R0:W-:Y:S02]  /*8ac40*/  STL.64 [R1+0x31d8], R24 ;  /* 0x0031d81801007387 */ /* 0x0001e40000100a00 */
[----:B0-----:R-:W2:Y:S01]  /*8ac50*/  LDL.LU R24, [R1+0x560] ;  /* 0x0005600001187983 */ /* 0x001ea20000300800 */
[----:B------:R-:W2:Y:S02]  /*8ac60*/  LDL.LU R25, [R1+0x564] ;  /* 0x0005640001197983 */ /* 0x000ea40000300800 */
[----:B------:R-:W2:Y:S02]  /*8ac70*/  LDL.LU R26, [R1+0x568] ;  /* 0x00056800011a7983 */ /* 0x000ea40000300800 */
[----:B------:R-:W2:Y:S02]  /*8ac80*/  LDL.LU R27, [R1+0x56c] ;  /* 0x00056c00011b7983 */ /* 0x000ea40000300800 */
[----:B------:R-:W-:-:S02]  /*8ac90*/  IMAD.MOV.U32 R14, RZ, RZ, R22 ;  /* 0x000000ffff0e7224 */ /* 0x000fc400078e0016 */
[----:B------:R-:W-:Y:S02]  /*8aca0*/  IMAD.MOV.U32 R15, RZ, RZ, R21 ;  /* 0x000000ffff0f7224 */ /* 0x000fe400078e0015 */
[----:B------:R-:W-:Y:S02]  /*8acb0*/  IMAD.MOV.U32 R22, RZ, RZ, R11 ;  /* 0x000000ffff167224 */ /* 0x000fe400078e000b */
[----:B------:R-:W-:Y:S01]  /*8acc0*/  IMAD.MOV.U32 R23, RZ, RZ, R10 ;  /* 0x000000ffff177224 */ /* 0x000fe200078e000a */
[----:B------:R0:W-:Y:S02]  /*8acd0*/  STL.64 [R1+0x3218], R14 ;  /* 0x0032180e01007387 */ /* 0x0001e40000100a00 */
[----:B0-----:R-:W-:Y:S02]  /*8ace0*/  IMAD.MOV.U32 R14, RZ, RZ, R20 ;  /* 0x000000ffff0e7224 */ /* 0x001fe400078e0014 */
        /* <DEDUP_REMOVED lines=8> */
[----:B------:R0:W-:Y:S02]  /*8ad70*/  STL.64 [R1+0x3230], R14 ;  /* 0x0032300e01007387 */ /* 0x0001e40000100a00 */
[----:B------:R-:W2:Y:S02]  /*8ad80*/  LDL.LU R12, [R1+0x5a0] ;  /* 0x0005a000010c7983 */ /* 0x000ea40000300800 */
[----:B------:R-:W2:Y:S01]  /*8ad90*/  LDL.LU R13, [R1+0x5a4] ;  /* 0x0005a400010d7983 */ /* 0x000ea20000300800 */
[----:B0-----:R-:W2:Y:S01]  /*8ada0*/  LDL.LU R14, [R1+0x5a8] ;  /* 0x0005a800010e7983 */ /* 0x001ea20000300800 */
[----:B------:R-:W2:Y:S02]  /*8adb0*/  LDL.LU R15, [R1+0x5ac] ;  /* 0x0005ac00010f7983 */ /* 0x000ea40000300800 */
[----:B------:R-:W-:-:S02]  /*8adc0*/  IMAD.MOV.U32 R22, RZ, RZ, R9 ;  /* 0x000000ffff167224 */ /* 0x000fc400078e0009 */
        /* <DEDUP_REMOVED lines=8> */
[----:B----4-:R-:W-:-:S02]  /*8ae50*/  IMAD.MOV.U32 R22, RZ, RZ, R4 ;  /* 0x000000ffff167224 */ /* 0x010fc400078e0004 */
[----:B------:R-:W-:Y:S01]  /*8ae60*/  IMAD.MOV.U32 R23, RZ, RZ, R2 ;  /* 0x000000ffff177224 */ /* 0x000fe200078e0002 */
[----:B------:R-:W3:Y:S01]  /*8ae70*/  LDL.LU R8, [R1+0x5f0] ;  /* 0x0005f00001087983 */ /* 0x000ee20000300800 */
[----:B------:R-:W3:Y:S02]  /*8ae80*/  LDL.LU R9, [R1+0x5f4] ;  /* 0x0005f40001097983 */ /* 0x000ee40000300800 */
[----:B------:R-:W3:Y:S02]  /*8ae90*/  LDL.LU R10, [R1+0x5f8] ;  /* 0x0005f800010a7983 */ /* 0x000ee40000300800 */
[----:B------:R-:W3:Y:S01]  /*8aea0*/  LDL.LU R11, [R1+0x5fc] ;  /* 0x0005fc00010b7983 */ /* 0x000ee20000300800 */
[----:B------:R0:W-:Y:S01]  /*8aeb0*/  STL.64 [R1+0x3280], R22 ;  /* 0x0032801601007387 */ /* 0x0001e20000100a00 */
[----:B------:R-:W4:Y:S02]  /*8aec0*/  LDL.LU R20, [R1+0x5e0] ;  /* 0x0005e00001147983 */ /* 0x000f240000300800 */
[----:B------:R-:W4:Y:S01]  /*8aed0*/  LDL.LU R21, [R1+0x5e4] ;  /* 0x0005e40001157983 */ /* 0x000f220000300800 */
[----:B0-----:R-:W4:Y:S01]  /*8aee0*/  LDL.LU R22, [R1+0x5e8] ;  /* 0x0005e80001167983 */ /* 0x001f220000300800 */
[----:B------:R-:W4:Y:S03]  /*8aef0*/  LDL.LU R23, [R1+0x5ec] ;  /* 0x0005ec0001177983 */ /* 0x000f260000300800 */
        /* <DEDUP_REMOVED lines=23> */
[----:B------:R-:W2:Y:S02]  /*8b070*/  LDL.LU R26, [R1+0x598] ;  /* 0x00059800011a7983 */ /* 0x000ea40000300800 */
[----:B------:R-:W2:Y:S01]  /*8b080*/  LDL.LU R27, [R1+0x59c] ;  /* 0x00059c00011b7983 */ /* 0x000ea20000300800 */
[----:B------:R-:W-:Y:S01]  /*8b090*/  STL.64 [R1+0xcc0], R8 ;  /* 0x000cc00801007387 */ /* 0x000fe20000100a00 */
[----:B------:R0:W-:Y:S03]  /*8b0a0*/  STL.64 [R1+0xcc8], R10 ;  /* 0x000cc80a01007387 */ /* 0x0001e60000100a00 */
[----:B0-----:R-:W4:Y:S01]  /*8b0b0*/  LDL.LU.64 R10, [R1+0x3288] ;  /* 0x00328800010a7983 */ /* 0x001f220000300a00 */
[----:B------:R-:W-:Y:S01]  /*8b0c0*/  STL.64 [R1+0x3178], R6 ;  /* 0x0031780601007387 */ /* 0x000fe20000100a00 */
[C---:B----4-:R-:W-:Y:S02]  /*8b0d0*/  HMMA.16816.F32 R8, R16.reuse, R10, R20 ;  /* 0x0000000a1008723c */ /* 0x050fe40000001814 */
[----:B------:R-:W3:Y:S11]  /*8b0e0*/  LDL.LU.64 R22, [R1+0x3280] ;  /* 0x0032800001167983 */ /* 0x000ef60000300a00 */
[----:B------:R-:W-:Y:S10]  /*8b0f0*/  @!UPT UIADD3 URZ, URZ, URZ, URZ ;  /* 0x0000003f3f3ff290 */ /* 0x000ff4000fffe03f */
[----:B------:R0:W-:Y:S01]  /*8b100*/  STL.64 [R1+0xcb0], R8 ;  /* 0x000cb00801007387 */ /* 0x0001e20000100a00 */
[----:B------:R1:W-:Y:S03]  /*8b110*/  STL.64 [R1+0xcb8], R10 ;  /* 0x000cb80a01007387 */ /* 0x0003e60000100a00 */
[----:B0-----:R-:W4:Y:S01]  /*8b120*/  LDL.LU R8, [R1+0x30] ;  /* 0x0000300001087983 */ /* 0x001f220000300800 */
[----:B------:R-:W4:Y:S02]  /*8b130*/  LDL.LU R9, [R1+0x34] ;  /* 0x0000340001097983 */ /* 0x000f240000300800 */
[----:B-1----:R-:W2:Y:S02]  /*8b140*/  LDL.LU R10, [R1+0x38] ;  /* 0x00003800010a7983 */ /* 0x002ea40000300800 */
[----:B------:R-:W2:Y:S02]  /*8b150*/  LDL.LU R11, [R1+0x3c] ;  /* 0x00003c00010b7983 */ /* 0x000ea40000300800 */
[----:B--2---:R0:W-:Y:S01]  /*8b160*/  STL.64 [R1+0x3070], R10 ;  /* 0x0030700a01007387 */ /* 0x0041e20000100a00 */
[----:B----4-:R1:W-:Y:S03]  /*8b170*/  STL.64 [R1+0x3068], R8 ;  /* 0x0030680801007387 */ /* 0x0103e60000100a00 */
[----:B0-----:R-:W2:Y:S01]  /*8b180*/  LDL.64 R10, [R1+0xb8] ;  /* 0x0000b800010a7983 */ /* 0x001ea20000100a00 */
[C---:B---3--:R-:W-:Y:S03]  /*8b190*/  HMMA.16816.F32 R20, R16.reuse, R22, R12 ;  /* 0x000000161014723c */ /* 0x048fe6000000180c */
[----:B--2---:R0:W-:Y:S01]  /*8b1a0*/  STL.64 [R1+0x31b8], R10 ;  /* 0x0031b80a01007387 */ /* 0x0041e20000100a00 */
[----:B-1----:R-:W2:Y:S02]  /*8b1b0*/  LDL.LU R8, [R1+0x540] ;  /* 0x0005400001087983 */ /* 0x002ea40000300800 */
        /* <DEDUP_REMOVED lines=22> */
[C---:B---3--:R-:W-:Y:S11]  /*8b320*/  HMMA.16816.F32 R12, R16.reuse, R22, R12 ;  /* 0x00000016100c723c */ /* 0x048ff6000000180c */
[----:B------:R-:W-:Y:S11]  /*8b330*/  @!UPT UIADD3 URZ, URZ, URZ, URZ ;  /* 0x0000003f3f3ff290 */ /* 0x000ff6000fffe03f */
[----:B------:R-:W-:Y:S01]  /*8b340*/  @!UPT UIADD3 URZ, URZ, URZ, URZ ;  /* 0x0000003f3f3ff290 */ /* 0x000fe2000fffe03f */
[----:B------:R-:W-:Y:S01]  /*8b350*/  STL.64 [R1+0xc50], R12 ;  /* 0x000c500c01007387 */ /* 0x000fe20000100a00 */
[----:B------:R0:W-:Y:S03]  /*8b360*/  STL.64 [R1+0xc58], R14 ;  /* 0x000c580e01007387 */ /* 0x0001e60000100a00 */
[----:B0-----:R-:W3:Y:S01]  /*8b370*/  LDL.LU.64 R14, [R1+0x3230] ;  /* 0x00323000010e7983 */ /* 0x001ee20000300a00 */
[----:B------:R0:W-:Y:S02]  /*8b380*/  STL.64 [R1+0x3140], R22 ;  /* 0x0031401601007387 */ /* 0x0001e40000100a00 */
[----:B------:R-:W4:Y:S02]  /*8b390*/  LDL.LU R20, [R1+0x520] ;  /* 0x0005200001147983 */ /* 0x000f240000300800 */
[----:B------:R-:W4:Y:S01]  /*8b3a0*/  LDL.LU R21, [R1+0x524] ;  /* 0x0005240001157983 */ /* 0x000f220000300800 */
        /* <DEDUP_REMOVED lines=16> */
[C---:B---3--:R-:W-:Y:S01]  /*8b4b0*/  HMMA.16816.F32 R24, R16.reuse, R14, R24 ;  /* 0x0000000e1018723c */ /* 0x048fe20000001818 */
[----:B------:R-:W-:Y:S02]  /*8b4c0*/  IMAD.MOV.U32 R4, RZ, RZ, R14 ;  /* 0x000000ffff047224 */ /* 0x000fe400078e000e */
        /* <DEDUP_REMOVED lines=19> */
[----:B------:R0:W-:Y:S03]  /*8b600*/  STL.64 [R1+0xaa8], R26 ;  /* 0x000aa81a01007387 */ /* 0x0001e60000100a00 */
[----:B0-----:R-:W2:Y:S01]  /*8b610*/  LDL.LU.64 R26, [R1+0x31c0] ;  /* 0x0031c000011a7983 */ /* 0x001ea20000300a00 */
[----:B------:R-:W-:Y:S01]  /*8b620*/  STL.64 [R1+0x30d0], R14 ;  /* 0x0030d00e01007387 */ /* 0x000fe20000100a00 */
[----:B--2---:R-:W-:Y:S02]  /*8b630*/  HMMA.16816.F32 R24, R16, R26, R8 ;  /* 0x0000001a1018723c */ /* 0x004fe40000001808 */
[----:B------:R-:W4:Y:S11]  /*8b640*/  LDL.LU.64 R10, [R1+0x31b8] ;  /* 0x0031b800010a7983 */ /* 0x000f360000300a00 */
[----:B------:R-:W-:Y:S10]  /*8b650*/  @!UPT UIADD3 URZ, URZ, URZ, URZ ;  /* 0x0000003f3f3ff290 */ /* 0x000ff4000fffe03f */
[----:B------:R-:W-:Y:S01]  /*8b660*/  STL.64 [R1+0xa90], R24 ;  /* 0x000a901801007387 */ /* 0x000fe20000100a00 */
[----:B------:R0:W-:Y:S03]  /*8b670*/  STL.64 [R1+0xa98], R26 ;  /* 0x000a981a01007387 */ /* 0x0001e60000100a00 */
[----:B0-----:R-:W2:Y:S01]  /*8b680*/  LDL.LU.64 R26, [R1+0x31b0] ;  /* 0x0031b000011a7983 */ /* 0x001ea20000300a00 */
[----:B------:R-:W2:Y:S02]  /*8b690*/  LDL.LU.64 R24, [R1+0x31a8] ;  /* 0x0031a80001187983 */ /* 0x000ea40000300a00 */
[----:B------:R-:W-:Y:S02]  /*8b6a0*/  IMAD.MOV.U32 R14, RZ, RZ, R12 ;  /* 0x000000ffff0e7224 */ /* 0x000fe400078e000c */
[----:B------:R-:W-:-:S07]  /*8b6b0*/  IMAD.MOV.U32 R15, RZ, RZ, R5 ;  /* 0x000000ffff0f7224 */ /* 0x000fce00078e0005 */
[C---:B--2---:R-:W-:Y:S01]  /*8b6c0*/  HMMA.16816.F32 R12, R16.reuse, R14, R24 ;  /* 0x0000000e100c723c */ /* 0x044fe20000001818 */
[----:B------:R-:W2:Y:S01]  /*8b6d0*/  LDL.LU.64 R26, [R1+0x31a0] ;  /* 0x0031a000011a7983 */ /* 0x000ea20000300a00 */
[----:B------:R-:W2:Y:S11]  /*8b6e0*/  LDL.LU.64 R24, [R1+0x3198] ;  /* 0x0031980001187983 */ /* 0x000eb60000300a00 */
[----:B------:R-:W-:Y:S10]  /*8b6f0*/  @!UPT UIADD3 URZ, URZ, URZ, URZ ;  /* 0x0000003f3f3ff290 */ /* 0x000ff4000fffe03f */
[----:B------:R-:W-:Y:S01]  /*8b700*/  STL.64 [R1+0xa80], R12 ;  /* 0x000a800c01007387 */ /* 0x000fe20000100a00 */
[----:B------:R4:W-:Y:S02]  /*8b710*/  STL.64 [R1+0xa88], R14 ;  /* 0x000a880e01007387 */ /* 0x0009e40000100a00 */
[----:B----4-:R-:W-:Y:S01]  /*8b720*/  HMMA.16816.F32 R12, R16, R10, R20 ;  /* 0x0000000a100c723c */ /* 0x010fe20000001814 */
[----:B------:R-:W-:Y:S06]  /*8b730*/  STL.64 [R1+0x3090], R10 ;  /* 0x0030900a01007387 */ /* 0x000fec0000100a00 */
[----:B------:R-:W-:-:S02]  /*8b740*/  IMAD.MOV.U32 R18, RZ, RZ, R4 ;  /* 0x000000ffff127224 */ /* 0x000fc400078e0004 */
[----:B------:R-:W-:Y:S11]  /*8b750*/  IMAD.MOV.U32 R19, RZ, RZ, R2 ;  /* 0x000000ffff137224 */ /* 0x000ff600078e0002 */
[----:B------:R-:W-:Y:S03]  /*8b760*/  @!UPT UIADD3 URZ, URZ, URZ, URZ ;  /* 0x0000003f3f3ff290 */ /* 0x000fe6000fffe03f */
[----:B------:R-:W-:Y:S01]  /*8b770*/  STL.64 [R1+0xa70], R12 ;  /* 0x000a700c01007387 */ /* 0x000fe20000100a00 */
[----:B------:R-:W-:Y:S02]  /*8b780*/  STL.64 [R1+0xa78], R14 ;  /* 0x000a780e01007387 */ /* 0x000fe40000100a00 */
[----:B------:R0:W-:Y:S02]  /*8b790*/  STL.64 [R1+0x3108], R18 ;  /* 0x0031081201007387 */ /* 0x0001e40000100a00 */
[----:B------:R-:W3:Y:S01]  /*8b7a0*/  LDL.LU R16, [R1+0x490] ;  /* 0x0004900001107983 */ /* 0x000ee20000300800 */
[----:B------:R-:W3:Y:S04]  /*8b7b0*/  LDL.LU R17, [R1+0x494] ;  /* 0x0004940001117983 */ /* 0x000ee80000300800 */
[----:B0-----:R-:W4:Y:S01]  /*8b7c0*/  LDL.LU R18, [R1+0x498] ;  /* 0x0004980001127983 */ /* 0x001f220000300800 */
[----:B------:R-:W4:Y:S03]  /*8b7d0*/  LDL.LU R19, [R1+0x49c] ;  /* 0x00049c0001137983 */ /* 0x000f260000300800 */
[----:B----4-:R-:W-:Y:S01]  /*8b7e0*/  STL.64 [R1+0x3118], R18 ;  /* 0x0031181201007387 */ /* 0x010fe20000100a00 */
[----:B---3--:R0:W-:Y:S03]  /*8b7f0*/  STL.64 [R1+0x3110], R16 ;  /* 0x0031101001007387 */ /* 0x0081e60000100a00 */
[----:B0-----:R-:W3:Y:S01]  /*8b800*/  LDL.LU R16, [R1+0x4a0] ;  /* 0x0004a00001107983 */ /* 0x001ee20000300800 */
[----:B------:R-:W3:Y:S02]  /*8b810*/  LDL.LU R17, [R1+0x4a4] ;  /* 0x0004a40001117983 */ /* 0x000ee40000300800 */
[----:B------:R-:W4:Y:S02]  /*8b820*/  LDL.LU R18, [R1+0x4a8] ;  /* 0x0004a80001127983 */ /* 0x000f240000300800 */
[----:B------:R-:W4:Y:S01]  /*8b830*/  LDL.LU R19, [R1+0x4ac] ;  /* 0x0004ac0001137983 */ /* 0x000f220000300800 */
[----:B------:R-:W2:Y:S04]  /*8b840*/  LDL.64 R6, [R1+0x198] ;  /* 0x0001980001067983 */ /* 0x000ea80000100a00 */
[----:B--2---:R0:W-:Y:S01]  /*8b850*/  STL.64 [R1+0x3190], R6 ;  /* 0x0031900601007387 */ /* 0x0041e20000100a00 */
        /* <DEDUP_REMOVED lines=8> */
[----:B0-----:R-:W2:Y:S01]  /*8b8e0*/  LDL.64 R6, [R1+0x1a8] ;  /* 0x0001a80001067983 */ /* 0x001ea20000100a00 */
        /* <DEDUP_REMOVED lines=16> */
[----:B------:R0:W-:Y:S01]  /*8b9f0*/  STL.64 [R1+0x3150], R22 ;  /* 0x0031501601007387 */ /* 0x0001e20000100a00 */
[----:B------:R-:W-:Y:S03]  /*8ba00*/  STL.64 [R1+0x3148], R20 ;  /* 0x0031481401007387 */ /* 0x000fe60000100a00 */
[----:B0-----:R-:W2:Y:S04]  /*8ba10*/  LDL.64 R22, [R1+0x168] ;  /* 0x0001680001167983 */ /* 0x001ea80000100a00 */
[----:B--2---:R0:W-:Y:S04]  /*8ba20*/  STL.64 [R1+0x3160], R22 ;  /* 0x0031601601007387 */ /* 0x0041e80000100a00 */
[----:B0-----:R-:W2:Y:S01]  /*8ba30*/  LDL.64 R22, [R1+0x178] ;  /* 0x0001780001167983 */ /* 0x001ea20000100a00 */
[----:B----4-:R0:W-:Y:S02]  /*8ba40*/  STL.64 [R1+0x3128], R18 ;  /* 0x0031281201007387 */ /* 0x0101e40000100a00 */
[----:B---3--:R-:W-:Y:S01]  /*8ba50*/  STL.64 [R1+0x3120], R16 ;  /* 0x0031201001007387 */ /* 0x008fe20000100a00 */
[----:B0-----:R-:W3:Y:S01]  /*8ba60*/  LDL.64 R18, [R1+0x148] ;  /* 0x0001480001127983 */ /* 0x001ee20000100a00 */
[----:B------:R-:W-:Y:S03]  /*8ba70*/  HMMA.16816.F32 R8, R24, R6, R8 ;  /* 0x000000061808723c */ /* 0x000fe60000001808 */
[----:B---3--:R0:W-:Y:S04]  /*8ba80*/  STL.64 [R1+0x3138], R18 ;  /* 0x0031381201007387 */ /* 0x0081e80000100a00 */
[----:B0-----:R-:W3:Y:S04]  /*8ba90*/  LDL.64 R18, [R1+0x158] ;  /* 0x0001580001127983 */ /* 0x001ee80000100a00 */
[----:B---3--:R0:W-:Y:S01]  /*8baa0*/  STL.64 [R1+0x3158], R18 ;  /* 0x0031581201007387 */ /* 0x0081e20000100a00 */
[----:B------:R-:W3:Y:S02]  /*8bab0*/  LDL.LU R16, [R1+0x4d0] ;  /* 0x0004d00001107983 */ /* 0x000ee40000300800 */
[----:B------:R-:W3:Y:S01]  /*8bac0*/  LDL.LU R17, [R1+0x4d4] ;  /* 0x0004d40001117983 */ /* 0x000ee20000300800 */
[----:B0-----:R-:W3:Y:S01]  /*8bad0*/  LDL.LU R18, [R1+0x4d8] ;  /* 0x0004d80001127983 */ /* 0x001ee20000300800 */
[----:B------:R-:W3:Y:S07]  /*8bae0*/  LDL.LU R19, [R1+0x4dc] ;  /* 0x0004dc0001137983 */ /* 0x000eee0000300800 */
[----:B------:R0:W-:Y:S02]  /*8baf0*/  STL.64 [R1+0x530], R8 ;  /* 0x0005300801007387 */ /* 0x0001e40000100a00 */
[----:B------:R1:W-:Y:S02]  /*8bb00*/  STL.64 [R1+0x538], R10 ;  /* 0x0005380a01007387 */ /* 0x0003e40000100a00 */
[----:B0-----:R-:W-:-:S02]  /*8bb10*/  IMAD.MOV.U32 R9, RZ, RZ, R6 ;  /* 0x000000ffff097224 */ /* 0x001fc400078e0006 */
[----:B------:R-:W-:Y:S02]  /*8bb20*/  IMAD.MOV.U32 R8, RZ, RZ, R7 ;  /* 0x000000ffff087224 */ /* 0x000fe400078e0007 */
[----:B------:R-:W4:Y:S02]  /*8bb30*/  LDL.LU.64 R6, [R1+0x3190] ;  /* 0x0031900001067983 */ /* 0x000f240000300a00 */
[C---:B----4-:R-:W-:Y:S01]  /*8bb40*/  HMMA.16816.F32 R12, R24.reuse, R6, R12 ;  /* 0x00000006180c723c */ /* 0x050fe2000000180c */
[----:B-1----:R-:W-:Y:S02]  /*8bb50*/  IMAD.MOV.U32 R11, RZ, RZ, R6 ;  /* 0x000000ffff0b7224 */ /* 0x002fe400078e0006 */
[----:B------:R-:W-:Y:S11]  /*8bb60*/  IMAD.MOV.U32 R10, RZ, RZ, R7 ;  /* 0x000000ffff0a7224 */ /* 0x000ff600078e0007 */
[----:B------:R-:W-:Y:S09]  /*8bb70*/  @!UPT UIADD3 URZ, URZ, URZ, URZ ;  /* 0x0000003f3f3ff290 */ /* 0x000ff2000fffe03f */
[----:B------:R-:W-:Y:S01]  /*8bb80*/  STL.64 [R1+0x520], R12 ;  /* 0x0005200c01007387 */ /* 0x000fe20000100a00 */
[----:B------:R0:W-:Y:S03]  /*8bb90*/  STL.64 [R1+0x528], R14 ;  /* 0x0005280e01007387 */ /* 0x0001e60000100a00 */
[----:B0-----:R-:W4:Y:S01]  /*8bba0*/  LDL.LU.64 R14, [R1+0x3188] ;  /* 0x00318800010e7983 */ /* 0x001f220000300a00 */
[----:B------:R-:W4:Y:S02]  /*8bbb0*/  LDL.LU.64 R12, [R1+0x3180] ;  /* 0x00318000010c7983 */ /* 0x000f240000300a00 */
[----:B------:R-:W4:Y:S02]  /*8bbc0*/  LDL.LU.64 R6, [R1+0x3178] ;  /* 0x0031780001067983 */ /* 0x000f240000300a00 */
[----:B------:R0:W-:Y:S01]  /*8bbd0*/  STL.64 [R1+0x30f0], R10 ;  /* 0x0030f00a01007387 */ /* 0x0001e20000100a00 */
[----:B------:R1:W-:Y:S04]  /*8bbe0*/  STL.64 [R1+0x30e8], R8 ;  /* 0x0030e80801007387 */ /* 0x0003e80000100a00 */
[----:B0-----:R-:W2:Y:S01]  /*8bbf0*/  LDL.64 R10, [R1+0x118] ;  /* 0x00011800010a7983 */ /* 0x001ea20000100a00 */
[C---:B----4-:R-:W-:Y:S03]  /*8bc00*/  HMMA.16816.F32 R12, R24.reuse, R6, R12 ;  /* 0x00000006180c723c */ /* 0x050fe6000000180c */
[----:B--2---:R0:W-:Y:S01]  /*8bc10*/  STL.64 [R1+0x3130], R10 ;  /* 0x0031300a01007387 */ /* 0x0041e20000100a00 */
[----:B-1----:R-:W2:Y:S02]  /*8bc20*/  LDL.LU R8, [R1+0x4b0] ;  /* 0x0004b00001087983 */ /* 0x002ea40000300800 */
[----:B------:R-:W2:Y:S01]  /*8bc30*/  LDL.LU R9, [R1+0x4b4] ;  /* 0x0004b40001097983 */ /* 0x000ea20000300800 */
[----:B0-----:R-:W2:Y:S01]  /*8bc40*/  LDL.LU R10, [R1+0x4b8] ;  /* 0x0004b800010a7983 */ /* 0x001ea20000300800 */
[----:B------:R-:W2:Y:S11]  /*8bc50*/  LDL.LU R11, [R1+0x4bc] ;  /* 0x0004bc00010b7983 */ /* 0x000eb60000300800 */
[----:B------:R-:W-:Y:S04]  /*8bc60*/  @!UPT UIADD3 URZ, URZ, URZ, URZ ;  /* 0x0000003f3f3ff290 */ /* 0x000fe8000fffe03f */
[----:B------:R-:W-:Y:S02]  /*8bc70*/  STL.64 [R1+0x510], R12 ;  /* 0x0005100c01007387 */ /* 0x000fe40000100a00 */
[----:B------:R0:W-:Y:S02]  /*8bc80*/  STL.64 [R1+0x518], R14 ;  /* 0x0005180e01007387 */ /* 0x0001e40000100a00 */
[----:B0-----:R-:W4:Y:S01]  /*8bc90*/  LDL.LU.64 R14, [R1+0x3170] ;  /* 0x00317000010e7983 */ /* 0x001f220000300a00 */
[----:B------:R-:W4:Y:S02]  /*8bca0*/  LDL.LU.64 R12, [R1+0x3168] ;  /* 0x00316800010c7983 */ /* 0x000f240000300a00 */
[----:B------:R0:W-:Y:S02]  /*8bcb0*/  STL.64 [R1+0x3098], R6 ;  /* 0x0030980601007387 */ /* 0x0001e40000100a00 */
[----:B------:R-:W2:Y:S01]  /*8bcc0*/  LDL.LU R4, [R1+0x480] ;  /* 0x0004800001047983 */ /* 0x000ea20000300800 */
[----:B------:R-:W2:Y:S04]  /*8bcd0*/  LDL.LU R5, [R1+0x484] ;  /* 0x0004840001057983 */ /* 0x000ea80000300800 */
[----:B0-----:R-:W2:Y:S01]  /*8bce0*/  LDL.LU R6, [R1+0x488] ;  /* 0x0004880001067983 */ /* 0x001ea20000300800 */
[----:B------:R-:W2:Y:S01]  /*8bcf0*/  LDL.LU R7, [R1+0x48c] ;  /* 0x00048c0001077983 */ /* 0x000ea20000300800 */
[C---:B----4-:R-:W-:Y:S02]  /*8bd00*/  HMMA.16816.F32 R12, R24.reuse, R22, R12 ;  /* 0x00000016180c723c */ /* 0x050fe4000000180c */
[----:B--2---:R0:W-:Y:S01]  /*8bd10*/  STL.64 [R1+0x3100], R6 ;  /* 0x0031000601007387 */ /* 0x0041e20000100a00 */
[----:B------:R-:W-:Y:S03]  /*8bd20*/  STL.64 [R1+0x30f8], R4 ;  /* 0x0030f80401007387 */ /* 0x000fe60000100a00 */
[----:B0-----:R-:W2:Y:S11]  /*8bd30*/  LDL.64 R6, [R1+0x128] ;  /* 0x0001280001067983 */ /* 0x001eb60000100a00 */
[----:B------:R-:W-:Y:S06]  /*8bd40*/  @!UPT UIADD3 URZ, URZ, URZ, URZ ;  /* 0x0000003f3f3ff290 */ /* 0x000fec000fffe03f */
[----:B------:R0:W-:Y:S02]  /*8bd50*/  STL.64 [R1+0x500], R12 ;  /* 0x0005000c01007387 */ /* 0x0001e40000100a00 */
[----:B------:R1:W-:Y:S02]  /*8bd60*/  STL.64 [R1+0x508], R14 ;  /* 0x0005080e01007387 */ /* 0x0003e40000100a00 */
[----:B0-----:R-:W-:Y:S02]  /*8bd70*/  IMAD.MOV.U32 R13, RZ, RZ, R22 ;  /* 0x000000ffff0d7224 */ /* 0x001fe400078e0016 */
[----:B------:R-:W-:Y:S02]  /*8bd80*/  IMAD.MOV.U32 R12, RZ, RZ, R23 ;  /* 0x000000ffff0c7224 */ /* 0x000fe400078e0017 */
[----:B------:R-:W3:Y:S02]  /*8bd90*/  LDL.LU.64 R22, [R1+0x3160] ;  /* 0x0031600001167983 */ /* 0x000ee40000300a00 */
[----:B---3--:R-:W-:Y:S01]  /*8bda0*/  HMMA.16816.F32 R16, R24, R22, R16 ;  /* 0x000000161810723c */ /* 0x008fe20000001810 */
[----:B-1----:R-:W-:-:S02]  /*8bdb0*/  IMAD.MOV.U32 R15, RZ, RZ, R22 ;  /* 0x000000ffff0f7224 */ /* 0x002fc400078e0016 */
        /* <DEDUP_REMOVED lines=25> */
[----:B------:R-:W3:Y:S02]  /*8bf50*/  LDL.LU.64 R16, [R1+0x3120] ;  /* 0x0031200001107983 */ /* 0x000ee40000300a00 */
[C---:B---3--:R-:W-:Y:S11]  /*8bf60*/  HMMA.16816.F32 R16, R24.reuse, R22, R16 ;  /* 0x000000161810723c */ /* 0x048ff60000001810 */
[----:B------:R-:W-:Y:S11]  /*8bf70*/  @!UPT UIADD3 URZ, URZ, URZ, URZ ;  /* 0x0000003f3f3ff290 */ /* 0x000ff6000fffe03f */
[----:B------:R-:W-:Y:S01]  /*8bf80*/  @!UPT UIADD3 URZ, URZ, URZ, URZ ;  /* 0x0000003f3f3ff290 */ /* 0x000fe2000fffe03f */
[----:B------:R-:W-:Y:S01]  /*8bf90*/  STL.64 [R1+0x4d0], R16 ;  /* 0x0004d01001007387 */ /* 0x000fe20000100a00 */
[----:B------:R0:W-:Y:S03]  /*8bfa0*/  STL.64 [R1+0x4d8], R18 ;  /* 0x0004d81201007387 */ /* 0x0001e60000100a00 */
[----:B0-----:R-:W3:Y:S01]  /*8bfb0*/  LDL.LU.64 R18, [R1+0x3118] ;  /* 0x0031180001127983 */ /* 0x001ee20000300a00 */
[----:B------:R-:W3:Y:S02]  /*8bfc0*/  LDL.LU.64 R16, [R1+0x3110] ;  /* 0x0031100001107983 */ /* 0x000ee40000300a00 */
[----:B------:R-:W-:Y:S02]  /*8bfd0*/  STL.64 [R1+0x2fc8], R22 ;  /* 0x002fc81601007387 */ /* 0x000fe40000100a00 */
[----:B--2---:R-:W-:Y:S01]  /*8bfe0*/  IMAD.MOV.U32 R2, RZ, RZ, R7 ;  /* 0x000000ffff027224 */ /* 0x004fe200078e0007 */
[----:B---3--:R-:W-:Y:S11]  /*8bff0*/  HMMA.16816.F32 R16, R24, R6, R16 ;  /* 0x000000061810723c */ /* 0x008ff60000001810 */
[----:B------:R-:W-:Y:S11]  /*8c000*/  @!UPT UIADD3 URZ, URZ, URZ, URZ ;  /* 0x0000003f3f3ff290 */ /* 0x000ff6000fffe03f */
[----:B------:R-:W-:Y:S01]  /*8c010*/  @!UPT UIADD3 URZ, URZ, URZ, URZ ;  /* 0x0000003f3f3ff290 */ /* 0x000fe2000fffe03f */
[----:B------:R0:W-:Y:S01]  /*8c020*/  STL.64 [R1+0x490], R16 ;  /* 0x0004901001007387 */ /* 0x0001e20000100a00 */
[----:B------:R1:W-:Y:S02]  /*8c030*/  STL.64 [R1+0x498], R18 ;  /* 0x0004981201007387 */ /* 0x0003e40000100a00 */
[----:B0-----:R-:W-:Y:S01]  /*8c040*/  IMAD.MOV.U32 R16, RZ, RZ, R6 ;  /* 0x000000ffff107224 */ /* 0x001fe200078e0006 */
[----:B-1----:R-:W2:Y:S01]  /*8c050*/  LDL.LU.64 R18, [R1+0x3108] ;  /* 0x0031080001127983 */ /* 0x002ea20000300a00 */
[----:B------:R-:W3:Y:S02]  /*8c060*/  LDL.LU.64 R6, [R1+0x3100] ;  /* 0x0031000001067983 */ /* 0x000ee40000300a00 */
[----:B------:R-:W3:Y:S02]  /*8c070*/  LDL.LU.64 R4, [R1+0x30f8] ;  /* 0x0030f80001047983 */ /* 0x000ee40000300a00 */
[----:B------:R-:W-:Y:S02]  /*8c080*/  IMAD.MOV.U32 R22, RZ, RZ, R9 ;  /* 0x000000ffff167224 */ /* 0x000fe400078e0009 */
[----:B------:R-:W-:-:S05]  /*8c090*/  IMAD.MOV.U32 R23, RZ, RZ, R8 ;  /* 0x000000ffff177224 */ /* 0x000fca00078e0008 */
[----:B------:R0:W-:Y:S01]  /*8c0a0*/  STL.64 [R1+0x2fe0], R22 ;  /* 0x002fe01601007387 */ /* 0x0001e20000100a00 */
[----:B----4-:R-:W-:Y:S02]  /*8c0b0*/  IMAD.MOV.U32 R17, RZ, RZ, R11 ;  /* 0x000000ffff117224 */ /* 0x010fe400078e000b */
[----:B0-----:R-:W-:Y:S02]  /*8c0c0*/  IMAD.MOV.U32 R22, RZ, RZ, R21 ;  /* 0x000000ffff167224 */ /* 0x001fe400078e0015 */
[----:B------:R-:W-:Y:S01]  /*8c0d0*/  IMAD.MOV.U32 R23, RZ, RZ, R20 ;  /* 0x000000ffff177224 */ /* 0x000fe200078e0014 */
[----:B---3--:R-:W-:Y:S11]  /*8c0e0*/  HMMA.16816.F32 R4, R24, R10, R4 ;  /* 0x0000000a1804723c */ /* 0x008ff60000001804 */
[----:B------:R-:W-:Y:S11]  /*8c0f0*/  @!UPT UIADD3 URZ, URZ, URZ, URZ ;  /* 0x0000003f3f3ff290 */ /* 0x000ff6000fffe03f */
[----:B------:R-:W-:Y:S01]  /*8c100*/  @!UPT UIADD3 URZ, URZ, URZ, URZ ;  /* 0x0000003f3f3ff290 */ /* 0x000fe2000fffe03f */
[----:B------:R-:W-:Y:S01]  /*8c110*/  STL.64 [R1+0x480], R4 ;  /* 0x0004800401007387 */ /* 0x000fe20000100a00 */
[----:B------:R0:W-:Y:S02]  /*8c120*/  STL.64 [R1+0x488], R6 ;  /* 0x0004880601007387 */ /* 0x0001e40000100a00 */
[----:B0-----:R-:W-:Y:S02]  /*8c130*/  IMAD.MOV.U32 R7, RZ, RZ, R24 ;  /* 0x000000ffff077224 */ /* 0x001fe400078e0018 */
[----:B------:R-:W-:Y:S02]  /*8c140*/  IMAD.MOV.U32 R24, RZ, RZ, R10 ;  /* 0x000000ffff187224 */ /* 0x000fe400078e000a */
[----:B------:R-:W3:Y:S01]  /*8c150*/  LDL.LU.64 R10, [R1+0x30f0] ;  /* 0x0030f000010a7983 */ /* 0x000ee20000300a00 */
[----:B------:R-:W4:Y:S02]  /*8c160*/  LDL.LU.64 R8, [R1+0x30e8] ;  /* 0x0030e80001087983 */ /* 0x000f240000300a00 */
[----:B------:R-:W-:Y:S02]  /*8c170*/  STL.64 [R1+0x2ff8], R22 ;  /* 0x002ff81601007387 */ /* 0x000fe40000100a00 */
[----:B------:R0:W-:Y:S02]  /*8c180*/  STL [R1+0x2fc0], R24 ;  /* 0x002fc01801007387 */ /* 0x0001e40000100800 */
[----:B------:R-:W-:-:S02]  /*8c190*/  IMAD.MOV.U32 R6, RZ, RZ, R25 ;  /* 0x000000ffff067224 */ /* 0x000fc400078e0019 */
[----:B------:R-:W-:Y:S02]  /*8c1a0*/  IMAD.MOV.U32 R5, RZ, RZ, R26 ;  /* 0x000000ffff057224 */ /* 0x000fe400078e001a */
[----:B------:R-:W-:Y:S01]  /*8c1b0*/  IMAD.MOV.U32 R4, RZ, RZ, R27 ;  /* 0x000000ffff047224 */ /* 0x000fe200078e001b */
[----:B0-----:R-:W2:Y:S01]  /*8c1c0*/  LDL.LU R24, [R1+0x3a0] ;  /* 0x0003a00001187983 */ /* 0x001ea20000300800 */
[----:B------:R-:W2:Y:S02]  /*8c1d0*/  LDL.LU R25, [R1+0x3a4] ;  /* 0x0003a40001197983 */ /* 0x000ea40000300800 */
[----:B------:R-:W2:Y:S02]  /*8c1e0*/  LDL.LU R26, [R1+0x3a8] ;  /* 0x0003a800011a7983 */ /* 0x000ea40000300800 */
        /* <DEDUP_REMOVED lines=23> */
[----:B--2---:R3:W-:Y:S01]  /*8c360*/  STL.64 [R1+0x3038], R22 ;  /* 0x0030381601007387 */ /* 0x0047e20000100a00 */
[----:B------:R-:W-:Y:S02]  /*8c370*/  STL.64 [R1+0x3030], R20 ;  /* 0x0030301401007387 */ /* 0x000fe40000100a00 */
[----:B---3--:R-:W-:-:S02]  /*8c380*/  IMAD.MOV.U32 R22, RZ, RZ, R11 ;  /* 0x000000ffff167224 */ /* 0x008fc400078e000b */
[----:B------:R-:W-:-:S05]  /*8c390*/  IMAD.MOV.U32 R23, RZ, RZ, R10 ;  /* 0x000000ffff177224 */ /* 0x000fca00078e000a */
[----:B------:R4:W-:Y:S02]  /*8c3a0*/  STL.64 [R1+0x3050], R22 ;  /* 0x0030501601007387 */ /* 0x0009e40000100a00 */
[----:B----4-:R-:W-:Y:S02]  /*8c3b0*/  IMAD.MOV.U32 R22, RZ, RZ, R9 ;  /* 0x000000ffff167224 */ /* 0x010fe400078e0009 */
[----:B------:R-:W-:-:S05]  /*8c3c0*/  IMAD.MOV.U32 R23, RZ, RZ, R8 ;  /* 0x000000ffff177224 */ /* 0x000fca00078e0008 */
[----:B------:R-:W-:Y:S01]  /*8c3d0*/  STL.64 [R1+0x3078], R22 ;  /* 0x0030781601007387 */ /* 0x000fe20000100a00 */
[----:B------:R-:W-:Y:S02]  /*8c3e0*/  STL.64 [R1+0x3008], R26 ;  /* 0x0030081a01007387 */ /* 0x000fe40000100a00 */
[----:B------:R0:W-:Y:S02]  /*8c3f0*/  STL.64 [R1+0x3000], R24 ;  /* 0x0030001801007387 */ /* 0x0001e40000100a00 */
[----:B------:R-:W-:Y:S02]  /*8c400*/  IMAD.MOV.U32 R21, RZ, RZ, R6 ;  /* 0x000000ffff157224 */ /* 0x000fe400078e0006 */
[----:B------:R-:W-:Y:S01]  /*8c410*/  IMAD.MOV.U32 R20, RZ, RZ, R7 ;  /* 0x000000ffff147224 */ /* 0x000fe200078e0007 */
[----:B0-----:R-:W2:Y:S01]  /*8c420*/  LDL.LU R24, [R1+0x3d0] ;  /* 0x0003d00001187983 */ /* 0x001ea20000300800 */
[----:B------:R-:W2:Y:S02]  /*8c430*/  LDL.LU R25, [R1+0x3d4] ;  /* 0x0003d40001197983 */ /* 0x000ea40000300800 */
[----:B------:R-:W3:Y:S02]  /*8c440*/  LDL.LU R26, [R1+0x3d8] ;  /* 0x0003d800011a7983 */ /* 0x000ee40000300800 */
[----:B------:R-:W-:Y:S01]  /*8c450*/  IMAD.MOV.U32 R23, RZ, RZ, R4 ;  /* 0x000000ffff177224 */ /* 0x000fe200078e0004 */
[----:B------:R-:W3:Y:S01]  /*8c460*/  LDL.LU R27, [R1+0x3dc] ;  /* 0x0003dc00011b7983 */ /* 0x000ee20000300800 */
[----:B------:R-:W-:-:S02]  /*8c470*/  IMAD.MOV.U32 R22, RZ, RZ, R5 ;  /* 0x000000ffff167224 */ /* 0x000fc400078e0005 */
[----:B------:R-:W4:Y:S02]  /*8c480*/  LDL.LU R4, [R1+0x430] ;  /* 0x0004300001047983 */ /* 0x000f240000300800 */
[----:B------:R-:W4:Y:S01]  /*8c490*/  LDL.LU R5, [R1+0x434] ;  /* 0x0004340001057983 */ /* 0x000f220000300800 */
[----:B------:R-:W2:Y:S01]  /*8c4a0*/  LDL.LU R6, [R1+0x438] ;  /* 0x0004380001067983 */ /* 0x000ea20000300800 */
[----:B------:R-:W2:Y:S03]  /*8c4b0*/  LDL.LU R7, [R1+0x43c] ;  /* 0x00043c0001077983 */ /* 0x000ea60000300800 */
[----:B--2---:R0:W-:Y:S01]  /*8c4c0*/  STL.64 [R1+0x30a8], R6 ;  /* 0x0030a80601007387 */ /* 0x0041e20000100a00 */
[----:B----4-:R1:W-:Y:S03]  /*8c4d0*/  STL.64 [R1+0x30a0], R4 ;  /* 0x0030a00401007387 */ /* 0x0103e60000100a00 */
[----:B0-----:R-:W2:Y:S04]  /*8c4e0*/  LDL.64 R6, [R1+0xd8] ;  /* 0x0000d80001067983 */ /* 0x001ea80000100a00 */
[----:B--2---:R0:W-:Y:S01]  /*8c4f0*/  STL.64 [R1+0x30b8], R6 ;  /* 0x0030b80601007387 */ /* 0x0041e20000100a00 */
[----:B-1----:R-:W2:Y:S02]  /*8c500*/  LDL.LU R4, [R1+0x450] ;  /* 0x0004500001047983 */ /* 0x002ea40000300800 */
[----:B------:R-:W2:Y:S01]  /*8c510*/  LDL.LU R5, [R1+0x454] ;  /* 0x0004540001057983 */ /* 0x000ea20000300800 */
[----:B0-----:R-:W4:Y:S01]  /*8c520*/  LDL.LU R6, [R1+0x458] ;  /* 0x0004580001067983 */ /* 0x001f220000300800 */
[----:B------:R-:W4:Y:S02]  /*8c530*/  LDL.LU R7, [R1+0x45c] ;  /* 0x00045c0001077983 */ /* 0x000f240000300800 */
[----:B------:R-:W2:Y:S02]  /*8c540*/  LDL.LU R12, [R1+0x460] ;  /* 0x00046000010c7983 */ /* 0x000ea40000300800 */
[----:B------:R-:W2:Y:S01]  /*8c550*/  LDL.LU R13, [R1+0x464] ;  /* 0x00046400010d7983 */ /* 0x000ea20000300800 */
[----:B------:R-:W2:Y:S01]  /*8c560*/  LDL.LU R14, [R1+0x468] ;  /* 0x00046800010e7983 */ /* 0x000ea20000300800 */
[----:B------:R-:W2:Y:S03]  /*8c570*/  LDL.LU R15, [R1+0x46c] ;  /* 0x00046c00010f7983 */ /* 0x000ea60000300800 */
[----:B--2---:R-:W-:Y:S01]  /*8c580*/  STL.64 [R1+0x30e0], R14 ;  /* 0x0030e00e01007387 */ /* 0x004fe20000100a00 */
[----:B------:R0:W-:Y:S03]  /*8c590*/  STL.64 [R1+0x30d8], R12 ;  /* 0x0030d80c01007387 */ /* 0x0001e60000100a00 */
[----:B0-----:R-:W2:Y:S01]  /*8c5a0*/  LDL.LU R12, [R1+0x470] ;  /* 0x00047000010c7983 */ /* 0x001ea20000300800 */
[----:B------:R-:W2:Y:S02]  /*8c5b0*/  LDL.LU R13, [R1+0x474] ;  /* 0x00047400010d7983 */ /* 0x000ea40000300800 */
[----:B------:R-:W2:Y:S02]  /*8c5c0*/  LDL.LU R14, [R1+0x478] ;  /* 0x00047800010e7983 */ /* 0x000ea40000300800 */
[----:B------:R-:W2:Y:S01]  /*8c5d0*/  LDL.LU R15, [R1+0x47c] ;  /* 0x00047c00010f7983 */ /* 0x000ea20000300800 */
[----:B----4-:R0:W-:Y:S01]  /*8c5e0*/  STL.64 [R1+0x30c8], R6 ;  /* 0x0030c80601007387 */ /* 0x0101e20000100a00 */
[----:B------:R-:W-:Y:S02]  /*8c5f0*/  STL.64 [R1+0x30c0], R4 ;  /* 0x0030c00401007387 */ /* 0x000fe40000100a00 */
[----:B------:R-:W4:Y:S01]  /*8c600*/  LDL.64 R10, [R1+0xc8] ;  /* 0x0000c800010a7983 */ /* 0x000f220000100a00 */
[----:B0-----:R-:W2:Y:S04]  /*8c610*/  LDL.64 R6, [R1+0xf8] ;  /* 0x0000f80001067983 */ /* 0x001ea80000100a00 */
[----:B----4-:R0:W-:Y:S01]  /*8c620*/  STL.64 [R1+0x30b0], R10 ;  /* 0x0030b00a01007387 */ /* 0x0101e20000100a00 */
[----:B------:R-:W4:Y:S02]  /*8c630*/  LDL.LU R8, [R1+0x440] ;  /* 0x0004400001087983 */ /* 0x000f240000300800 */
[----:B------:R-:W4:Y:S01]  /*8c640*/  LDL.LU R9, [R1+0x444] ;  /* 0x0004440001097983 */ /* 0x000f220000300800 */
[----:B0-----:R-:W4:Y:S01]  /*8c650*/  LDL.LU R10, [R1+0x448] ;  /* 0x00044800010a7983 */ /* 0x001f220000300800 */
[----:B------:R-:W4:Y:S02]  /*8c660*/  LDL.LU R11, [R1+0x44c] ;  /* 0x00044c00010b7983 */ /* 0x000f240000300800 */
        /* <DEDUP_REMOVED lines=28> */
[----:B------:R-:W3:Y:S02]  /*8c830*/  LDL.LU.64 R12, [R1+0x30d8] ;  /* 0x0030d800010c7983 */ /* 0x000ee40000300a00 */
[----:B------:R-:W-:Y:S01]  /*8c840*/  STL.64 [R1+0x2f90], R18 ;  /* 0x002f901201007387 */ /* 0x000fe20000100a00 */
        /* <DEDUP_REMOVED lines=15> */
[----:B0-----:R-:W4:Y:S01]  /*8c940*/  LDL.LU.64 R6, [R1+0x30b8] ;  /* 0x0030b80001067983 */ /* 0x001f220000300a00 */
[----:B------:R0:W-:Y:S01]  /*8c950*/  STL.64 [R1+0x2f70], R14 ;  /* 0x002f700e01007387 */ /* 0x0001e20000100a00 */
[C---:B----4-:R-:W-:Y:S01]  /*8c960*/  HMMA.16816.F32 R8, R20.reuse, R6, R8 ;  /* 0x000000061408723c */ /* 0x050fe20000001808 */
[----:B0-----:R-:W-:Y:S02]  /*8c970*/  IMAD.MOV.U32 R15, RZ, RZ, R6 ;  /* 0x000000ffff0f7224 */ /* 0x001fe400078e0006 */
        /* <DEDUP_REMOVED lines=15> */
[----:B------:R-:W2:Y:S02]  /*8ca70*/  LDL.LU.64 R10, [R1+0x3090] ;  /* 0x00309000010a7983 */ /* 0x000ea40000300a00 */
[----:B--2---:R-:W-:Y:S01]  /*8ca80*/  HMMA.16816.F32 R20, R20, R10, R24 ;  /* 0x0000000a1414723c */ /* 0x004fe20000001818 */
[----:B------:R-:W2:Y:S01]  /*8ca90*/  LDL.LU.64 R26, [R1+0x3088] ;  /* 0x00308800011a7983 */ /* 0x000ea20000300a00 */
[----:B------:R-:W2:Y:S02]  /*8caa0*/  LDL.LU.64 R24, [R1+0x3080] ;  /* 0x0030800001187983 */ /* 0x000ea40000300a00 */
[----:B------:R-:W-:-:S02]  /*8cab0*/  IMAD.MOV.U32 R19, RZ, RZ, R10 ;  /* 0x000000ffff137224 */ /* 0x000fc400078e000a */
[----:B------:R-:W-:Y:S11]  /*8cac0*/  IMAD.MOV.U32 R18, RZ, RZ, R11 ;  /* 0x000000ffff127224 */ /* 0x000ff600078e000b */
[----:B------:R-:W-:Y:S06]  /*8cad0*/  @!UPT UIADD3 URZ, URZ, URZ, URZ ;  /* 0x0000003f3f3ff290 */ /* 0x000fec000fffe03f */
        /* <DEDUP_REMOVED lines=56> */
[----:B------:R-:W2:Y:S11]  /*8ce60*/  LDL.LU R24, [R1+0x2fc0] ;  /* 0x002fc00001187983 */ /* 0x000eb60000300800 */
[----:B------:R-:W-:Y:S10]  /*8ce70*/  @!UPT UIADD3 URZ, URZ, URZ, URZ ;  /* 0x0000003f3f3ff290 */ /* 0x000ff4000fffe03f */
[----:B------:R0:W-:Y:S01]  /*8ce80*/  STL.64 [R1+0x560], R20 ;  /* 0x0005601401007387 */ /* 0x0001e20000100a00 */
[----:B------:R1:W-:Y:S03]  /*8ce90*/  STL.64 [R1+0x568], R22 ;  /* 0x0005681601007387 */ /* 0x0003e60000100a00 */
[----:B0-----:R-:W3:Y:S01]  /*8cea0*/  LDL.LU R20, [R1+0x310] ;  /* 0x0003100001147983 */ /* 0x001ee20000300800 */
[----:B------:R-:W3:Y:S02]  /*8ceb0*/  LDL.LU R21, [R1+0x314] ;  /* 0x0003140001157983 */ /* 0x000ee40000300800 */
[----:B-1----:R-:W4:Y:S02]  /*8cec0*/  LDL.LU R22, [R1+0x318] ;  /* 0x0003180001167983 */ /* 0x002f240000300800 */
[----:B------:R-:W4:Y:S02]  /*8ced0*/  LDL.LU R23, [R1+0x31c] ;  /* 0x00031c0001177983 */ /* 0x000f240000300800 */
[----:B----4-:R0:W-:Y:S01]  /*8cee0*/  STL.64 [R1+0x2f28], R22 ;  /* 0x002f281601007387 */ /* 0x0101e20000100a00 */
[----:B---3--:R-:W-:Y:S02]  /*8cef0*/  STL.64 [R1+0x2f20], R20 ;  /* 0x002f201401007387 */ /* 0x008fe40000100a00 */
[----:B0-----:R-:W-:-:S02]  /*8cf00*/  IMAD.MOV.U32 R22, RZ, RZ, R19 ;  /* 0x000000ffff167224 */ /* 0x001fc400078e0013 */
[----:B------:R-:W-:-:S05]  /*8cf10*/  IMAD.MOV.U32 R23, RZ, RZ, R18 ;  /* 0x000000ffff177224 */ /* 0x000fca00078e0012 */
[----:B------:R0:W-:Y:S02]  /*8cf20*/  STL.64 [R1+0x2f38], R22 ;  /* 0x002f381601007387 */ /* 0x0001e40000100a00 */
[----:B0-----:R-:W-:Y:S02]  /*8cf30*/  IMAD.MOV.U32 R22, RZ, RZ, R5 ;  /* 0x000000ffff167224 */ /* 0x001fe400078e0005 */
[----:B------:R-:W-:-:S05]  /*8cf40*/  IMAD.MOV.U32 R23, RZ, RZ, R4 ;  /* 0x000000ffff177224 */ /* 0x000fca00078e0004 */
[----:B------:R-:W-:Y:S01]  /*8cf50*/  STL.64 [R1+0x2f50], R22 ;  /* 0x002f501601007387 */ /* 0x000fe20000100a00 */
[----:B------:R-:W3:Y:S03]  /*8cf60*/  LDL.LU.64 R6, [R1+0x198] ;  /* 0x0001980001067983 */ /* 0x000ee60000300a00 */
[----:B---3--:R0:W-:Y:S04]  /*8cf70*/  STL.64 [R1+0x2f00], R6 ;  /* 0x002f000601007387 */ /* 0x0081e80000100a00 */
[----:B0-----:R-:W3:Y:S01]  /*8cf80*/  LDL.LU.64 R6, [R1+0x1a8] ;  /* 0x0001a80001067983 */ /* 0x001ee20000300a00 */
[----:B------:R-:W-:Y:S02]  /*8cf90*/  IMAD.MOV.U32 R22, RZ, RZ, R15 ;  /* 0x000000ffff167224 */ /* 0x000fe400078e000f */
[----:B------:R-:W-:Y:S01]  /*8cfa0*/  IMAD.MOV.U32 R23, RZ, RZ, R14 ;  /* 0x000000ffff177224 */ /* 0x000fe200078e000e */
[----:B---3--:R0:W-:Y:S01]  /*8cfb0*/  STL.64 [R1+0x2f30], R6 ;  /* 0x002f300601007387 */ /* 0x0081e20000100a00 */
[----:B------:R-:W2:Y:S02]  /*8cfc0*/  LDL.LU R4, [R1+0x320] ;  /* 0x0003200001047983 */ /* 0x000ea40000300800 */
[----:B------:R-:W2:Y:S01]  /*8cfd0*/  LDL.LU R5, [R1+0x324] ;  /* 0x0003240001057983 */ /* 0x000ea20000300800 */
[----:B0-----:R-:W4:Y:S01]  /*8cfe0*/  LDL.LU R6, [R1+0x328] ;  /* 0x0003280001067983 */ /* 0x001f220000300800 */
[----:B------:R-:W4:Y:S02]  /*8cff0*/  LDL.LU R7, [R1+0x32c] ;  /* 0x00032c0001077983 */ /* 0x000f240000300800 */
[----:B------:R0:W-:Y:S02]  /*8d000*/  STL.64 [R1+0x2f68], R22 ;  /* 0x002f681601007387 */ /* 0x0001e40000100a00 */
[----:B------:R-:W2:Y:S01]  /*8d010*/  LDL.LU R20, [R1+0x350] ;  /* 0x0003500001147983 */ /* 0x000ea20000300800 */
[----:B------:R-:W2:Y:S04]  /*8d020*/  LDL.LU R21, [R1+0x354] ;  /* 0x0003540001157983 */ /* 0x000ea80000300800 */
[----:B0-----:R-:W2:Y:S01]  /*8d030*/  LDL.LU R22, [R1+0x358] ;  /* 0x0003580001167983 */ /* 0x001ea20000300800 */
[----:B------:R-:W2:Y:S02]  /*8d040*/  LDL.LU R23, [R1+0x35c] ;  /* 0x00035c0001177983 */ /* 0x000ea40000300800 */
[----:B------:R-:W-:-:S02]  /*8d050*/  IMAD.MOV.U32 R14, RZ, RZ, R13 ;  /* 0x000000ffff0e7224 */ /* 0x000fc400078e000d */
[----:B------:R-:W-:Y:S01]  /*8d060*/  IMAD.MOV.U32 R15, RZ, RZ, R12 ;  /* 0x000000ffff0f7224 */ /* 0x000fe200078e000c */
[----:B--2---:R-:W-:Y:S01]  /*8d070*/  STL.64 [R1+0x2f80], R22 ;  /* 0x002f801601007387 */ /* 0x004fe20000100a00 */
[----:B------:R0:W-:Y:S03]  /*8d080*/  STL.64 [R1+0x2f78], R20 ;  /* 0x002f781401007387 */ /* 0x0001e60000100a00 */
[----:B------:R1:W-:Y:S01]  /*8d090*/  STL.64 [R1+0x2f88], R14 ;  /* 0x002f880e01007387 */ /* 0x0003e20000100a00 */
[----:B0-----:R-:W2:Y:S01]  /*8d0a0*/  LDL.LU R20, [R1+0x360] ;  /* 0x0003600001147983 */ /* 0x001ea20000300800 */
[----:B------:R-:W2:Y:S02]  /*8d0b0*/  LDL.LU R21, [R1+0x364] ;  /* 0x0003640001157983 */ /* 0x000ea40000300800 */
[----:B------:R-:W2:Y:S02]  /*8d0c0*/  LDL.LU R22, [R1+0x368] ;  /* 0x0003680001167983 */ /* 0x000ea40000300800 */
[----:B------:R-:W2:Y:S02]  /*8d0d0*/  LDL.LU R23, [R1+0x36c] ;  /* 0x00036c0001177983 */ /* 0x000ea40000300800 */
[----:B--2---:R-:W-:Y:S01]  /*8d0e0*/  STL.64 [R1+0x2fa0], R22 ;  /* 0x002fa01601007387 */ /* 0x004fe20000100a00 */
[----:B------:R0:W-:Y:S02]  /*8d0f0*/  STL.64 [R1+0x2f98], R20 ;  /* 0x002f981401007387 */ /* 0x0001e40000100a00 */
[----:B------:R-:W2:Y:S02]  /*8d100*/  LDL.LU R12, [R1+0x370] ;  /* 0x00037000010c7983 */ /* 0x000ea40000300800 */
[----:B------:R-:W2:Y:S01]  /*8d110*/  LDL.LU R13, [R1+0x374] ;  /* 0x00037400010d7983 */ /* 0x000ea20000300800 */
[----:B-1----:R-:W2:Y:S01]  /*8d120*/  LDL.LU R14, [R1+0x378] ;  /* 0x00037800010e7983 */ /* 0x002ea20000300800 */
[----:B------:R-:W2:Y:S02]  /*8d130*/  LDL.LU R15, [R1+0x37c] ;  /* 0x00037c00010f7983 */ /* 0x000ea40000300800 */
[----:B------:R-:W-:-:S02]  /*8d140*/  IMAD.MOV.U32 R18, RZ, RZ, R24 ;  /* 0x000000ffff127224 */ /* 0x000fc400078e0018 */
[----:B------:R-:W-:Y:S01]  /*8d150*/  IMAD.MOV.U32 R19, RZ, RZ, R17 ;  /* 0x000000ffff137224 */ /* 0x000fe200078e0011 */
[----:B--2---:R1:W-:Y:S01]  /*8d160*/  STL.64 [R1+0x2fb0], R14 ;  /* 0x002fb00e01007387 */ /* 0x0043e20000100a00 */
[----:B------:R-:W-:Y:S03]  /*8d170*/  STL.64 [R1+0x2fa8], R12 ;  /* 0x002fa80c01007387 */ /* 0x000fe60000100a00 */
[----:B------:R2:W-:Y:S02]  /*8d180*/  STL.64 [R1+0x2fb8], R18 ;  /* 0x002fb81201007387 */ /* 0x0005e40000100a00 */
[----:B0-----:R-:W3:Y:S01]  /*8d190*/  LDL.LU R20, [R1+0x380] ;  /* 0x0003800001147983 */ /* 0x001ee20000300800 */
[----:B------:R-:W3:Y:S01]  /*8d1a0*/  LDL.LU R21, [R1+0x384] ;  /* 0x0003840001157983 */ /* 0x000ee20000300800 */
[----:B------:R-:W3:Y:S02]  /*8d1b0*/  LDL.LU R22, [R1+0x388] ;  /* 0x0003880001167983 */ /* 0x000ee40000300800 */
[----:B------:R-:W3:Y:S02]  /*8d1c0*/  LDL.LU R23, [R1+0x38c] ;  /* 0x00038c0001177983 */ /* 0x000ee40000300800 */
[----:B-1----:R-:W-:-:S02]  /*8d1d0*/  IMAD.MOV.U32 R14, RZ, RZ, R16 ;  /* 0x000000ffff0e7224 */ /* 0x002fc400078e0010 */
[----:B------:R-:W3:Y:S01]  /*8d1e0*/  LDL.LU R16, [R1+0x390] ;  /* 0x0003900001107983 */ /* 0x000ee20000300800 */
[----:B------:R-:W3:Y:S02]  /*8d1f0*/  LDL.LU R17, [R1+0x394] ;  /* 0x0003940001117983 */ /* 0x000ee40000300800 */
[----:B--2---:R-:W3:Y:S02]  /*8d200*/  LDL.LU R18, [R1+0x398] ;  /* 0x0003980001127983 */ /* 0x004ee40000300800 */
[----:B------:R-:W3:Y:S01]  /*8d210*/  LDL.LU R19, [R1+0x39c] ;  /* 0x00039c0001137983 */ /* 0x000ee20000300800 */
[----:B----4-:R-:W-:Y:S01]  /*8d220*/  STL.64 [R1+0x2f48], R6 ;  /* 0x002f480601007387 */ /* 0x010fe20000100a00 */
        /* <DEDUP_REMOVED lines=11> */
[----:B------:R-:W4:Y:S01]  /*8d2e0*/  LDL.LU R24, [R1+0x2d0] ;  /* 0x0002d00001187983 */ /* 0x000f220000300800 */
[----:B------:R-:W4:Y:S02]  /*8d2f0*/  LDL.LU R25, [R1+0x2d4] ;  /* 0x0002d40001197983 */ /* 0x000f240000300800 */
[----:B------:R-:W2:Y:S02]  /*8d300*/  LDL.LU R26, [R1+0x2d8] ;  /* 0x0002d800011a7983 */ /* 0x000ea40000300800 */
[----:B------:R-:W2:Y:S02]  /*8d310*/  LDL.LU R27, [R1+0x2dc] ;  /* 0x0002dc00011b7983 */ /* 0x000ea40000300800 */
[----:B--2---:R0:W-:Y:S01]  /*8d320*/  STL.64 [R1+0x2ed8], R26 ;  /* 0x002ed81a01007387 */ /* 0x0041e20000100a00 */
[----:B----4-:R1:W-:Y:S03]  /*8d330*/  STL.64 [R1+0x2ed0], R24 ;  /* 0x002ed01801007387 */ /* 0x0103e60000100a00 */
[----:B0-----:R-:W2:Y:S04]  /*8d340*/  LDL.LU.64 R26, [R1+0x178] ;  /* 0x00017800011a7983 */ /* 0x001ea80000300a00 */
[----:B--2---:R0:W-:Y:S01]  /*8d350*/  STL.64 [R1+0x2ee0], R26 ;  /* 0x002ee01a01007387 */ /* 0x0041e20000100a00 */
[----:B-1----:R-:W2:Y:S02]  /*8d360*/  LDL.LU R24, [R1+0x2f0] ;  /* 0x0002f00001187983 */ /* 0x002ea40000300800 */
[----:B------:R-:W2:Y:S01]  /*8d370*/  LDL.LU R25, [R1+0x2f4] ;  /* 0x0002f40001197983 */ /* 0x000ea20000300800 */
[----:B0-----:R-:W4:Y:S01]  /*8d380*/  LDL.LU R26, [R1+0x2f8] ;  /* 0x0002f800011a7983 */ /* 0x001f220000300800 */
[----:B------:R-:W4:Y:S02]  /*8d390*/  LDL.LU R27, [R1+0x2fc] ;  /* 0x0002fc00011b7983 */ /* 0x000f240000300800 */
[----:B------:R-:W-:-:S07]  /*8d3a0*/  IMAD.MOV.U32 R15, RZ, RZ, R2 ;  /* 0x000000ffff0f7224 */ /* 0x000fce00078e0002 */
[C---:B---3--:R-:W-:Y:S01]  /*8d3b0*/  HMMA.16816.F32 R12, R8.reuse, R14, R16 ;  /* 0x0000000e080c723c */ /* 0x048fe20000001810 */
[----:B----4-:R-:W-:Y:S01]  /*8d3c0*/  STL.64 [R1+0x2ef8], R26 ;  /* 0x002ef81a01007387 */ /* 0x010fe20000100a00 */
[----:B--2---:R0:W-:Y:S03]  /*8d3d0*/  STL.64 [R1+0x2ef0], R24 ;  /* 0x002ef01801007387 */ /* 0x0041e60000100a00 */
[----:B0-----:R-:W2:Y:S01]  /*8d3e0*/  LDL.LU R24, [R1+0x300] ;  /* 0x0003000001187983 */ /* 0x001ea20000300800 */
[----:B------:R-:W2:Y:S02]  /*8d3f0*/  LDL.LU R25, [R1+0x304] ;  /* 0x0003040001197983 */ /* 0x000ea40000300800 */
[----:B------:R-:W2:Y:S02]  /*8d400*/  LDL.LU R26, [R1+0x308] ;  /* 0x00030800011a7983 */ /* 0x000ea40000300800 */
[----:B------:R-:W2:Y:S01]  /*8d410*/  LDL.LU R27, [R1+0x30c] ;  /* 0x00030c00011b7983 */ /* 0x000ea20000300800 */
[----:B------:R-:W3:Y:S11]  /*8d420*/  LDL.LU.64 R18, [R1+0x2fb8] ;  /* 0x002fb80001127983 */ /* 0x000ef60000300a00 */
[----:B------:R-:W-:Y:S01]  /*8d430*/  @!UPT UIADD3 URZ, URZ, URZ, URZ ;  /* 0x0000003f3f3ff290 */ /* 0x000fe2000fffe03f */
[----:B------:R-:W-:Y:S02]  /*8d440*/  STL.64 [R1+0x4b0], R12 ;  /* 0x0004b00c01007387 */ /* 0x000fe40000100a00 */
[----:B------:R0:W-:Y:S02]  /*8d450*/  STL.64 [R1+0x4b8], R14 ;  /* 0x0004b80e01007387 */ /* 0x0001e40000100a00 */
[----:B0-----:R-:W4:Y:S01]  /*8d460*/  LDL.LU.64 R14, [R1+0x2fb0] ;  /* 0x002fb000010e7983 */ /* 0x001f220000300a00 */
[----:B------:R-:W4:Y:S01]  /*8d470*/  LDL.LU.64 R12, [R1+0x2fa8] ;  /* 0x002fa800010c7983 */ /* 0x000f220000300a00 */
[C---:B---3--:R-:W-:Y:S02]  /*8d480*/  HMMA.16816.F32 R16, R8.reuse, R18, R20 ;  /* 0x000000120810723c */ /* 0x048fe40000001814 */
[----:B------:R-:W3:Y:S01]  /*8d490*/  LDL.LU.64 R22, [R1+0x2fa0] ;  /* 0x002fa00001167983 */ /* 0x000ee20000300a00 */
[----:B------:R-:W3:Y:S11]  /*8d4a0*/  LDL.LU.64 R20, [R1+0x2f98] ;  /* 0x002f980001147983 */ /* 0x000ef60000300a00 */
[----:B------:R-:W-:Y:S09]  /*8d4b0*/  @!UPT UIADD3 URZ, URZ, URZ, URZ ;  /* 0x0000003f3f3ff290 */ /* 0x000ff2000fffe03f */
        /* <DEDUP_REMOVED lines=22> */
[----:B------:R0:W-:Y:S03]  /*8d620*/  STL.64 [R1+0x2e90], R14 ;  /* 0x002e900e01007387 */ /* 0x0001e60000100a00 */
[----:B0-----:R-:W4:Y:S01]  /*8d630*/  LDL.LU.64 R14, [R1+0x158] ;  /* 0x00015800010e7983 */ /* 0x001f220000300a00 */
        /* <DEDUP_REMOVED lines=16> */
[----:B------:R-:W3:Y:S02]  /*8d740*/  LDL.LU.64 R22, [R1+0x2f28] ;  /* 0x002f280001167983 */ /* 0x000ee40000300a00 */
[----:B------:R-:W3:Y:S11]  /*8d750*/  LDL.LU.64 R20, [R1+0x2f20] ;  /* 0x002f200001147983 */ /* 0x000ef60000300a00 */
[----:B------:R-:W-:Y:S07]  /*8d760*/  @!UPT UIADD3 URZ, URZ, URZ, URZ ;  /* 0x0000003f3f3ff290 */ /* 0x000fee000fffe03f */
[----:B------:R-:W-:Y:S01]  /*8d770*/  STL.64 [R1+0x3c0], R8 ;  /* 0x0003c00801007387 */ /* 0x000fe20000100a00 */
[----:B------:R0:W-:Y:S03]  /*8d780*/  STL.64 [R1+0x3c8], R10 ;  /* 0x0003c80a01007387 */ /* 0x0001e60000100a00 */
[----:B0-----:R-:W3:Y:S01]  /*8d790*/  LDL.LU.64 R10, [R1+0x2f18] ;  /* 0x002f1800010a7983 */ /* 0x001ee20000300a00 */
[----:B------:R-:W3:Y:S02]  /*8d7a0*/  LDL.LU.64 R8, [R1+0x2f10] ;  /* 0x002f100001087983 */ /* 0x000ee40000300a00 */
[C---:B---3--:R-:W-:Y:S11]  /*8d7b0*/  HMMA.16816.F32 R20, R8.reuse, R6, R20 ;  /* 0x000000060814723c */ /* 0x048ff60000001814 */
[----:B------:R-:W-:Y:S11]  /*8d7c0*/  @!UPT UIADD3 URZ, URZ, URZ, URZ ;  /* 0x0000003f3f3ff290 */ /* 0x000ff6000fffe03f */
[----:B------:R-:W-:Y:S01]  /*8d7d0*/  @!UPT UIADD3 URZ, URZ, URZ, URZ ;  /* 0x0000003f3f3ff290 */ /* 0x000fe2000fffe03f */
[----:B------:R0:W-:Y:S01]  /*8d7e0*/  STL.64 [R1+0x960], R20 ;  /* 0x0009601401007387 */ /* 0x0001e20000100a00 */
[----:B------:R1:W-:Y:S02]  /*8d7f0*/  STL.64 [R1+0x968], R22 ;  /* 0x0009681601007387 */ /* 0x0003e40000100a00 */
[----:B0-----:R-:W-:Y:S01]  /*8d800*/  IMAD.MOV.U32 R21, RZ, RZ, R6 ;  /* 0x000000ffff157224 */ /* 0x001fe200078e0006 */
[----:B-1----:R-:W3:Y:S01]  /*8d810*/  LDL.LU R22, [R1+0x2f08] ;  /* 0x002f080001167983 */ /* 0x002ee20000300800 */
[----:B------:R-:W-:Y:S02]  /*8d820*/  IMAD.MOV.U32 R20, RZ, RZ, R7 ;  /* 0x000000ffff147224 */ /* 0x000fe400078e0007 */
[----:B------:R-:W2:Y:S02]  /*8d830*/  LDL.LU.64 R6, [R1+0x2f00] ;  /* 0x002f000001067983 */ /* 0x000ea40000300a00 */
[----:B--2---:R-:W-:Y:S01]  /*8d840*/  HMMA.16816.F32 R24, R8, R6, R24 ;  /* 0x000000060818723c */ /* 0x004fe20000001818 */
[----:B---3--:R-:W-:Y:S01]  /*8d850*/  STL [R1+0x2de0], R22 ;  /* 0x002de01601007387 */ /* 0x008fe20000100800 */
[----:B------:R0:W-:Y:S02]  /*8d860*/  STL.64 [R1+0x2dd8], R20 ;  /* 0x002dd81401007387 */ /* 0x0001e40000100a00 */
[----:B------:R-:W-:-:S02]  /*8d870*/  IMAD.MOV.U32 R29, RZ, RZ, R6 ;  /* 0x000000ffff1d7224 */ /* 0x000fc400078e0006 */
[----:B------:R-:W-:Y:S01]  /*8d880*/  IMAD.MOV.U32 R28, RZ, RZ, R7 ;  /* 0x000000ffff1c7224 */ /* 0x000fe200078e0007 */
[----:B0-----:R-:W4:Y:S01]  /*8d890*/  LDL.LU R20, [R1+0x2c0] ;  /* 0x0002c00001147983 */ /* 0x001f220000300800 */
[----:B------:R-:W4:Y:S02]  /*8d8a0*/  LDL.LU R21, [R1+0x2c4] ;  /* 0x0002c40001157983 */ /* 0x000f240000300800 */
[----:B------:R-:W4:Y:S02]  /*8d8b0*/  LDL.LU R22, [R1+0x2c8] ;  /* 0x0002c80001167983 */ /* 0x000f240000300800 */
[----:B------:R-:W4:Y:S11]  /*8d8c0*/  LDL.LU R23, [R1+0x2cc] ;  /* 0x0002cc0001177983 */ /* 0x000f360000300800 */
[----:B------:R-:W-:Y:S01]  /*8d8d0*/  STL.64 [R1+0x950], R24 ;  /* 0x0009501801007387 */ /* 0x000fe20000100a00 */
[----:B------:R0:W-:Y:S03]  /*8d8e0*/  STL.64 [R1+0x958], R26 ;  /* 0x0009581a01007387 */ /* 0x0001e60000100a00 */
[----:B0-----:R-:W2:Y:S01]  /*8d8f0*/  LDL.LU.64 R26, [R1+0x2ef8] ;  /* 0x002ef800011a7983 */ /* 0x001ea20000300a00 */
[----:B------:R-:W2:Y:S02]  /*8d900*/  LDL.LU.64 R24, [R1+0x2ef0] ;  /* 0x002ef00001187983 */ /* 0x000ea40000300a00 */
[----:B------:R-:W2:Y:S02]  /*8d910*/  LDL.LU.64 R6, [R1+0x2ee8] ;  /* 0x002ee80001067983 */ /* 0x000ea40000300a00 */
[----:B------:R-:W-:Y:S01]  /*8d920*/  STL [R1+0x2dfc], R29 ;  /* 0x002dfc1d01007387 */ /* 0x000fe20000100800 */
[C---:B--2---:R-:W-:Y:S11]  /*8d930*/  HMMA.16816.F32 R24, R8.reuse, R6, R24 ;  /* 0x000000060818723c */ /* 0x044ff60000001818 */
[----:B------:R-:W-:Y:S11]  /*8d940*/  @!UPT UIADD3 URZ, URZ, URZ, URZ ;  /* 0x0000003f3f3ff290 */ /* 0x000ff6000fffe03f */
[----:B------:R-:W-:Y:S01]  /*8d950*/  @!UPT UIADD3 URZ, URZ, URZ, URZ ;  /* 0x0000003f3f3ff290 */ /* 0x000fe2000fffe03f */
[----:B------:R-:W-:Y:S01]  /*8d960*/  STL.64 [R1+0x800], R24 ;  /* 0x0008001801007387 */ /* 0x000fe20000100a00 */
[----:B------:R0:W-:Y:S03]  /*8d970*/  STL.64 [R1+0x808], R26 ;  /* 0x0008081a01007387 */ /* 0x0001e60000100a00 */
[----:B0-----:R-:W2:Y:S01]  /*8d980*/  LDL.LU.64 R26, [R1+0x2ee0] ;  /* 0x002ee000011a7983 */ /* 0x001ea20000300a00 */
[----:B------:R0:W-:Y:S02]  /*8d990*/  STL.64 [R1+0x2d60], R6 ;  /* 0x002d600601007387 */ /* 0x0001e40000100a00 */
[----:B------:R-:W2:Y:S02]  /*8d9a0*/  LDL.LU R4, [R1+0x2e0] ;  /* 0x0002e00001047983 */ /* 0x000ea40000300800 */
[----:B------:R-:W2:Y:S01]  /*8d9b0*/  LDL.LU R5, [R1+0x2e4] ;  /* 0x0002e40001057983 */ /* 0x000ea20000300800 */
[----:B0-----:R-:W2:Y:S01]  /*8d9c0*/  LDL.LU R6, [R1+0x2e8] ;  /* 0x0002e80001067983 */ /* 0x001ea20000300800 */
[----:B------:R-:W2:Y:S02]  /*8d9d0*/  LDL.LU R7, [R1+0x2ec] ;  /* 0x0002ec0001077983 */ /* 0x000ea40000300800 */
[C---:B--2---:R-:W-:Y:S11]  /*8d9e0*/  HMMA.16816.F32 R4, R8.reuse, R26, R4 ;  /* 0x0000001a0804723c */ /* 0x044ff60000001804 */
[----:B------:R-:W-:Y:S11]  /*8d9f0*/  @!UPT UIADD3 URZ, URZ, URZ, URZ ;  /* 0x0000003f3f3ff290 */ /* 0x000ff6000fffe03f */
[----:B------:R-:W-:Y:S01]  /*8da00*/  @!UPT UIADD3 URZ, URZ, URZ, URZ ;  /* 0x0000003f3f3ff290 */ /* 0x000fe2000fffe03f */
[----:B------:R-:W-:Y:S01]  /*8da10*/  STL.64 [R1+0x7f0], R4 ;  /* 0x0007f00401007387 */ /* 0x000fe20000100a00 */
[----:B------:R0:W-:Y:S02]  /*8da20*/  STL.64 [R1+0x7f8], R6 ;  /* 0x0007f80601007387 */ /* 0x0001e40000100a00 */
[----:B0-----:R-:W-:Y:S02]  /*8da30*/  IMAD.MOV.U32 R7, RZ, RZ, R26 ;  /* 0x000000ffff077224 */ /* 0x001fe400078e001a */
[----:B------:R-:W-:Y:S02]  /*8da40*/  IMAD.MOV.U32 R6, RZ, RZ, R27 ;  /* 0x000000ffff067224 */ /* 0x000fe400078e001b */
[----:B------:R-:W2:Y:S01]  /*8da50*/  LDL.LU.64 R26, [R1+0x2ed8] ;  /* 0x002ed800011a7983 */ /* 0x000ea20000300a00 */
[----:B------:R-:W2:Y:S02]  /*8da60*/  LDL.LU.64 R24, [R1+0x2ed0] ;  /* 0x002ed00001187983 */ /* 0x000ea40000300a00 */
[----:B------:R0:W-:Y:S02]  /*8da70*/  STL.64 [R1+0x2e40], R6 ;  /* 0x002e400601007387 */ /* 0x0001e40000100a00 */
[----:B0-----:R-:W2:Y:S02]  /*8da80*/  LDL.LU.64 R6, [R1+0x168] ;  /* 0x0001680001067983 */ /* 0x001ea40000300a00 */
[----:B--2---:R-:W-:Y:S01]  /*8da90*/  HMMA.16816.F32 R24, R8, R6, R24 ;  /* 0x000000060818723c */ /* 0x004fe20000001818 */
[----:B------:R-:W-:-:S02]  /*8daa0*/  IMAD.MOV.U32 R17, RZ, RZ, R6 ;  /* 0x000000ffff117224 */ /* 0x000fc400078e0006 */
[----:B------:R-:W-:-:S05]  /*8dab0*/  IMAD.MOV.U32 R16, RZ, RZ, R7 ;  /* 0x000000ffff107224 */ /* 0x000fca00078e0007 */
[----:B----4-:R-:W-:Y:S07]  /*8dac0*/  HMMA.16816.F32 R4, R8, R14, R20 ;  /* 0x0000000e0804723c */ /* 0x010fee0000001814 */
[----:B------:R-:W-:Y:S02]  /*8dad0*/  IMAD.MOV.U32 R22, RZ, RZ, R0 ;  /* 0x000000ffff167224 */ /* 0x000fe400078e0000 */
[----:B------:R-:W-:-:S06]  /*8dae0*/  IMAD.MOV.U32 R23, RZ, RZ, R3 ;  /* 0x000000ffff177224 */ /* 0x000fcc00078e0003 */
[----:B------:R-:W-:Y:S01]  /*8daf0*/  STL.64 [R1+0x7a0], R24 ;  /* 0x0007a01801007387 */ /* 0x000fe20000100a00 */
[----:B------:R0:W-:Y:S03]  /*8db00*/  STL.64 [R1+0x7a8], R26 ;  /* 0x0007a81a01007387 */ /* 0x0001e60000100a00 */
[----:B0-----:R-:W2:Y:S01]  /*8db10*/  LDL.LU.64 R26, [R1+0x2ec8] ;  /* 0x002ec800011a7983 */ /* 0x001ea20000300a00 */
[----:B------:R-:W-:Y:S02]  /*8db20*/  STL.64 [R1+0x2e60], R18 ;  /* 0x002e601201007387 */ /* 0x000fe40000100a00 */
[----:B------:R-:W-:Y:S02]  /*8db30*/  STL.64 [R1+0x2e58], R16 ;  /* 0x002e581001007387 */ /* 0x000fe40000100a00 */
[----:B------:R0:W-:Y:S01]  /*8db40*/  STL.64 [R1+0x770], R4 ;  /* 0x0007700401007387 */ /* 0x0001e20000100a00 */
[----:B------:R1:W-:Y:S01]  /*8db50*/  STL.64 [R1+0x778], R6 ;  /* 0x0007780601007387 */ /* 0x0003e20000100a00 */
[----:B------:R-:W3:Y:S02]  /*8db60*/  LDL.LU R20, [R1+0x220] ;  /* 0x0002200001147983 */ /* 0x000ee40000300800 */
[----:B------:R-:W3:Y:S02]  /*8db70*/  LDL.LU R21, [R1+0x224] ;  /* 0x0002240001157983 */ /* 0x000ee40000300800 */
[----:B------:R-:W4:Y:S01]  /*8db80*/  LDL.LU R0, [R1+0x2ec0] ;  /* 0x002ec00001007983 */ /* 0x000f220000300800 */
[----:B------:R-:W2:Y:S01]  /*8db90*/  LDL.LU R3, [R1+0x2ebc] ;  /* 0x002ebc0001037983 */ /* 0x000ea20000300800 */
[----:B------:R-:W-:-:S02]  /*8dba0*/  IMAD.MOV.U32 R25, RZ, RZ, R14 ;  /* 0x000000ffff197224 */ /* 0x000fc400078e000e */
[----:B------:R-:W-:Y:S01]  /*8dbb0*/  IMAD.MOV.U32 R24, RZ, RZ, R15 ;  /* 0x000000ffff187224 */ /* 0x000fe200078e000f */
[----:B0-----:R-:W2:Y:S01]  /*8dbc0*/  LDL.LU R4, [R1+0x260] ;  /* 0x0002600001047983 */ /* 0x001ea20000300800 */
[----:B------:R-:W2:Y:S02]  /*8dbd0*/  LDL.LU R5, [R1+0x264] ;  /* 0x0002640001057983 */ /* 0x000ea40000300800 */
[----:B-1----:R-:W2:Y:S02]  /*8dbe0*/  LDL.LU R6, [R1+0x268] ;  /* 0x0002680001067983 */ /* 0x002ea40000300800 */
[----:B------:R-:W2:Y:S01]  /*8dbf0*/  LDL.LU R7, [R1+0x26c] ;  /* 0x00026c0001077983 */ /* 0x000ea20000300800 */
[----:B------:R-:W2:Y:S04]  /*8dc00*/  LDL.LU.64 R14, [R1+0x138] ;  /* 0x00013800010e7983 */ /* 0x000ea80000300a00 */
[----:B--2---:R0:W-:Y:S04]  /*8dc10*/  STL.64 [R1+0x2ea0], R14 ;  /* 0x002ea00e01007387 */ /* 0x0041e80000100a00 */
[----:B0-----:R-:W2:Y:S01]  /*8dc20*/  LDL.LU.64 R14, [R1+0x148] ;  /* 0x00014800010e7983 */ /* 0x001ea20000300a00 */
[----:B------:R-:W-:Y:S02]  /*8dc30*/  STL.64 [R1+0x2e50], R6 ;  /* 0x002e500601007387 */ /* 0x000fe40000100a00 */
[----:B------:R0:W-:Y:S02]  /*8dc40*/  STL.64 [R1+0x2e48], R4 ;  /* 0x002e480401007387 */ /* 0x0001e40000100a00 */
[----:B0-----:R-:W2:Y:S01]  /*8dc50*/  LDL.LU R4, [R1+0x270] ;  /* 0x0002700001047983 */ /* 0x001ea20000300800 */
[----:B------:R-:W2:Y:S02]  /*8dc60*/  LDL.LU R5, [R1+0x274] ;  /* 0x0002740001057983 */ /* 0x000ea40000300800 */
[----:B------:R-:W2:Y:S02]  /*8dc70*/  LDL.LU R6, [R1+0x278] ;  /* 0x0002780001067983 */ /* 0x000ea40000300800 */
[----:B------:R-:W-:-:S02]  /*8dc80*/  IMAD.MOV.U32 R7, RZ, RZ, R3 ;  /* 0x000000ffff077224 */ /* 0x000fc400078e0003 */
[----:B------:R-:W3:Y:S04]  /*8dc90*/  LDL.LU R3, [R1+0x2eb8] ;  /* 0x002eb80001037983 */ /* 0x000ee80000300800 */
[----:B--2---:R-:W-:Y:S01]  /*8dca0*/  STL.64 [R1+0x2e70], R6 ;  /* 0x002e700601007387 */ /* 0x004fe20000100a00 */
[----:B------:R0:W-:Y:S03]  /*8dcb0*/  STL.64 [R1+0x2e68], R4 ;  /* 0x002e680401007387 */ /* 0x0001e60000100a00 */
[----:B0-----:R-:W2:Y:S01]  /*8dcc0*/  LDL.LU R4, [R1+0x280] ;  /* 0x0002800001047983 */ /* 0x001ea20000300800 */
[----:B------:R-:W2:Y:S02]  /*8dcd0*/  LDL.LU R5, [R1+0x284] ;  /* 0x0002840001057983 */ /* 0x000ea40000300800 */
[----:B------:R-:W2:Y:S02]  /*8dce0*/  LDL.LU R6, [R1+0x288] ;  /* 0x0002880001067983 */ /* 0x000ea40000300800 */
[----:B------:R-:W2:Y:S02]  /*8dcf0*/  LDL.LU R7, [R1+0x28c] ;  /* 0x00028c0001077983 */ /* 0x000ea40000300800 */
[----:B--2---:R0:W-:Y:S01]  /*8dd00*/  STL.64 [R1+0x2e80], R6 ;  /* 0x002e800601007387 */ /* 0x0041e20000100a00 */
[----:B------:R1:W-:Y:S03]  /*8dd10*/  STL.64 [R1+0x2e78], R4 ;  /* 0x002e780401007387 */ /* 0x0003e60000100a00 */
[----:B0-----:R-:W2:Y:S04]  /*8dd20*/  LDL.LU.64 R6, [R1+0x128] ;  /* 0x0001280001067983 */ /* 0x001ea80000300a00 */
        /* <DEDUP_REMOVED lines=11> */
[----:B------:R-:W3:Y:S01]  /*8dde0*/  LDL.LU.64 R18, [R1+0x118] ;  /* 0x0001180001127983 */ /* 0x000ee20000300a00 */
[----:B--2---:R-:W-:Y:S03]  /*8ddf0*/  HMMA.16816.F32 R4, R8, R14, R4 ;  /* 0x0000000e0804723c */ /* 0x004fe60000001804 */
[----:B---3--:R0:W-:Y:S01]  /*8de00*/  STL.64 [R1+0x2e88], R18 ;  /* 0x002e881201007387 */ /* 0x0081e20000100a00 */
[----:B------:R-:W2:Y:S02]  /*8de10*/  LDL.LU R16, [R1+0x290] ;  /* 0x0002900001107983 */ /* 0x000ea40000300800 */
[----:B------:R-:W2:Y:S01]  /*8de20*/  LDL.LU R17, [R1+0x294] ;  /* 0x0002940001117983 */ /* 0x000ea20000300800 */
[----:B0-----:R-:W2:Y:S01]  /*8de30*/  LDL.LU R18, [R1+0x298] ;  /* 0x0002980001127983 */ /* 0x001ea20000300800 */
[----:B------:R0:W-:Y:S02]  /*8de40*/  STL.64 [R1+0x2df0], R22 ;  /* 0x002df01601007387 */ /* 0x0001e40000100a00 */
[----:B------:R-:W-:Y:S02]  /*8de50*/  STL.64 [R1+0x2de8], R20 ;  /* 0x002de81401007387 */ /* 0x000fe40000100a00 */
[----:B------:R-:W-:-:S02]  /*8de60*/  IMAD.MOV.U32 R19, RZ, RZ, R3 ;  /* 0x000000ffff137224 */ /* 0x000fc400078e0003 */
[----:B------:R-:W-:Y:S01]  /*8de70*/  IMAD.MOV.U32 R3, RZ, RZ, R15 ;  /* 0x000000ffff037224 */ /* 0x000fe200078e000f */
[----:B0-----:R-:W3:Y:S01]  /*8de80*/  LDL.LU.64 R22, [R1+0xc8] ;  /* 0x0000c80001167983 */ /* 0x001ee20000300a00 */
[----:B------:R0:W-:Y:S02]  /*8de90*/  STL.64 [R1+0x2dd0], R26 ;  /* 0x002dd01a01007387 */ /* 0x0001e40000100a00 */
[----:B------:R1:W-:Y:S01]  /*8dea0*/  STL.64 [R1+0x2dc8], R24 ;  /* 0x002dc81801007387 */ /* 0x0003e20000100a00 */
[----:B0-----:R-:W2:Y:S04]  /*8deb0*/  LDL.LU.64 R26, [R1+0xb8] ;  /* 0x0000b800011a7983 */ /* 0x001ea80000300a00 */
[----:B------:R-:W-:Y:S02]  /*8dec0*/  STL.64 [R1+0x790], R4 ;  /* 0x0007900401007387 */ /* 0x000fe40000100a00 */
[----:B------:R0:W-:Y:S02]  /*8ded0*/  STL.64 [R1+0x798], R6 ;  /* 0x0007980601007387 */ /* 0x0001e40000100a00 */
[----:B-1----:R-:W-:Y:S01]  /*8dee0*/  IMAD.MOV.U32 R24, RZ, RZ, R14 ;  /* 0x000000ffff187224 */ /* 0x002fe200078e000e */
        /* <DEDUP_REMOVED lines=10> */
[----:B------:R-:W3:Y:S01]  /*8df90*/  LDL.LU.64 R14, [R1+0x2e90] ;  /* 0x002e9000010e7983 */ /* 0x000ee20000300a00 */
[----:B--2---:R-:W-:Y:S02]  /*8dfa0*/  HMMA.16816.F32 R16, R8, R6, R16 ;  /* 0x000000060810723c */ /* 0x004fe40000001810 */
[----:B---3--:R0:W-:Y:S01]  /*8dfb0*/  STL.64 [R1+0x2e38], R14 ;  /* 0x002e380e01007387 */ /* 0x0081e20000100a00 */
[----:B------:R-:W-:Y:S02]  /*8dfc0*/  STL [R1+0x2e30], R13 ;  /* 0x002e300d01007387 */ /* 0x000fe40000100800 */
[----:B------:R-:W-:-:S02]  /*8dfd0*/  IMAD.MOV.U32 R25, RZ, RZ, R6 ;  /* 0x000000ffff197224 */ /* 0x000fc400078e0006 */
[----:B------:R-:W-:Y:S01]  /*8dfe0*/  IMAD.MOV.U32 R21, RZ, RZ, R7 ;  /* 0x000000ffff157224 */ /* 0x000fe200078e0007 */
[----:B0-----:R-:W2:Y:S11]  /*8dff0*/  LDL.LU.64 R14, [R1+0xf8] ;  /* 0x0000f800010e7983 */ /* 0x001eb60000300a00 */
[----:B------:R-:W-:Y:S04]  /*8e000*/  @!UPT UIADD3 URZ, URZ, URZ, URZ ;  /* 0x0000003f3f3ff290 */ /* 0x000fe8000fffe03f */
[----:B------:R-:W-:Y:S01]  /*8e010*/  STL.64 [R1+0x760], R16 ;  /* 0x0007601001007387 */ /* 0x000fe20000100a00 */
[----:B------:R0:W-:Y:S03]  /*8e020*/  STL.64 [R1+0x768], R18 ;  /* 0x0007681201007387 */ /* 0x0001e60000100a00 */
[----:B0-----:R-:W3:Y:S01]  /*8e030*/  LDL.LU.64 R18, [R1+0x2e88] ;  /* 0x002e880001127983 */ /* 0x001ee20000300a00 */
[----:B------:R-:W3:Y:S02]  /*8e040*/  LDL.LU.64 R6, [R1+0x2e80] ;  /* 0x002e800001067983 */ /* 0x000ee40000300a00 */
[----:B------:R-:W3:Y:S02]  /*8e050*/  LDL.LU.64 R4, [R1+0x2e78] ;  /* 0x002e780001047983 */ /* 0x000ee40000300a00 */
[----:B------:R-:W-:Y:S01]  /*8e060*/  STL.64 [R1+0x2e18], R22 ;  /* 0x002e181601007387 */ /* 0x000fe20000100a00 */
[----:B------:R0:W-:Y:S04]  /*8e070*/  STL.64 [R1+0x2e10], R20 ;  /* 0x002e101401007387 */ /* 0x0001e80000100a00 */
[----:B0-----:R-:W2:Y:S01]  /*8e080*/  LDL.LU R20, [R1+0x240] ;  /* 0x0002400001147983 */ /* 0x001ea20000300800 */
[----:B------:R-:W2:Y:S02]  /*8e090*/  LDL.LU R21, [R1+0x244] ;  /* 0x0002440001157983 */ /* 0x000ea40000300800 */
[----:B------:R-:W2:Y:S02]  /*8e0a0*/  LDL.LU R22, [R1+0x248] ;  /* 0x0002480001167983 */ /* 0x000ea40000300800 */
[----:B------:R-:W2:Y:S01]  /*8e0b0*/  LDL.LU R23, [R1+0x24c] ;  /* 0x00024c0001177983 */ /* 0x000ea20000300800 */
[----:B---3--:R-:W-:Y:S01]  /*8e0c0*/  HMMA.16816.F32 R4, R8, R18, R4 ;  /* 0x000000120804723c */ /* 0x008fe20000001804 */
[----:B------:R-:W-:-:S02]  /*8e0d0*/  IMAD.MOV.U32 R29, RZ, RZ, R18 ;  /* 0x000000ffff1d7224 */ /* 0x000fc400078e0012 */
[----:B------:R-:W-:Y:S01]  /*8e0e0*/  IMAD.MOV.U32 R2, RZ, RZ, R19 ;  /* 0x000000ffff027224 */ /* 0x000fe200078e0013 */
[----:B--2---:R-:W-:Y:S01]  /*8e0f0*/  STL.64 [R1+0x2e28], R22 ;  /* 0x002e281601007387 */ /* 0x004fe20000100a00 */
[----:B------:R0:W-:Y:S03]  /*8e100*/  STL.64 [R1+0x2e20], R20 ;  /* 0x002e201401007387 */ /* 0x0001e60000100a00 */
[----:B0-----:R-:W2:Y:S01]  /*8e110*/  LDL.LU R20, [R1+0x250] ;  /* 0x0002500001147983 */ /* 0x001ea20000300800 */
[----:B------:R-:W2:Y:S02]  /*8e120*/  LDL.LU R21, [R1+0x254] ;  /* 0x0002540001157983 */ /* 0x000ea40000300800 */
[----:B------:R-:W2:Y:S02]  /*8e130*/  LDL.LU R22, [R1+0x258] ;  /* 0x0002580001167983 */ /* 0x000ea40000300800 */
[----:B------:R0:W-:Y:S01]  /*8e140*/  STL.64 [R1+0x2e08], R26 ;  /* 0x002e081a01007387 */ /* 0x0001e20000100a00 */
[----:B------:R-:W-:Y:S04]  /*8e150*/  STL.64 [R1+0x2e00], R24 ;  /* 0x002e001801007387 */ /* 0x000fe80000100a00 */
[----:B0-----:R-:W3:Y:S05]  /*8e160*/  LDL.LU.64 R26, [R1+0xd8] ;  /* 0x0000d800011a7983 */ /* 0x001eea0000300a00 */
[----:B------:R-:W-:Y:S02]  /*8e170*/  STL.64 [R1+0x750], R4 ;  /* 0x0007500401007387 */ /* 0x000fe40000100a00 */
[----:B------:R0:W-:Y:S02]  /*8e180*/  STL.64 [R1+0x758], R6 ;  /* 0x0007580601007387 */ /* 0x0001e40000100a00 */
        /* <DEDUP_REMOVED lines=10> */
[----:B------:R-:W2:Y:S02]  /*8e230*/  LDL.LU.64 R4, [R1+0x2e48] ;  /* 0x002e480001047983 */ /* 0x000ea40000300a00 */
[----:B------:R-:W-:Y:S01]  /*8e240*/  STL.64 [R1+0x2cd0], R18 ;  /* 0x002cd01201007387 */ /* 0x000fe20000100a00 */
        /* <DEDUP_REMOVED lines=8> */
[----:B------:R-:W2:Y:S02]  /*8e2d0*/  LDL.LU.64 R14, [R1+0x2e38] ;  /* 0x002e3800010e7983 */ /* 0x000ea40000300a00 */
[----:B----4-:R-:W-:Y:S01]  /*8e2e0*/  IMAD.MOV.U32 R23, RZ, RZ, R0 ;  /* 0x000000ffff177224 */ /* 0x010fe200078e0000 */
[----:B------:R-:W4:Y:S06]  /*8e2f0*/  LDL.LU R13, [R1+0x2e30] ;  /* 0x002e3000010d7983 */ /* 0x000f2c0000300800 */
[C---:B--2---:R-:W-:Y:S11]  /*8e300*/  HMMA.16816.F32 R20, R8.reuse, R14, R20 ;  /* 0x0000000e0814723c */ /* 0x044ff60000001814 */
[----:B------:R-:W-:Y:S11]  /*8e310*/  @!UPT UIADD3 URZ, URZ, URZ, URZ ;  /* 0x0000003f3f3ff290 */ /* 0x000ff6000fffe03f */
[----:B------:R-:W-:Y:S01]  /*8e320*/  @!UPT UIADD3 URZ, URZ, URZ, URZ ;  /* 0x0000003f3f3ff290 */ /* 0x000fe2000fffe03f */
[----:B------:R-:W-:Y:S01]  /*8e330*/  STL.64 [R1+0x720], R20 ;  /* 0x0007201401007387 */ /* 0x000fe20000100a00 */
[----:B------:R0:W-:Y:S03]  /*8e340*/  STL.64 [R1+0x728], R22 ;  /* 0x0007281601007387 */ /* 0x0001e60000100a00 */
[----:B0-----:R-:W2:Y:S01]  /*8e350*/  LDL.LU.64 R22, [R1+0x2e28] ;  /* 0x002e280001167983 */ /* 0x001ea20000300a00 */
[----:B------:R-:W2:Y:S02]  /*8e360*/  LDL.LU.64 R20, [R1+0x2e20] ;  /* 0x002e200001147983 */ /* 0x000ea40000300a00 */
[----:B---3--:R-:W-:Y:S02]  /*8e370*/  IMAD.MOV.U32 R12, RZ, RZ, R26 ;  /* 0x000000ffff0c7224 */ /* 0x008fe400078e001a */
        /* <DEDUP_REMOVED lines=8> */
[----:B------:R-:W2:Y:S02]  /*8e400*/  LDL.LU.64 R26, [R1+0x2e08] ;  /* 0x002e0800011a7983 */ /* 0x000ea40000300a00 */
[----:B------:R-:W2:Y:S02]  /*8e410*/  LDL.LU.64 R24, [R1+0x2e00] ;  /* 0x002e000001187983 */ /* 0x000ea40000300a00 */
[----:B------:R-:W-:-:S02]  /*8e420*/  IMAD.MOV.U32 R18, RZ, RZ, R29 ;  /* 0x000000ffff127224 */ /* 0x000fc400078e001d */
[----:B------:R-:W-:Y:S01]  /*8e430*/  IMAD.MOV.U32 R19, RZ, RZ, R2 ;  /* 0x000000ffff137224 */ /* 0x000fe200078e0002 */
[----:B------:R-:W4:Y:S01]  /*8e440*/  LDL.LU R29, [R1+0x2dfc] ;  /* 0x002dfc00011d7983 */ /* 0x000f220000300800 */
[----:B------:R-:W4:Y:S03]  /*8e450*/  LDL.LU R2, [R1+0x2df8] ;  /* 0x002df80001027983 */ /* 0x000f260000300800 */
[----:B------:R3:W-:Y:S02]  /*8e460*/  STL.64 [R1+0x2cd8], R18 ;  /* 0x002cd81201007387 */ /* 0x0007e40000100a00 */
[----:B---3--:R-:W-:Y:S02]  /*8e470*/  IMAD.MOV.U32 R19, RZ, RZ, R21 ;  /* 0x000000ffff137224 */ /* 0x008fe400078e0015 */
[----:B--2---:R-:W-:-:S05]  /*8e480*/  IMAD.MOV.U32 R18, RZ, RZ, R25 ;  /* 0x000000ffff127224 */ /* 0x004fca00078e0019 */
[----:B------:R0:W-:Y:S02]  /*8e490*/  STL.64 [R1+0x2ce0], R18 ;  /* 0x002ce01201007387 */ /* 0x0001e40000100a00 */
[----:B0-----:R-:W-:Y:S02]  /*8e4a0*/  IMAD.MOV.U32 R18, RZ, RZ, R20 ;  /* 0x000000ffff127224 */ /* 0x001fe400078e0014 */
[----:B----4-:R-:W-:-:S05]  /*8e4b0*/  IMAD.MOV.U32 R19, RZ, RZ, R13 ;  /* 0x000000ffff137224 */ /* 0x010fca00078e000d */
[----:B------:R-:W-:Y:S01]  /*8e4c0*/  STL.64 [R1+0x2cf8], R18 ;  /* 0x002cf81201007387 */ /* 0x000fe20000100a00 */
[----:B------:R-:W-:Y:S02]  /*8e4d0*/  STL.64 [R1+0x2cb8], R14 ;  /* 0x002cb80e01007387 */ /* 0x000fe40000100a00 */
[----:B------:R0:W-:Y:S02]  /*8e4e0*/  STL [R1+0x2cb0], R12 ;  /* 0x002cb00c01007387 */ /* 0x0001e40000100800 */
        /* <DEDUP_REMOVED lines=10> */
[----:B------:R-:W-:Y:S02]  /*8e590*/  IMAD.MOV.U32 R12, RZ, RZ, R23 ;  /* 0x000000ffff0c7224 */ /* 0x000fe400078e0017 */
[----:B------:R-:W2:Y:S01]  /*8e5a0*/  LDL.LU.64 R22, [R1+0x2df0] ;  /* 0x002df00001167983 */ /* 0x000ea20000300a00 */
[----:B------:R-:W2:Y:S02]  /*8e5b0*/  LDL.LU.64 R20, [R1+0x2de8] ;  /* 0x002de80001147983 */ /* 0x000ea40000300a00 */
[----:B------:R-:W-:-:S02]  /*8e5c0*/  IMAD.MOV.U32 R18, RZ, RZ, R24 ;  /* 0x000000ffff127224 */ /* 0x000fc400078e0018 */
[----:B------:R-:W-:Y:S02]  /*8e5d0*/  IMAD.MOV.U32 R19, RZ, RZ, R3 ;  /* 0x000000ffff137224 */ /* 0x000fe400078e0003 */
[----:B------:R-:W-:-:S03]  /*8e5e0*/  IMAD.MOV.U32 R3, RZ, RZ, R27 ;  /* 0x000000ffff037224 */ /* 0x000fc600078e001b */
[----:B------:R0:W-:Y:S01]  /*8e5f0*/  STL.64 [R1+0x2d10], R18 ;  /* 0x002d101201007387 */ /* 0x0001e20000100a00 */
[----:B--2---:R-:W-:Y:S03]  /*8e600*/  HMMA.16816.F32 R8, R8, R26, R20 ;  /* 0x0000001a0808723c */ /* 0x004fe60000001814 */
[----:B------:R-:W2:Y:S01]  /*8e610*/  LDL.LU R22, [R1+0x2de0] ;  /* 0x002de00001167983 */ /* 0x000ea20000300800 */
[----:B------:R-:W3:Y:S03]  /*8e620*/  LDL.LU.64 R20, [R1+0x2dd8] ;  /* 0x002dd80001147983 */ /* 0x000ee60000300a00 */
[----:B------:R-:W-:Y:S11]  /*8e630*/  IMAD.MOV.U32 R23, RZ, RZ, R26 ;  /* 0x000000ffff177224 */ /* 0x000ff600078e001a */
[----:B------:R-:W-:Y:S05]  /*8e640*/  @!UPT UIADD3 URZ, URZ, URZ, URZ ;  /* 0x0000003f3f3ff290 */ /* 0x000fea000fffe03f */
[----:B------:R1:W-:Y:S01]  /*8e650*/  STL.64 [R1+0x6f0], R8 ;  /* 0x0006f00801007387 */ /* 0x0003e20000100a00 */
[----:B------:R4:W-:Y:S02]  /*8e660*/  STL.64 [R1+0x6f8], R10 ;  /* 0x0006f80a01007387 */ /* 0x0009e40000100a00 */
[----:B------:R-:W2:Y:S02]  /*8e670*/  LDL.LU.64 R26, [R1+0x2dd0] ;  /* 0x002dd000011a7983 */ /* 0x000ea40000300a00 */
[----:B------:R-:W0:Y:S02]  /*8e680*/  LDL.LU.64 R24, [R1+0x2dc8] ;  /* 0x002dc80001187983 */ /* 0x000e240000300a00 */
[----:B0-----:R-:W-:Y:S02]  /*8e690*/  IMAD.MOV.U32 R18, RZ, RZ, R25 ;  /* 0x000000ffff127224 */ /* 0x001fe400078e0019 */
[----:B------:R-:W-:Y:S01]  /*8e6a0*/  IMAD.MOV.U32 R19, RZ, RZ, R24 ;  /* 0x000000ffff137224 */ /* 0x000fe200078e0018 */
[----:B------:R-:W2:Y:S01]  /*8e6b0*/  LDL.LU R25, [R1+0x2dc4] ;  /* 0x002dc40001197983 */ /* 0x000ea20000300800 */
[----:B------:R-:W2:Y:S03]  /*8e6c0*/  LDL.LU R24, [R1+0x2dc0] ;  /* 0x002dc00001187983 */ /* 0x000ea60000300800 */
[----:B------:R0:W-:Y:S01]  /*8e6d0*/  STL.64 [R1+0x2d28], R18 ;  /* 0x002d281201007387 */ /* 0x0001e20000100a00 */
[----:B-1----:R-:W2:Y:S02]  /*8e6e0*/  LDL.LU R8, [R1+0x80] ;  /* 0x0000800001087983 */ /* 0x002ea40000300800 */
[----:B------:R-:W2:Y:S02]  /*8e6f0*/  LDL.LU R9, [R1+0x84] ;  /* 0x0000840001097983 */ /* 0x000ea40000300800 */
[----:B----4-:R-:W4:Y:S01]  /*8e700*/  LDL.LU R10, [R1+0x88] ;  /* 0x00008800010a7983 */ /* 0x010f220000300800 */
[----:B------:R-:W4:Y:S01]  /*8e710*/  LDL.LU R11, [R1+0x8c] ;  /* 0x00008c00010b7983 */ /* 0x000f220000300800 */
[----:B0-----:R-:W-:-:S02]  /*8e720*/  IMAD.MOV.U32 R18, RZ, RZ, R17 ;  /* 0x000000ffff127224 */ /* 0x001fc400078e0011 */
[----:B------:R-:W-:-:S05]  /*8e730*/  IMAD.MOV.U32 R19, RZ, RZ, R16 ;  /* 0x000000ffff137224 */ /* 0x000fca00078e0010 */
[----:B------:R0:W-:Y:S02]  /*8e740*/  STL.64 [R1+0x2d40], R18 ;  /* 0x002d401201007387 */ /* 0x0001e40000100a00 */
[----:B0-----:R-:W-:Y:S02]  /*8e750*/  IMAD.MOV.U32 R18, RZ, RZ, R7 ;  /* 0x000000ffff127224 */ /* 0x001fe400078e0007 */
[----:B------:R-:W-:Y:S01]  /*8e760*/  IMAD.MOV.U32 R19, RZ, RZ, R6 ;  /* 0x000000ffff137224 */ /* 0x000fe200078e0006 */
[----:B----4-:R-:W-:Y:S01]  /*8e770*/  STL.64 [R1+0x2cf0], R10 ;  /* 0x002cf00a01007387 */ /* 0x010fe20000100a00 */
[----:B--2---:R0:W-:Y:S02]  /*8e780*/  STL.64 [R1+0x2ce8], R8 ;  /* 0x002ce80801007387 */ /* 0x0041e40000100a00 */
[----:B0-----:R-:W-:Y:S02]  /*8e790*/  IMAD.MOV.U32 R8, RZ, RZ, R24 ;  /* 0x000000ffff087224 */ /* 0x001fe400078e0018 */
[----:B------:R-:W-:Y:S01]  /*8e7a0*/  IMAD.MOV.U32 R9, RZ, RZ, R25 ;  /* 0x000000ffff097224 */ /* 0x000fe200078e0019 */
[----:B------:R-:W2:Y:S01]  /*8e7b0*/  LDL.LU R24, [R1+0x2dbc] ;  /* 0x002dbc0001187983 */ /* 0x000ea20000300800 */
[----:B------:R-:W4:Y:S02]  /*8e7c0*/  LDL.LU R25, [R1+0x2db8] ;  /* 0x002db80001197983 */ /* 0x000f240000300800 */
[----:B------:R-:W-:-:S02]  /*8e7d0*/  IMAD.MOV.U32 R10, RZ, RZ, R26 ;  /* 0x000000ffff0a7224 */ /* 0x000fc400078e001a */
[----:B------:R-:W-:Y:S01]  /*8e7e0*/  IMAD.MOV.U32 R11, RZ, RZ, R27 ;  /* 0x000000ffff0b7224 */ /* 0x000fe200078e001b */
[----:B------:R-:W2:Y:S01]  /*8e7f0*/  LDL.LU R26, [R1+0x2db4] ;  /* 0x002db400011a7983 */ /* 0x000ea20000300800 */
[----:B------:R-:W2:Y:S02]  /*8e800*/  LDL.LU R27, [R1+0x2db0] ;  /* 0x002db000011b7983 */ /* 0x000ea40000300800 */
        /* <DEDUP_REMOVED lines=9> */
[----:B------:R-:W-:Y:S01]  /*8e8a0*/  STL.64 [R1+0x2d78], R6 ;  /* 0x002d780601007387 */ /* 0x000fe20000100a00 */
        /* <DEDUP_REMOVED lines=16> */
[----:B--2---:R4:W-:Y:S01]  /*8e9b0*/  STL.64 [R1+0x2d20], R10 ;  /* 0x002d200a01007387 */ /* 0x0049e20000100a00 */
[----:B------:R0:W-:Y:S02]  /*8e9c0*/  STL.64 [R1+0x2d18], R8 ;  /* 0x002d180801007387 */ /* 0x0001e40000100a00 */
[----:B----4-:R-:W-:-:S02]  /*8e9d0*/  IMAD.MOV.U32 R10, RZ, RZ, R25 ;  /* 0x000000ffff0a7224 */ /* 0x010fc400078e0019 */
[----:B0-----:R-:W-:Y:S02]  /*8e9e0*/  IMAD.MOV.U32 R8, RZ, RZ, R27 ;  /* 0x000000ffff087224 */ /* 0x001fe400078e001b */
[----:B------:R-:W-:Y:S01]  /*8e9f0*/  IMAD.MOV.U32 R11, RZ, RZ, R24 ;  /* 0x000000ffff0b7224 */ /* 0x000fe200078e0018 */
[----:B------:R-:W2:Y:S01]  /*8ea00*/  LDL.LU R27, [R1+0x2dac] ;  /* 0x002dac00011b7983 */ /* 0x000ea20000300800 */
[----:B------:R-:W-:Y:S02]  /*8ea10*/  IMAD.MOV.U32 R9, RZ, RZ, R26 ;  /* 0x000000ffff097224 */ /* 0x000fe400078e001a */
[----:B------:R-:W4:Y:S02]  /*8ea20*/  LDL.LU R26, [R1+0x2da8] ;  /* 0x002da800011a7983 */ /* 0x000f240000300800 */
[----:B------:R-:W2:Y:S01]  /*8ea30*/  LDL.LU R25, [R1+0x2da4] ;  /* 0x002da40001197983 */ /* 0x000ea20000300800 */
[----:B------:R-:W2:Y:S01]  /*8ea40*/  LDL.LU R24, [R1+0x2da0] ;  /* 0x002da00001187983 */ /* 0x000ea20000300800 */
[----:B------:R-:W-:Y:S02]  /*8ea50*/  STL.64 [R1+0x2d38], R10 ;  /* 0x002d380a01007387 */ /* 0x000fe40000100a00 */
[----:B------:R0:W-:Y:S02]  /*8ea60*/  STL.64 [R1+0x2d30], R8 ;  /* 0x002d300801007387 */ /* 0x0001e40000100a00 */
[----:B0-----:R-:W2:Y:S01]  /*8ea70*/  LDL.LU R8, [R1+0x1d0] ;  /* 0x0001d00001087983 */ /* 0x001ea20000300800 */
[----:B------:R-:W2:Y:S02]  /*8ea80*/  LDL.LU R9, [R1+0x1d4] ;  /* 0x0001d40001097983 */ /* 0x000ea40000300800 */
[----:B------:R-:W2:Y:S02]  /*8ea90*/  LDL.LU R10, [R1+0x1d8] ;  /* 0x0001d800010a7983 */ /* 0x000ea40000300800 */
[----:B------:R-:W2:Y:S02]  /*8eaa0*/  LDL.LU R11, [R1+0x1dc] ;  /* 0x0001dc00010b7983 */ /* 0x000ea40000300800 */
[----:B---3--:R-:W-:Y:S01]  /*8eab0*/  IMAD.MOV.U32 R6, RZ, RZ, R21 ;  /* 0x000000ffff067224 */ /* 0x008fe200078e0015 */
[----:B--2---:R-:W-:Y:S01]  /*8eac0*/  STL.64 [R1+0x2d50], R10 ;  /* 0x002d500a01007387 */ /* 0x004fe20000100a00 */
[----:B------:R0:W-:Y:S02]  /*8ead0*/  STL.64 [R1+0x2d48], R8 ;  /* 0x002d480801007387 */ /* 0x0001e40000100a00 */
[----:B0-----:R-:W-:-:S02]  /*8eae0*/  IMAD.MOV.U32 R8, RZ, RZ, R24 ;  /* 0x000000ffff087224 */ /* 0x001fc400078e0018 */
[----:B------:R-:W-:Y:S01]  /*8eaf0*/  IMAD.MOV.U32 R9, RZ, RZ, R25 ;  /* 0x000000ffff097224 */ /* 0x000fe200078e0019 */
[----:B------:R-:W2:Y:S01]  /*8eb00*/  LDL.LU R24, [R1+0x2d9c] ;  /* 0x002d9c0001187983 */ /* 0x000ea20000300800 */
[----:B------:R-:W2:Y:S02]  /*8eb10*/  LDL.LU R25, [R1+0x2d98] ;  /* 0x002d980001197983 */ /* 0x000ea40000300800 */
[----:B----4-:R-:W-:Y:S02]  /*8eb20*/  IMAD.MOV.U32 R10, RZ, RZ, R26 ;  /* 0x000000ffff0a7224 */ /* 0x010fe400078e001a */
[----:B------:R-:W-:Y:S01]  /*8eb30*/  IMAD.MOV.U32 R11, RZ, RZ, R27 ;  /* 0x000000ffff0b7224 */ /* 0x000fe200078e001b */
[----:B------:R-:W2:Y:S01]  /*8eb40*/  LDL.LU R26, [R1+0x2d94] ;  /* 0x002d9400011a7983 */ /* 0x000ea20000300800 */
[----:B------:R-:W2:Y:S02]  /*8eb50*/  LDL.LU R27, [R1+0x2d90] ;  /* 0x002d9000011b7983 */ /* 0x000ea40000300800 */
[----:B------:R-:W-:-:S02]  /*8eb60*/  IMAD.MOV.U32 R7, RZ, RZ, R20 ;  /* 0x000000ffff077224 */ /* 0x000fc400078e0014 */
[----:B------:R-:W-:Y:S02]  /*8eb70*/  IMAD.MOV.U32 R14, RZ, RZ, R5 ;  /* 0x000000ffff0e7224 */ /* 0x000fe400078e0005 */
[----:B------:R-:W-:Y:S01]  /*8eb80*/  IMAD.MOV.U32 R15, RZ, RZ, R4 ;  /* 0x000000ffff0f7224 */ /* 0x000fe200078e0004 */
[----:B------:R0:W-:Y:S01]  /*8eb90*/  STL.64 [R1+0x2cc8], R22 ;  /* 0x002cc81601007387 */ /* 0x0001e20000100a00 */
[----:B------:R-:W3:Y:S02]  /*8eba0*/  LDL.LU R20, [R1+0x40] ;  /* 0x0000400001147983 */ /* 0x000ee40000300800 */
[----:B------:R-:W3:Y:S01]  /*8ebb0*/  LDL.LU R21, [R1+0x44] ;  /* 0x0000440001157983 */ /* 0x000ee20000300800 */
[----:B0-----:R-:W3:Y:S01]  /*8ebc0*/  LDL.LU R22, [R1+0x48] ;  /* 0x0000480001167983 */ /* 0x001ee20000300800 */
[----:B------:R-:W3:Y:S01]  /*8ebd0*/  LDL.LU R23, [R1+0x4c] ;  /* 0x00004c0001177983 */ /* 0x000ee20000300800 */
        /* <DEDUP_REMOVED lines=17> */
[----:B------:R0:W-:Y:S01]  /*8ecf0*/  STL.64 [R1+0x990], R4 ;  /* 0x0009900401007387 */ /* 0x0001e20000100a00 */
[----:B------:R1:W-:Y:S03]  /*8ed00*/  STL.64 [R1+0x998], R6 ;  /* 0x0009980601007387 */ /* 0x0003e60000100a00 */
[----:B0-----:R-:W4:Y:S01]  /*8ed10*/  LDL.LU R4, [R1] ;  /* 0x0000000001047983 */ /* 0x001f220000300800 */
[----:B------:R-:W4:Y:S02]  /*8ed20*/  LDL.LU R5, [R1+0x4] ;  /* 0x0000040001057983 */ /* 0x000f240000300800 */
[----:B-1----:R-:W4:Y:S02]  /*8ed30*/  LDL.LU R6, [R1+0x8] ;  /* 0x0000080001067983 */ /* 0x002f240000300800 */
[----:B------:R-:W4:Y:S01]  /*8ed40*/  LDL.LU R7, [R1+0xc] ;  /* 0x00000c0001077983 */ /* 0x000f220000300800 */
        /* <DEDUP_REMOVED lines=35> */
[C---:B--2---:R-:W-:Y:S11]  /*8ef80*/  HMMA.16816.F32 R16, R24.reuse, R18, R8 ;  /* 0x000000121810723c */ /* 0x044ff60000001808 */
[----:B------:R-:W-:Y:S11]  /*8ef90*/  @!UPT UIADD3 URZ, URZ, URZ, URZ ;  /* 0x0000003f3f3ff290 */ /* 0x000ff6000fffe03f */
[----:B------:R-:W-:Y:S02]  /*8efa0*/  @!UPT UIADD3 URZ, URZ, URZ, URZ ;  /* 0x0000003f3f3ff290 */ /* 0x000fe4000fffe03f */
[----:B------:R-:W-:Y:S02]  /*8efb0*/  IMAD.MOV.U32 R8, RZ, RZ, R16 ;  /* 0x000000ffff087224 */ /* 0x000fe400078e0010 */
[----:B------:R-:W-:Y:S01]  /*8efc0*/  IMAD.MOV.U32 R9, RZ, RZ, R17 ;  /* 0x000000ffff097224 */ /* 0x000fe200078e0011 */
[----:B------:R-:W-:Y:S01]  /*8efd0*/  STL.64 [R1+0x850], R16 ;  /* 0x0008501001007387 */ /* 0x000fe20000100a00 */
[----:B------:R0:W-:Y:S03]  /*8efe0*/  STL.64 [R1+0x858], R18 ;  /* 0x0008581201007387 */ /* 0x0001e60000100a00 */
[----:B0-----:R-:W2:Y:S01]  /*8eff0*/  LDL.LU.64 R18, [R1+0x2cd8] ;  /* 0x002cd80001127983 */ /* 0x001ea20000300a00 */
[----:B------:R0:W-:Y:S02]  /*8f000*/  STL [R1+0x2a18], R8 ;  /* 0x002a180801007387 */ /* 0x0001e40000100800 */
[----:B------:R1:W-:Y:S01]  /*8f010*/  STL [R1+0x2a14], R9 ;  /* 0x002a140901007387 */ /* 0x0003e20000100800 */
[----:B0-----:R-:W2:Y:S01]  /*8f020*/  LDL.LU R8, [R1+0x60] ;  /* 0x0000600001087983 */ /* 0x001ea20000300800 */
[----:B-1----:R-:W2:Y:S02]  /*8f030*/  LDL.LU R9, [R1+0x64] ;  /* 0x0000640001097983 */ /* 0x002ea40000300800 */
[----:B------:R-:W2:Y:S02]  /*8f040*/  LDL.LU R10, [R1+0x68] ;  /* 0x00006800010a7983 */ /* 0x000ea40000300800 */
[----:B------:R-:W2:Y:S02]  /*8f050*/  LDL.LU R11, [R1+0x6c] ;  /* 0x00006c00010b7983 */ /* 0x000ea40000300800 */
        /* <DEDUP_REMOVED lines=8> */
[----:B------:R-:W-:Y:S02]  /*8f0e0*/  STL [R1+0x2a20], R10 ;  /* 0x002a200a01007387 */ /* 0x000fe40000100800 */
[----:B------:R-:W-:Y:S01]  /*8f0f0*/  STL [R1+0x2a1c], R11 ;  /* 0x002a1c0b01007387 */ /* 0x000fe20000100800 */
[----:B---3--:R-:W-:Y:S11]  /*8f100*/  HMMA.16816.F32 R20, R24, R18, R20 ;  /* 0x000000121814723c */ /* 0x008ff60000001814 */
[----:B------:R-:W-:Y:S11]  /*8f110*/  @!UPT UIADD3 URZ, URZ, URZ, URZ ;  /* 0x0000003f3f3ff290 */ /* 0x000ff6000fffe03f */
[----:B------:R-:W-:Y:S01]  /*8f120*/  @!UPT UIADD3 URZ, URZ, URZ, URZ ;  /* 0x0000003f3f3ff290 */ /* 0x000fe2000fffe03f */
[----:B------:R-:W-:Y:S01]  /*8f130*/  STL.64 [R1+0x870], R20 ;  /* 0x0008701401007387 */ /* 0x000fe20000100a00 */
[----:B------:R-:W-:Y:S02]  /*8f140*/  IMAD.MOV.U32 R16, RZ, RZ, R20 ;  /* 0x000000ffff107224 */ /* 0x000fe400078e0014 */
[----:B------:R-:W-:Y:S02]  /*8f150*/  IMAD.MOV.U32 R17, RZ, RZ, R21 ;  /* 0x000000ffff117224 */ /* 0x000fe400078e0015 */
[----:B------:R0:W-:Y:S02]  /*8f160*/  STL.64 [R1+0x878], R22 ;  /* 0x0008781601007387 */ /* 0x0001e40000100a00 */
[----:B0-----:R-:W2:Y:S01]  /*8f170*/  LDL.LU.64 R22, [R1+0x2cc8] ;  /* 0x002cc80001167983 */ /* 0x001ea20000300a00 */
[----:B------:R-:W3:Y:S02]  /*8f180*/  LDL.LU.64 R20, [R1+0xdd0] ;  /* 0x000dd00001147983 */ /* 0x000ee40000300a00 */
[----:B------:R0:W-:Y:S02]  /*8f190*/  STL [R1+0x2a28], R16 ;  /* 0x002a281001007387 */ /* 0x0001e40000100800 */
[----:B------:R1:W-:Y:S01]  /*8f1a0*/  STL [R1+0x2a24], R17 ;  /* 0x002a241101007387 */ /* 0x0003e20000100800 */
[----:B0-----:R-:W2:Y:S01]  /*8f1b0*/  LDL.LU R16, [R1+0x20] ;  /* 0x0000200001107983 */ /* 0x001ea20000300800 */
[----:B-1----:R-:W2:Y:S02]  /*8f1c0*/  LDL.LU R17, [R1+0x24] ;  /* 0x0000240001117983 */ /* 0x002ea40000300800 */
[----:B------:R-:W2:Y:S02]  /*8f1d0*/  LDL.LU R18, [R1+0x28] ;  /* 0x0000280001127983 */ /* 0x000ea40000300800 */
[----:B------:R-:W-:-:S02]  /*8f1e0*/  IMAD.MOV.U32 R19, RZ, RZ, R2 ;  /* 0x000000ffff137224 */ /* 0x000fc400078e0002 */
[----:B------:R-:W-:Y:S02]  /*8f1f0*/  IMAD.MOV.U32 R10, RZ, RZ, R13 ;  /* 0x000000ffff0a7224 */ /* 0x000fe400078e000d */
[----:B------:R-:W-:Y:S01]  /*8f200*/  IMAD.MOV.U32 R11, RZ, RZ, R12 ;  /* 0x000000ffff0b7224 */ /* 0x000fe200078e000c */
[----:B------:R-:W3:Y:S02]  /*8f210*/  LDL.LU R2, [R1+0x2cc0] ;  /* 0x002cc00001027983 */ /* 0x000ee40000300800 */
[----:B--2---:R-:W-:Y:S11]  /*8f220*/  HMMA.16816.F32 R12, R24, R14, R16 ;  /* 0x0000000e180c723c */ /* 0x004ff60000001810 */
[----:B------:R-:W-:Y:S11]  /*8f230*/  @!UPT UIADD3 URZ, URZ, URZ, URZ ;  /* 0x0000003f3f3ff290 */ /* 0x000ff6000fffe03f */
[----:B------:R-:W-:Y:S01]  /*8f240*/  @!UPT UIADD3 URZ, URZ, URZ, URZ ;  /* 0x0000003f3f3ff290 */ /* 0x000fe2000fffe03f */
[----:B------:R-:W-:Y:S01]  /*8f250*/  STL.64 [R1+0x880], R12 ;  /* 0x0008800c01007387 */ /* 0x000fe20000100a00 */
[----:B------:R0:W-:Y:S02]  /*8f260*/  STL.64 [R1+0x888], R14 ;  /* 0x0008880e01007387 */ /* 0x0001e40000100a00 */
[----:B------:R-:W-:Y:S01]  /*8f270*/  IMAD.MOV.U32 R18, RZ, RZ, R12 ;  /* 0x000000ffff127224 */ /* 0x000fe200078e000c */
[----:B0-----:R-:W4:Y:S01]  /*8f280*/  LDL.LU.64 R14, [R1+0x2cb8] ;  /* 0x002cb800010e7983 */ /* 0x001f220000300a00 */
[----:B------:R-:W2:Y:S03]  /*8f290*/  LDL.LU R12, [R1+0x2cb0] ;  /* 0x002cb000010c7983 */ /* 0x000ea60000300800 */
[----:B------:R2:W-:Y:S02]  /*8f2a0*/  STL [R1+0x2a30], R18 ;  /* 0x002a301201007387 */ /* 0x0005e40000100800 */
[----:B------:R-:W-:-:S05]  /*8f2b0*/  IMAD.MOV.U32 R19, RZ, RZ, R13 ;  /* 0x000000ffff137224 */ /* 0x000fca00078e000d */
[----:B------:R-:W-:Y:S01]  /*8f2c0*/  STL [R1+0x2a2c], R19 ;  /* 0x002a2c1301007387 */ /* 0x000fe20000100800 */
[----:B--2---:R-:W-:Y:S02]  /*8f2d0*/  IMAD.MOV.U32 R18, RZ, RZ, R12 ;  /* 0x000000ffff127224 */ /* 0x004fe400078e000c */
[C---:B----4-:R-:W-:Y:S01]  /*8f2e0*/  HMMA.16816.F32 R12, R24.reuse, R14, R4 ;  /* 0x0000000e180c723c */ /* 0x050fe20000001804 */
[----:B------:R-:W2:Y:S01]  /*8f2f0*/  LDL.LU.64 R6, [R1+0x2ca8] ;  /* 0x002ca80001067983 */ /* 0x000ea20000300a00 */
[----:B------:R-:W2:Y:S11]  /*8f300*/  LDL.LU.64 R4, [R1+0x2ca0] ;  /* 0x002ca00001047983 */ /* 0x000eb60000300a00 */
[----:B------:R-:W-:Y:S10]  /*8f310*/  @!UPT UIADD3 URZ, URZ, URZ, URZ ;  /* 0x0000003f3f3ff290 */ /* 0x000ff4000fffe03f */
[----:B------:R-:W-:Y:S01]  /*8f320*/  STL.64 [R1+0x890], R12 ;  /* 0x0008900c01007387 */ /* 0x000fe20000100a00 */
[----:B------:R0:W-:Y:S03]  /*8f330*/  STL.64 [R1+0x898], R14 ;  /* 0x0008980e01007387 */ /* 0x0001e60000100a00 */
[----:B0-----:R-:W4:Y:S01]  /*8f340*/  LDL.LU.64 R14, [R1+0x2c98] ;  /* 0x002c9800010e7983 */ /* 0x001f220000300a00 */
[----:B------:R-:W4:Y:S02]  /*8f350*/  LDL.LU.64 R12, [R1+0x2c90] ;  /* 0x002c9000010c7983 */ /* 0x000f240000300a00 */
[----:B------:R-:W-:Y:S01]  /*8f360*/  IMAD.MOV.U32 R19, RZ, RZ, R0 ;  /* 0x000000ffff137224 */ /* 0x000fe200078e0000 */
[C---:B--2---:R-:W-:Y:S08]  /*8f370*/  HMMA.16816.F32 R8, R24.reuse, R10, R4 ;  /* 0x0000000a1808723c */ /* 0x044ff00000001804 */
[----:B----4-:R-:W-:Y:S11]  /*8f380*/  HMMA.16816.F32 R16, R24, R18, R12 ;  /* 0x000000121810723c */ /* 0x010ff6000000180c */
[----:B------:R-:W-:Y:S11]  /*8f390*/  @!UPT UIADD3 URZ, URZ, URZ, URZ ;  /* 0x0000003f3f3ff290 */ /* 0x000ff6000fffe03f */
[----:B------:R-:W-:Y:S02]  /*8f3a0*/  @!UPT UIADD3 URZ, URZ, URZ, URZ ;  /* 0x0000003f3f3ff290 */ /* 0x000fe4000fffe03f */
[----:B------:R-:W-:Y:S02]  /*8f3b0*/  IMAD.MOV.U32 R12, RZ, RZ, R16 ;  /* 0x000000ffff0c7224 */ /* 0x000fe400078e0010 */
[----:B------:R-:W-:Y:S01]  /*8f3c0*/  IMAD.MOV.U32 R13, RZ, RZ, R17 ;  /* 0x000000ffff0d7224 */ /* 0x000fe200078e0011 */
[----:B------:R-:W-:Y:S01]  /*8f3d0*/  STL.64 [R1+0x8a0], R16 ;  /* 0x0008a01001007387 */ /* 0x000fe20000100a00 */
[----:B------:R-:W-:Y:S02]  /*8f3e0*/  STL.64 [R1+0x8a8], R18 ;  /* 0x0008a81201007387 */ /* 0x000fe40000100a00 */
[----:B------:R-:W-:Y:S01]  /*8f3f0*/  STL [R1+0x2a38], R12 ;  /* 0x002a380c01007387 */ /* 0x000fe20000100800 */
[----:B------:R0:W-:Y:S01]  /*8f400*/  STL [R1+0x2a34], R13 ;  /* 0x002a340d01007387 */ /* 0x0001e20000100800 */
[----:B------:R-:W2:Y:S02]  /*8f410*/  LDL.LU.64 R6, [R1+0xdd8] ;  /* 0x000dd80001067983 */ /* 0x000ea40000300a00 */
[----:B------:R-:W4:Y:S02]  /*8f420*/  LDL.LU R29, [R1+0x233c] ;  /* 0x00233c00011d7983 */ /* 0x000f240000300800 */
[----:B------:R-:W-:Y:S01]  /*8f430*/  STL.64 [R1+0x8c0], R8 ;  /* 0x0008c00801007387 */ /* 0x000fe20000100a00 */
        /* <DEDUP_REMOVED lines=8> */
[----:B------:R-:W-:Y:S01]  /*8f4c0*/  IMAD.MOV.U32 R18, RZ, RZ, c[0x0][0x188] ;  /* 0x00006200ff127624 */ /* 0x000fe200078e00ff */
[----:B-1----:R-:W4:Y:S01]  /*8f4d0*/  LDL.LU R11, [R1+0x2330] ;  /* 0x00233000010b7983 */ /* 0x002f220000300800 */
[----:B------:R-:W4:Y:S02]  /*8f4e0*/  LDL.LU R10, [R1+0x2304] ;  /* 0x00230400010a7983 */ /* 0x000f240000300800 */
[----:B------:R-:W4:Y:S02]  /*8f4f0*/  LDL.LU R9, [R1+0x2328] ;  /* 0x0023280001097983 */ /* 0x000f240000300800 */
[----:B------:R-:W-:Y:S01]  /*8f500*/  IMAD.SHL.U32 R18, R18, 0x80, RZ ;  /* 0x0000008012127824 */ /* 0x000fe200078e00ff */
[----:B------:R-:W4:Y:S03]  /*8f510*/  LDL.LU R0, [R1+0x22fc] ;  /* 0x0022fc0001007983 */ /* 0x000f260000300800 */
[----:B------:R-:W-:-:S05]  /*8f520*/  IMAD.SHL.U32 R18, R18, 0x2, RZ ;  /* 0x0000000212127824 */ /* 0x000fca00078e00ff */
[-C--:B---3--:R-:W-:Y:S02]  /*8f530*/  IADD3 R5, P1, R20, R18.reuse, RZ ;  /* 0x0000001214057210 */ /* 0x088fe40007f3e0ff */
[----:B--2---:R-:W-:-:S05]  /*8f540*/  IADD3 R4, P0, R6, R18, RZ ;  /* 0x0000001206047210 */ /* 0x004fca0007f1e0ff */
[----:B------:R0:W-:Y:S04]  /*8f550*/  STL [R1+0x2a3c], R4 ;  /* 0x002a3c0401007387 */ /* 0x0001e80000100800 */
[----:B0-----:R-:W2:Y:S01]  /*8f560*/  LDL.LU R4, [R1+0xdec] ;  /* 0x000dec0001047983 */ /* 0x001ea20000300800 */
[----:B----4-:R0:W-:Y:S03]  /*8f570*/  STL.64 [R1+0x2c78], R18 ;  /* 0x002c781201007387 */ /* 0x0101e60000100a00 */
[----:B------:R1:W-:Y:S01]  /*8f580*/  STL.64 [R1+0x2c70], R16 ;  /* 0x002c701001007387 */ /* 0x0003e20000100a00 */
[----:B0-----:R-:W-:Y:S02]  /*8f590*/  IMAD.MOV.U32 R18, RZ, RZ, R23 ;  /* 0x000000ffff127224 */ /* 0x001fe400078e0017 */
[----:B-1----:R-:W-:-:S02]  /*8f5a0*/  IMAD.MOV.U32 R16, RZ, RZ, R20 ;  /* 0x000000ffff107224 */ /* 0x002fc400078e0014 */
[----:B------:R-:W-:Y:S02]  /*8f5b0*/  IMAD.MOV.U32 R17, RZ, RZ, R21 ;  /* 0x000000ffff117224 */ /* 0x000fe400078e0015 */
[----:B------:R-:W3:Y:S01]  /*8f5c0*/  LDL.LU.64 R20, [R1+0x2c88] ;  /* 0x002c880001147983 */ /* 0x000ee20000300a00 */
[----:B------:R-:W3:Y:S02]  /*8f5d0*/  LDL.LU R23, [R1+0x2c80] ;  /* 0x002c800001177983 */ /* 0x000ee40000300800 */
[----:B------:R-:W-:Y:S02]  /*8f5e0*/  IMAD.MOV.U32 R19, RZ, RZ, R3 ;  /* 0x000000ffff137224 */ /* 0x000fe400078e0003 */
[--C-:B------:R-:W-:Y:S02]  /*8f5f0*/  IMAD.X R6, R7, 0x1, R2.reuse, P0 ;  /* 0x0000000107067824 */ /* 0x100fe400000e0602 */
[----:B------:R-:W-:Y:S01]  /*8f600*/  IMAD.X R7, R17, 0x1, R2, P1 ;  /* 0x0000000111077824 */ /* 0x000fe200008e0602 */
[----:B------:R0:W-:Y:S04]  /*8f610*/  STL [R1+0x2a40], R5 ;  /* 0x002a400501007387 */ /* 0x0001e80000100800 */
[----:B0-----:R-:W4:Y:S01]  /*8f620*/  LDL R5, [R1+0x2600] ;  /* 0x0026000001057983 */ /* 0x001f220000100800 */
[----:B------:R-:W-:Y:S01]  /*8f630*/  STL [R1+0x2a44], R6 ;  /* 0x002a440601007387 */ /* 0x000fe20000100800 */
[----:B--2---:R-:W-:Y:S01]  /*8f640*/  IADD3 R4, R4, 0x1, RZ ;  /* 0x0000000104047810 */ /* 0x004fe20007ffe0ff */
[----:B---3--:R-:W-:Y:S04]  /*8f650*/  HMMA.16816.F32 R16, R24, R18, R20 ;  /* 0x000000121810723c */ /* 0x008fe80000001814 */
[----:B------:R-:W-:Y:S01]  /*8f660*/  STL [R1+0xdec], R4 ;  /* 0x000dec0401007387 */ /* 0x000fe20000100800 */
[----:B------:R-:W2:Y:S02]  /*8f670*/  LDL.LU R8, [R1+0x2320] ;  /* 0x0023200001087983 */ /* 0x000ea40000300800 */
[----:B------:R-:W3:Y:S02]  /*8f680*/  LDL.LU R3, [R1+0x22f4] ;  /* 0x0022f40001037983 */ /* 0x000ee40000300800 */
[----:B------:R-:W-:Y:S11]  /*8f690*/  STL [R1+0x2a48], R7 ;  /* 0x002a480701007387 */ /* 0x000ff60000100800 */
[----:B------:R-:W-:Y:S03]  /*8f6a0*/  @!UPT UIADD3 URZ, URZ, URZ, URZ ;  /* 0x0000003f3f3ff290 */ /* 0x000fe6000fffe03f */
[----:B------:R-:W-:Y:S01]  /*8f6b0*/  STL.64 [R1+0x8b0], R16 ;  /* 0x0008b01001007387 */ /* 0x000fe20000100a00 */
[----:B------:R-:W-:Y:S02]  /*8f6c0*/  IMAD.MOV.U32 R14, RZ, RZ, R19 ;  /* 0x000000ffff0e7224 */ /* 0x000fe400078e0013 */
[----:B------:R-:W-:Y:S02]  /*8f6d0*/  IMAD.MOV.U32 R27, RZ, RZ, R18 ;  /* 0x000000ffff1b7224 */ /* 0x000fe400078e0012 */
[----:B------:R0:W-:Y:S02]  /*8f6e0*/  STL.64 [R1+0x8b8], R18 ;  /* 0x0008b81201007387 */ /* 0x0001e40000100a00 */
[----:B0-----:R-:W2:Y:S01]  /*8f6f0*/  LDL.LU.64 R18, [R1+0x2c78] ;  /* 0x002c780001127983 */ /* 0x001ea20000300a00 */
[----:B------:R-:W-:Y:S02]  /*8f700*/  IMAD.MOV.U32 R21, RZ, RZ, R17 ;  /* 0x000000ffff157224 */ /* 0x000fe400078e0011 */
[----:B------:R-:W-:-:S02]  /*8f710*/  IMAD.MOV.U32 R20, RZ, RZ, R16 ;  /* 0x000000ffff147224 */ /* 0x000fc400078e0010 */
[----:B------:R-:W3:Y:S03]  /*8f720*/  LDL.LU.64 R16, [R1+0x2c70] ;  /* 0x002c700001107983 */ /* 0x000ee60000300a00 */
[----:B------:R-:W-:Y:S02]  /*8f730*/  STL [R1+0x2a58], R20 ;  /* 0x002a581401007387 */ /* 0x000fe40000100800 */
[----:B------:R-:W-:Y:S02]  /*8f740*/  STL [R1+0x2a54], R21 ;  /* 0x002a541501007387 */ /* 0x000fe40000100800 */
[----:B------:R-:W-:Y:S01]  /*8f750*/  STL [R1+0x2a50], R27 ;  /* 0x002a501b01007387 */ /* 0x000fe20000100800 */
[----:B------:R-:W-:Y:S01]  /*8f760*/  STL [R1+0x2a4c], R14 ;  /* 0x002a4c0e01007387 */ /* 0x000fe20000100800 */
[-C--:B--2---:R-:W-:Y:S02]  /*8f770*/  IADD3 R29, P5, R29, R18.reuse, RZ ;  /* 0x000000121d1d7210 */ /* 0x084fe40007fbe0ff */
[----:B------:R-:W-:-:S03]  /*8f780*/  IADD3 R28, P2, R28, R18, RZ ;  /* 0x000000121c1c7210 */ /* 0x000fc60007f5e0ff */
[----:B------:R0:W-:Y:S01]  /*8f790*/  STL [R1+0x233c], R29 ;  /* 0x00233c1d01007387 */ /* 0x0001e20000100800 */
[-C--:B------:R-:W-:Y:S02]  /*8f7a0*/  IADD3 R13, P6, R13, R18.reuse, RZ ;  /* 0x000000120d0d7210 */ /* 0x080fe40007fde0ff */
[-C--:B------:R-:W-:Y:S02]  /*8f7b0*/  IADD3 R12, P1, R12, R18.reuse, RZ ;  /* 0x000000120c0c7210 */ /* 0x080fe40007f3e0ff */
[-C--:B------:R-:W-:Y:S01]  /*8f7c0*/  IADD3 R15, P3, R15, R18.reuse, RZ ;  /* 0x000000120f0f7210 */ /* 0x080fe20007f7e0ff */
[----:B0-----:R-:W2:Y:S01]  /*8f7d0*/  LDL.LU R29, [R1+0x2318] ;  /* 0x00231800011d7983 */ /* 0x001ea20000300800 */
[----:B------:R0:W-:Y:S01]  /*8f7e0*/  STL [R1+0x2324], R28 ;  /* 0x0023241c01007387 */ /* 0x0001e20000100800 */
[-C--:B------:R-:W-:Y:S01]  /*8f7f0*/  IADD3 R19, P4, R19, R18.reuse, RZ ;  /* 0x0000001213137210 */ /* 0x080fe20007f9e0ff */
[----:B------:R-:W-:Y:S02]  /*8f800*/  STL [R1+0x2334], R13 ;  /* 0x0023340d01007387 */ /* 0x000fe40000100800 */
[--C-:B---3--:R-:W-:Y:S01]  /*8f810*/  IMAD.X R17, R17, 0x1, R2.reuse, P5 ;  /* 0x0000000111117824 */ /* 0x108fe200028e0602 */
[-C--:B------:R-:W-:Y:S01]  /*8f820*/  IADD3 R16, P5, R16, R18.reuse, RZ ;  /* 0x0000001210107210 */ /* 0x080fe20007fbe0ff */
[--C-:B------:R-:W-:Y:S01]  /*8f830*/  IMAD.X R11, R11, 0x1, R2.reuse, P6 ;  /* 0x000000010b0b7824 */ /* 0x100fe200030e0602 */
[----:B------:R-:W-:Y:S01]  /*8f840*/  IADD3 R10, P6, R10, R18, RZ ;  /* 0x000000120a0a7210 */ /* 0x000fe20007fde0ff */
[----:B0-----:R-:W3:Y:S01]  /*8f850*/  LDL.LU R28, [R1+0x22ec] ;  /* 0x0022ec00011c7983 */ /* 0x001ee20000300800 */
[----:B------:R-:W-:Y:S02]  /*8f860*/  STL [R1+0x232c], R12 ;  /* 0x00232c0c01007387 */ /* 0x000fe40000100800 */
[----:B------:R-:W-:Y:S02]  /*8f870*/  STL [R1+0x231c], R15 ;  /* 0x00231c0f01007387 */ /* 0x000fe40000100800 */
[----:B------:R-:W-:Y:S01]  /*8f880*/  STL [R1+0x2314], R19 ;  /* 0x0023141301007387 */ /* 0x000fe20000100800 */
[----:B------:R-:W-:Y:S01]  /*8f890*/  STL [R1+0x2338], R17 ;  /* 0x0023381101007387 */ /* 0x000fe20000100800 */
[----:B------:R-:W-:-:S02]  /*8f8a0*/  IMAD.X R9, R9, 0x1, R2, P1 ;  /* 0x0000000109097824 */ /* 0x000fc400008e0602 */
[----:B------:R-:W-:Y:S02]  /*8f8b0*/  STL [R1+0x230c], R16 ;  /* 0x00230c1001007387 */ /* 0x000fe40000100800 */
[----:B------:R-:W-:Y:S01]  /*8f8c0*/  STL [R1+0x2330], R11 ;  /* 0x0023300b01007387 */ /* 0x000fe20000100800 */
[-C--:B------:R-:W-:Y:S01]  /*8f8d0*/  IADD3 R0, P1, R0, R18.reuse, RZ ;  /* 0x0000001200007210 */ /* 0x080fe20007f3e0ff */
[----:B------:R-:W3:Y:S01]  /*8f8e0*/  LDL.LU R14, [R1+0x2310] ;  /* 0x00231000010e7983 */ /* 0x000ee20000300800 */
[----:B------:R-:W-:Y:S02]  /*8f8f0*/  STL [R1+0x2304], R10 ;  /* 0x0023040a01007387 */ /* 0x000fe40000100800 */
[----:B------:R-:W3:Y:S02]  /*8f900*/  LDL.LU R27, [R1+0x22e4] ;  /* 0x0022e400011b7983 */ /* 0x000ee40000300800 */
[----:B------:R0:W-:Y:S01]  /*8f910*/  STL [R1+0x2328], R9 ;  /* 0x0023280901007387 */ /* 0x0001e20000100800 */
[----:B------:R-:W3:Y:S01]  /*8f920*/  LDL.LU R21, [R1+0x2308] ;  /* 0x0023080001157983 */ /* 0x000ee20000300800 */
[----:B------:R1:W-:Y:S03]  /*8f930*/  STL [R1+0x22fc], R0 ;  /* 0x0022fc0001007387 */ /* 0x0003e60000100800 */
[----:B0-----:R-:W3:Y:S01]  /*8f940*/  LDL.LU R9, [R1+0x22dc] ;  /* 0x0022dc0001097983 */ /* 0x001ee20000300800 */
[----:B-1----:R-:W3:Y:S02]  /*8f950*/  LDL.LU R0, [R1+0x2300] ;  /* 0x0023000001007983 */ /* 0x002ee40000300800 */
[--C-:B------:R-:W-:Y:S01]  /*8f960*/  IMAD.X R8, R8, 0x1, R2.reuse, P2 ;  /* 0x0000000108087824 */ /* 0x100fe200010e0602 */
[----:B------:R-:W-:Y:S01]  /*8f970*/  IADD3 R3, P2, R3, R18, RZ ;  /* 0x0000001203037210 */ /* 0x000fe20007f5e0ff */
[----:B------:R-:W3:Y:S01]  /*8f980*/  LDL.LU R20, [R1+0x22d4] ;  /* 0x0022d40001147983 */ /* 0x000ee20000300800 */
[----:B------:R-:W3:Y:S02]  /*8f990*/  LDL.LU R24, [R1+0x22f8] ;  /* 0x0022f80001187983 */ /* 0x000ee40000300800 */
[----:B------:R-:W-:Y:S02]  /*8f9a0*/  STL [R1+0x2320], R8 ;  /* 0x0023200801007387 */ /* 0x000fe40000100800 */
[----:B------:R-:W3:Y:S01]  /*8f9b0*/  LDL.LU R25, [R1+0x22cc] ;  /* 0x0022cc0001197983 */ /* 0x000ee20000300800 */
[----:B------:R0:W-:Y:S01]  /*8f9c0*/  STL [R1+0x22f4], R3 ;  /* 0x0022f40301007387 */ /* 0x0001e20000100800 */
[----:B------:R-:W3:Y:S02]  /*8f9d0*/  LDL.LU R26, [R1+0x22f0] ;  /* 0x0022f000011a7983 */ /* 0x000ee40000300800 */
[----:B------:R-:W3:Y:S02]  /*8f9e0*/  LDL.LU R22, [R1+0x22c4] ;  /* 0x0022c40001167983 */ /* 0x000ee40000300800 */
[----:B------:R-:W3:Y:S01]  /*8f9f0*/  LDL.LU R23, [R1+0x22e8] ;  /* 0x0022e80001177983 */ /* 0x000ee20000300800 */
[----:B------:R-:W3:Y:S01]  /*8fa00*/  LDL.LU R7, [R1+0x22bc] ;  /* 0x0022bc0001077983 */ /* 0x000ee20000300800 */
[----:B----4-:R-:W-:Y:S01]  /*8fa10*/  ISETP.NE.U32.AND P0, PT, R4, R5, PT ;  /* 0x000000050400720c */ /* 0x010fe20003f05070 */
[----:B------:R-:W4:Y:S02]  /*8fa20*/  LDL.LU R6, [R1+0x22e0] ;  /* 0x0022e00001067983 */ /* 0x000f240000300800 */
[----:B------:R-:W4:Y:S01]  /*8fa30*/  LDL.LU R5, [R1+0x22b4] ;  /* 0x0022b40001057983 */ /* 0x000f220000300800 */
[----:B------:R-:W4:Y:S01]  /*8fa40*/  LDL.LU R4, [R1+0x22d8] ;  /* 0x0022d80001047983 */ /* 0x000f220000300800 */
[----:B0-----:R-:W4:Y:S02]  /*8fa50*/  LDL.LU R3, [R1+0x22ac] ;  /* 0x0022ac0001037983 */ /* 0x001f240000300800 */
[----:B------:R-:W4:Y:S01]  /*8fa60*/  LDL.LU R13, [R1+0x22d0] ;  /* 0x0022d000010d7983 */ /* 0x000f220000300800 */
[----:B------:R-:W4:Y:S01]  /*8fa70*/  LDL.LU R12, [R1+0x22a4] ;  /* 0x0022a400010c7983 */ /* 0x000f220000300800 */
[----:B--2---:R-:W-:-:S05]  /*8fa80*/  IMAD.X R29, R29, 0x1, R2, P3 ;  /* 0x000000011d1d7824 */ /* 0x004fca00018e0602 */
[----:B------:R0:W-:Y:S01]  /*8fa90*/  STL [R1+0x2318], R29 ;  /* 0x0023181d01007387 */ /* 0x0001e20000100800 */
[----:B---3--:R-:W-:-:S03]  /*8faa0*/  IADD3 R28, P3, R28, R18, RZ ;  /* 0x000000121c1c7210 */ /* 0x008fc60007f7e0ff */
[----:B0-----:R-:W2:Y:S01]  /*8fab0*/  LDL.LU R29, [R1+0x22c8] ;  /* 0x0022c800011d7983 */ /* 0x001ea20000300800 */
[----:B------:R-:W3:Y:S02]  /*8fac0*/  LDL.LU R15, [R1+0x229c] ;  /* 0x00229c00010f7983 */ /* 0x000ee40000300800 */
[----:B------:R-:W3:Y:S02]  /*8fad0*/  LDL.LU R19, [R1+0x22c0] ;  /* 0x0022c00001137983 */ /* 0x000ee40000300800 */
[----:B------:R-:W3:Y:S01]  /*8fae0*/  LDL.LU R17, [R1+0x2294] ;  /* 0x0022940001117983 */ /* 0x000ee20000300800 */
[----:B------:R0:W-:Y:S01]  /*8faf0*/  STL [R1+0x22ec], R28 ;  /* 0x0022ec1c01007387 */ /* 0x0001e20000100800 */
[----:B------:R-:W3:Y:S02]  /*8fb00*/  LDL.LU R16, [R1+0x22b8] ;  /* 0x0022b80001107983 */ /* 0x000ee40000300800 */
[----:B------:R-:W3:Y:S02]  /*8fb10*/  LDL.LU R11, [R1+0x228c] ;  /* 0x00228c00010b7983 */ /* 0x000ee40000300800 */
[----:B------:R-:W3:Y:S01]  /*8fb20*/  LDL.LU R10, [R1+0x22b0] ;  /* 0x0022b000010a7983 */ /* 0x000ee20000300800 */
[----:B------:R-:W3:Y:S01]  /*8fb30*/  LDL.LU R8, [R1+0x2284] ;  /* 0x0022840001087983 */ /* 0x000ee20000300800 */
[--C-:B------:R-:W-:Y:S01]  /*8fb40*/  IMAD.X R14, R14, 0x1, R2.reuse, P4 ;  /* 0x000000010e0e7824 */ /* 0x100fe200020e0602 */
[-C--:B------:R-:W-:Y:S01]  /*8fb50*/  IADD3 R27, P4, R27, R18.reuse, RZ ;  /* 0x000000121b1b7210 */ /* 0x080fe20007f9e0ff */
[--C-:B------:R-:W-:Y:S01]  /*8fb60*/  IMAD.X R21, R21, 0x1, R2.reuse, P5 ;  /* 0x0000000115157824 */ /* 0x100fe200028e0602 */
[----:B0-----:R-:W3:Y:S02]  /*8fb70*/  LDL.LU R28, [R1+0x22a8] ;  /* 0x0022a800011c7983 */ /* 0x001ee40000300800 */
[----:B------:R-:W-:Y:S01]  /*8fb80*/  STL [R1+0x2310], R14 ;  /* 0x0023100e01007387 */ /* 0x000fe20000100800 */
[-C--:B------:R-:W-:Y:S01]  /*8fb90*/  IADD3 R9, P5, R9, R18.reuse, RZ ;  /* 0x0000001209097210 */ /* 0x080fe20007fbe0ff */
[--C-:B------:R-:W-:Y:S01]  /*8fba0*/  IMAD.X R0, R0, 0x1, R2.reuse, P6 ;  /* 0x0000000100007824 */ /* 0x100fe200030e0602 */
[----:B------:R-:W-:Y:S03]  /*8fbb0*/  STL [R1+0x22e4], R27 ;  /* 0x0022e41b01007387 */ /* 0x000fe60000100800 */
[----:B------:R0:W-:Y:S02]  /*8fbc0*/  STL [R1+0x22dc], R9 ;  /* 0x0022dc0901007387 */ /* 0x0001e40000100800 */
[----:B------:R-:W-:Y:S01]  /*8fbd0*/  STL [R1+0x2308], R21 ;  /* 0x0023081501007387 */ /* 0x000fe20000100800 */
[----:B0-----:R-:W3:Y:S01]  /*8fbe0*/  LDL.LU R9, [R1+0x227c] ;  /* 0x00227c0001097983 */ /* 0x001ee20000300800 */
[----:B------:R0:W-:Y:S03]  /*8fbf0*/  STL [R1+0x2300], R0 ;  /* 0x0023000001007387 */ /* 0x0001e60000100800 */
[----:B0-----:R-:W3:Y:S01]  /*8fc00*/  LDL.LU R0, [R1+0x22a0] ;  /* 0x0022a00001007983 */ /* 0x001ee20000300800 */
[-C--:B------:R-:W-:Y:S01]  /*8fc10*/  IADD3 R20, P6, R20, R18.reuse, RZ ;  /* 0x0000001214147210 */ /* 0x080fe20007fde0ff */
[--C-:B------:R-:W-:Y:S01]  /*8fc20*/  IMAD.X R24, R24, 0x1, R2.reuse, P1 ;  /* 0x0000000118187824 */ /* 0x100fe200008e0602 */
[-C--:B------:R-:W-:Y:S01]  /*8fc30*/  IADD3 R25, P1, R25, R18.reuse, RZ ;  /* 0x0000001219197210 */ /* 0x080fe20007f3e0ff */
[--C-:B------:R-:W-:Y:S01]  /*8fc40*/  IMAD.X R26, R26, 0x1, R2.reuse, P2 ;  /* 0x000000011a1a7824 */ /* 0x100fe200010e0602 */
[----:B------:R-:W-:Y:S01]  /*8fc50*/  IADD3 R22, P2, R22, R18, RZ ;  /* 0x0000001216167210 */ /* 0x000fe20007f5e0ff */
[----:B------:R-:W-:Y:S01]  /*8fc60*/  STL [R1+0x22d4], R20 ;  /* 0x0022d41401007387 */ /* 0x000fe20000100800 */
[----:B------:R-:W-:-:S02]  /*8fc70*/  IMAD.X R23, R23, 0x1, R2, P3 ;  /* 0x0000000117177824 */ /* 0x000fc400018e0602 */
[----:B------:R-:W-:Y:S01]  /*8fc80*/  STL [R1+0x22f8], R24 ;  /* 0x0022f81801007387 */ /* 0x000fe20000100800 */
[-C--:B------:R-:W-:Y:S01]  /*8fc90*/  IADD3 R7, P3, R7, R18.reuse, RZ ;  /* 0x0000001207077210 */ /* 0x080fe20007f7e0ff */
[----:B------:R-:W-:Y:S01]  /*8fca0*/  STL [R1+0x22cc], R25 ;  /* 0x0022cc1901007387 */ /* 0x000fe20000100800 */
[--C-:B----4-:R-:W-:Y:S02]  /*8fcb0*/  IMAD.X R6, R6, 0x1, R2.reuse, P4 ;  /* 0x0000000106067824 */ /* 0x110fe400020e0602 */
[--C-:B------:R-:W-:Y:S02]  /*8fcc0*/  IMAD.X R4, R4, 0x1, R2.reuse, P5 ;  /* 0x0000000104047824 */ /* 0x100fe400028e0602 */
[----:B------:R-:W-:Y:S01]  /*8fcd0*/  STL [R1+0x22f0], R26 ;  /* 0x0022f01a01007387 */ /* 0x000fe20000100800 */
[-C--:B------:R-:W-:Y:S01]  /*8fce0*/  IADD3 R3, P5, R3, R18.reuse, RZ ;  /* 0x0000001203037210 */ /* 0x080fe20007fbe0ff */
[----:B------:R-:W-:Y:S01]  /*8fcf0*/  STL [R1+0x22c4], R22 ;  /* 0x0022c41601007387 */ /* 0x000fe20000100800 */
[-C--:B------:R-:W-:Y:S01]  /*8fd00*/  IADD3 R5, P4, R5, R18.reuse, RZ ;  /* 0x0000001205057210 */ /* 0x080fe20007f9e0ff */
[----:B------:R-:W-:Y:S02]  /*8fd10*/  STL [R1+0x22e8], R23 ;  /* 0x0022e81701007387 */ /* 0x000fe40000100800 */
[----:B------:R-:W-:Y:S01]  /*8fd20*/  STL [R1+0x22bc], R7 ;  /* 0x0022bc0701007387 */ /* 0x000fe20000100800 */
[----:B------:R-:W-:Y:S01]  /*8fd30*/  STL [R1+0x22e0], R6 ;  /* 0x0022e00601007387 */ /* 0x000fe20000100800 */
[----:B------:R0:W-:Y:S02]  /*8fd40*/  STL [R1+0x22ac], R3 ;  /* 0x0022ac0301007387 */ /* 0x0001e40000100800 */
[----:B------:R-:W-:Y:S02]  /*8fd50*/  STL [R1+0x22b4], R5 ;  /* 0x0022b40501007387 */ /* 0x000fe40000100800 */
[--C-:B------:R-:W-:Y:S01]  /*8fd60*/  IMAD.X R13, R13, 0x1, R2.reuse, P6 ;  /* 0x000000010d0d7824 */ /* 0x100fe200030e0602 */
[-C--:B------:R-:W-:Y:S01]  /*8fd70*/  IADD3 R12, P6, R12, R18.reuse, RZ ;  /* 0x000000120c0c7210 */ /* 0x080fe20007fde0ff */
[----:B0-----:R-:W4:Y:S01]  /*8fd80*/  LDL.LU R3, [R1+0x2274] ;  /* 0x0022740001037983 */ /* 0x001f220000300800 */
[----:B------:R-:W-:Y:S02]  /*8fd90*/  STL [R1+0x22d8], R4 ;  /* 0x0022d80401007387 */ /* 0x000fe40000100800 */
[--C-:B--2---:R-:W-:Y:S01]  /*8fda0*/  IMAD.X R29, R29, 0x1, R2.reuse, P1 ;  /* 0x000000011d1d7824 */ /* 0x104fe200008e0602 */
[----:B---3--:R-:W-:Y:S01]  /*8fdb0*/  IADD3 R15, P1, R15, R18, RZ ;  /* 0x000000120f0f7210 */ /* 0x008fe20007f3e0ff */
[----:B------:R-:W-:-:S03]  /*8fdc0*/  IMAD.X R19, R19, 0x1, R2, P2 ;  /* 0x0000000113137824 */ /* 0x000fc600010e0602 */
[----:B------:R0:W-:Y:S01]  /*8fdd0*/  STL [R1+0x22c8], R29 ;  /* 0x0022c81d01007387 */ /* 0x0001e20000100800 */
[----:B------:R-:W-:Y:S01]  /*8fde0*/  STL [R1+0x22d0], R13 ;  /* 0x0022d00d01007387 */ /* 0x000fe20000100800 */
[-C--:B------:R-:W-:Y:S01]  /*8fdf0*/  IADD3 R17, P2, R17, R18.reuse, RZ ;  /* 0x0000001211117210 */ /* 0x080fe20007f5e0ff */
[--C-:B------:R-:W-:Y:S01]  /*8fe00*/  IMAD.X R16, R16, 0x1, R2.reuse, P3 ;  /* 0x0000000110107824 */ /* 0x100fe200018e0602 */
[-C--:B------:R-:W-:Y:S01]  /*8fe10*/  IADD3 R11, P3, R11, R18.reuse, RZ ;  /* 0x000000120b0b7210 */ /* 0x080fe20007f7e0ff */
[----:B0-----:R-:W2:Y:S01]  /*8fe20*/  LDL.LU R29, [R1+0x2298] ;  /* 0x00229800011d7983 */ /* 0x001ea20000300800 */
[----:B------:R-:W-:Y:S02]  /*8fe30*/  STL [R1+0x22a4], R12 ;  /* 0x0022a40c01007387 */ /* 0x000fe40000100800 */
[----:B------:R-:W-:Y:S02]  /*8fe40*/  STL [R1+0x229c], R15 ;  /* 0x00229c0f01007387 */ /* 0x000fe40000100800 */
[----:B------:R-:W-:Y:S02]  /*8fe50*/  STL [R1+0x22c0], R19 ;  /* 0x0022c01301007387 */ /* 0x000fe40000100800 */
[--C-:B------:R-:W-:Y:S01]  /*8fe60*/  IMAD.X R10, R10, 0x1, R2.reuse, P4 ;  /* 0x000000010a0a7824 */ /* 0x100fe200020e0602 */
[----:B------:R-:W-:Y:S01]  /*8fe70*/  STL [R1+0x2294], R17 ;  /* 0x0022941101007387 */ /* 0x000fe20000100800 */
[-C--:B------:R-:W-:Y:S01]  /*8fe80*/  IADD3 R8, P4, R8, R18.reuse, RZ ;  /* 0x0000001208087210 */ /* 0x080fe20007f9e0ff */
[----:B------:R-:W-:Y:S02]  /*8fe90*/  STL [R1+0x22b8], R16 ;  /* 0x0022b81001007387 */ /* 0x000fe40000100800 */
[----:B------:R-:W-:Y:S02]  /*8fea0*/  STL [R1+0x228c], R11 ;  /* 0x00228c0b01007387 */ /* 0x000fe40000100800 */
[----:B------:R-:W-:Y:S01]  /*8feb0*/  IMAD.X R28, R28, 0x1, R2, P5 ;  /* 0x000000011c1c7824 */ /* 0x000fe200028e0602 */
[----:B------:R-:W3:Y:S01]  /*8fec0*/  LDL.LU R14, [R1+0x226c] ;  /* 0x00226c00010e7983 */ /* 0x000ee20000300800 */
[----:B------:R-:W-:Y:S02]  /*8fed0*/  STL [R1+0x22b0], R10 ;  /* 0x0022b00a01007387 */ /* 0x000fe40000100800 */
[----:B------:R-:W3:Y:S02]  /*8fee0*/  LDL.LU R27, [R1+0x2290] ;  /* 0x00229000011b7983 */ /* 0x000ee40000300800 */
[----:B------:R0:W-:Y:S01]  /*8fef0*/  STL [R1+0x2284], R8 ;  /* 0x0022840801007387 */ /* 0x0001e20000100800 */
[----:B------:R-:W3:Y:S01]  /*8ff00*/  LDL.LU R21, [R1+0x2264] ;  /* 0x0022640001157983 */ /* 0x000ee20000300800 */
[----:B------:R1:W-:Y:S01]  /*8ff10*/  STL [R1+0x22a8], R28 ;  /* 0x0022a81c01007387 */ /* 0x0003e20000100800 */
[----:B------:R-:W-:-:S02]  /*8ff20*/  IADD3 R9, P5, R9, R18, RZ ;  /* 0x0000001209097210 */ /* 0x000fc40007fbe0ff */
[----:B0-----:R-:W3:Y:S01]  /*8ff30*/  LDL.LU R8, [R1+0x2288] ;  /* 0x0022880001087983 */ /* 0x001ee20000300800 */
[----:B-1----:R-:W3:Y:S02]  /*8ff40*/  LDL.LU R28, [R1+0x225c] ;  /* 0x00225c00011c7983 */ /* 0x002ee40000300800 */
[----:B------:R-:W3:Y:S02]  /*8ff50*/  LDL.LU R20, [R1+0x2280] ;  /* 0x0022800001147983 */ /* 0x000ee40000300800 */
[----:B------:R-:W3:Y:S02]  /*8ff60*/  LDL.LU R24, [R1+0x2254] ;  /* 0x0022540001187983 */ /* 0x000ee40000300800 */
[----:B------:R-:W-:Y:S01]  /*8ff70*/  IMAD.X R0, R0, 0x1, R2, P6 ;  /* 0x0000000100007824 */ /* 0x000fe200030e0602 */
[----:B------:R-:W-:Y:S01]  /*8ff80*/  STL [R1+0x227c], R9 ;  /* 0x00227c0901007387 */ /* 0x000fe20000100800 */
[----:B------:R-:W3:Y:S03]  /*8ff90*/  LDL.LU R25, [R1+0x2278] ;  /* 0x0022780001197983 */ /* 0x000ee60000300800 */
[----:B------:R0:W-:Y:S01]  /*8ffa0*/  STL [R1+0x22a0], R0 ;  /* 0x0022a00001007387 */ /* 0x0001e20000100800 */
[----:B------:R-:W3:Y:S02]  /*8ffb0*/  LDL.LU R26, [R1+0x224c] ;  /* 0x00224c00011a7983 */ /* 0x000ee40000300800 */
[----:B------:R-:W3:Y:S02]  /*8ffc0*/  LDL.LU R22, [R1+0x2270] ;  /* 0x0022700001167983 */ /* 0x000ee40000300800 */
[----:B------:R-:W3:Y:S01]  /*8ffd0*/  LDL.LU R23, [R1+0x2244] ;  /* 0x0022440001177983 */ /* 0x000ee20000300800 */
[----:B------:R-:W3:Y:S01]  /*8ffe0*/  LDL.LU R7, [R1+0x2268] ;  /* 0x0022680001077983 */ /* 0x000ee20000300800 */
[----:B------:R-:W3:Y:S02]  /*8fff0*/  LDL.LU R6, [R1+0x223c] ;  /* 0x00223c0001067983 */ /* 0x000ee40000300800 */
[----:B------:R-:W3:Y:S02]  /*90000*/  LDL.LU R5, [R1+0x2260] ;  /* 0x0022600001057983 */ /* 0x000ee40000300800 */
[----:B------:R-:W3:Y:S01]  /*90010*/  LDL.LU R4, [R1+0x2234] ;  /* 0x0022340001047983 */ /* 0x000ee20000300800 */
[----:B0-----:R-:W3:Y:S01]  /*90020*/  LDL.LU R0, [R1+0x2258] ;  /* 0x0022580001007983 */ /* 0x001ee20000300800 */
[----:B------:R-:W3:Y:S02]  /*90030*/  LDL.LU R13, [R1+0x222c] ;  /* 0x00222c00010d7983 */ /* 0x000ee40000300800 */
[----:B------:R-:W3:Y:S01]  /*90040*/  LDL.LU R12, [R1+0x2250] ;  /* 0x00225000010c7983 */ /* 0x000ee20000300800 */
[----:B----4-:R-:W-:-:S05]  /*90050*/  IADD3 R3, P6, R3, R18, RZ ;  /* 0x0000001203037210 */ /* 0x010fca0007fde0ff */
[----:B------:R0:W-:Y:S04]  /*90060*/  STL [R1+0x2274], R3 ;  /* 0x0022740301007387 */ /* 0x0001e80000100800 */
[----:B0-----:R-:W4:Y:S01]  /*90070*/  LDL.LU R3, [R1+0x2224] ;  /* 0x0022240001037983 */ /* 0x001f220000300800 */
[----:B------:R-:W4:Y:S02]  /*90080*/  LDL.LU R15, [R1+0x2248] ;  /* 0x00224800010f7983 */ /* 0x000f240000300800 */
[----:B------:R-:W4:Y:S02]  /*90090*/  LDL.LU R19, [R1+0x221c] ;  /* 0x00221c0001137983 */ /* 0x000f240000300800 */
[----:B------:R-:W4:Y:S02]  /*900a0*/  LDL.LU R17, [R1+0x2240] ;  /* 0x0022400001117983 */ /* 0x000f240000300800 */
[----:B--2---:R-:W-:-:S05]  /*900b0*/  IMAD.X R29, R29, 0x1, R2, P1 ;  /* 0x000000011d1d7824 */ /* 0x004fca00008e0602 */
[----:B------:R0:W-:Y:S01]  /*900c0*/  STL [R1+0x2298], R29 ;  /* 0x0022981d01007387 */ /* 0x0001e20000100800 */
[----:B------:R-:W2:Y:S02]  /*900d0*/  LDL.LU R16, [R1+0x2214] ;  /* 0x0022140001107983 */ /* 0x000ea40000300800 */
[----:B------:R-:W2:Y:S02]  /*900e0*/  LDL.LU R11, [R1+0x2238] ;  /* 0x00223800010b7983 */ /* 0x000ea40000300800 */
[----:B------:R-:W2:Y:S01]  /*900f0*/  LDL.LU R10, [R1+0x220c] ;  /* 0x00220c00010a7983 */ /* 0x000ea20000300800 */
[----:B------:R-:W2:Y:S01]  /*90100*/  LDL.LU R9, [R1+0x2230] ;  /* 0x0022300001097983 */ /* 0x000ea20000300800 */
[-C--:B---3--:R-:W-:Y:S01]  /*90110*/  IADD3 R14, P1, R14, R18.reuse, RZ ;  /* 0x000000120e0e7210 */ /* 0x088fe20007f3e0ff */
[--C-:B------:R-:W-:Y:S02]  /*90120*/  IMAD.X R27, R27, 0x1, R2.reuse, P2 ;  /* 0x000000011b1b7824 */ /* 0x100fe400010e0602 */
[----:B0-----:R-:W3:Y:S01]  /*90130*/  LDL.LU R29, [R1+0x2204] ;  /* 0x00220400011d7983 */ /* 0x001ee20000300800 */
[-C--:B------:R-:W-:Y:S01]  /*90140*/  IADD3 R21, P2, R21, R18.reuse, RZ ;  /* 0x0000001215157210 */ /* 0x080fe20007f5e0ff */
[----:B------:R-:W-:Y:S02]  /*90150*/  STL [R1+0x226c], R14 ;  /* 0x00226c0e01007387 */ /* 0x000fe40000100800 */
[----:B------:R-:W-:Y:S01]  /*90160*/  STL [R1+0x2290], R27 ;  /* 0x0022901b01007387 */ /* 0x000fe20000100800 */
[--C-:B------:R-:W-:Y:S01]  /*90170*/  IMAD.X R8, R8, 0x1, R2.reuse, P3 ;  /* 0x0000000108087824 */ /* 0x100fe200018e0602 */
[----:B------:R-:W-:Y:S01]  /*90180*/  IADD3 R28, P3, R28, R18, RZ ;  /* 0x000000121c1c7210 */ /* 0x000fe20007f7e0ff */
[----:B------:R-:W-:-:S03]  /*90190*/  IMAD.X R20, R20, 0x1, R2, P4 ;  /* 0x0000000114147824 */ /* 0x000fc600020e0602 */
[----:B------:R0:W-:Y:S01]  /*901a0*/  STL [R1+0x2288], R8 ;  /* 0x0022880801007387 */ /* 0x0001e20000100800 */
[----:B------:R-:W-:Y:S01]  /*901b0*/  STL [R1+0x2264], R21 ;  /* 0x0022641501007387 */ /* 0x000fe20000100800 */
[-C--:B------:R-:W-:Y:S01]  /*901c0*/  IADD3 R24, P4, R24, R18.reuse, RZ ;  /* 0x0000001218187210 */ /* 0x080fe20007f9e0ff */
[--C-:B------:R-:W-:Y:S01]  /*901d0*/  IMAD.X R25, R25, 0x1, R2.reuse, P5 ;  /* 0x0000000119197824 */ /* 0x100fe200028e0602 */
[-C--:B------:R-:W-:Y:S01]  /*901e0*/  IADD3 R26, P5, R26, R18.reuse, RZ ;  /* 0x000000121a1a7210 */ /* 0x080fe20007fbe0ff */
[----:B0-----:R-:W3:Y:S01]  /*901f0*/  LDL.LU R8, [R1+0x2228] ;  /* 0x0022280001087983 */ /* 0x001ee20000300800 */
[----:B------:R0:W-:Y:S02]  /*90200*/  STL [R1+0x225c], R28 ;  /* 0x00225c1c01007387 */ /* 0x0001e40000100800 */
[--C-:B------:R-:W-:Y:S01]  /*90210*/  IMAD.X R22, R22, 0x1, R2.reuse, P6 ;  /* 0x0000000116167824 */ /* 0x100fe200030e0602 */
        /* <DEDUP_REMOVED lines=10> */
[--C-:B------:R-:W-:Y:S01]  /*902c0*/  IMAD.X R5, R5, 0x1, R2.reuse, P2 ;  /* 0x0000000105057824 */ /* 0x100fe200010e0602 */
[----:B------:R-:W-:Y:S01]  /*902d0*/  STL [R1+0x2244], R23 ;  /* 0x0022441701007387 */ /* 0x000fe20000100800 */
[----:B------:R-:W-:Y:S02]  /*902e0*/  STL [R1+0x2268], R7 ;  /* 0x0022680701007387 */ /* 0x000fe40000100800 */
[----:B------:R-:W-:Y:S02]  /*902f0*/  STL [R1+0x223c], R6 ;  /* 0x00223c0601007387 */ /* 0x000fe40000100800 */
[----:B------:R0:W-:Y:S01]  /*90300*/  STL [R1+0x2258], R0 ;  /* 0x0022580001007387 */ /* 0x0001e20000100800 */
[----:B------:R-:W-:Y:S04]  /*90310*/  STL [R1+0x2260], R5 ;  /* 0x0022600501007387 */ /* 0x000fe80000100800 */
[----:B0-----:R-:W3:Y:S01]  /*90320*/  LDL.LU R0, [R1+0x2220] ;  /* 0x0022200001007983 */ /* 0x001ee20000300800 */
[-C--:B------:R-:W-:Y:S01]  /*90330*/  IADD3 R4, P2, R4, R18.reuse, RZ ;  /* 0x0000001204047210 */ /* 0x080fe20007f5e0ff */
[----:B------:R-:W-:Y:S01]  /*90340*/  IMAD.X R12, R12, 0x1, R2, P4 ;  /* 0x000000010c0c7824 */ /* 0x000fe200020e0602 */
[----:B----4-:R-:W-:-:S02]  /*90350*/  IADD3 R3, P4, R3, R18, RZ ;  /* 0x0000001203037210 */ /* 0x010fc40007f9e0ff */
[-C--:B------:R-:W-:Y:S01]  /*90360*/  IADD3 R13, P3, R13, R18.reuse, RZ ;  /* 0x000000120d0d7210 */ /* 0x080fe20007f7e0ff */
[--C-:B------:R-:W-:Y:S01]  /*90370*/  IMAD.X R15, R15, 0x1, R2.reuse, P5 ;  /* 0x000000010f0f7824 */ /* 0x100fe200028e0602 */
[----:B------:R-:W-:Y:S01]  /*90380*/  STL [R1+0x2234], R4 ;  /* 0x0022340401007387 */ /* 0x000fe20000100800 */
[----:B------:R0:W-:Y:S01]  /*90390*/  STL [R1+0x2224], R3 ;  /* 0x0022240301007387 */ /* 0x0001e20000100800 */
[-C--:B------:R-:W-:Y:S01]  /*903a0*/  IADD3 R19, P5, R19, R18.reuse, RZ ;  /* 0x0000001213137210 */ /* 0x080fe20007fbe0ff */
[----:B------:R-:W-:Y:S02]  /*903b0*/  STL [R1+0x222c], R13 ;  /* 0x00222c0d01007387 */ /* 0x000fe40000100800 */
[--C-:B------:R-:W-:Y:S01]  /*903c0*/  IMAD.X R17, R17, 0x1, R2.reuse, P6 ;  /* 0x0000000111117824 */ /* 0x100fe200030e0602 */
[----:B0-----:R-:W4:Y:S01]  /*903d0*/  LDL.LU R3, [R1+0x21f4] ;  /* 0x0021f40001037983 */ /* 0x001f220000300800 */
[----:B------:R-:W-:Y:S02]  /*903e0*/  STL [R1+0x2250], R12 ;  /* 0x0022500c01007387 */ /* 0x000fe40000100800 */
[----:B------:R-:W-:Y:S02]  /*903f0*/  STL [R1+0x2248], R15 ;  /* 0x0022480f01007387 */ /* 0x000fe40000100800 */
[----:B------:R-:W-:Y:S01]  /*90400*/  STL [R1+0x221c], R19 ;  /* 0x00221c1301007387 */ /* 0x000fe20000100800 */
[----:B------:R-:W-:Y:S01]  /*90410*/  STL [R1+0x2240], R17 ;  /* 0x0022401101007387 */ /* 0x000fe20000100800 */
[-C--:B--2---:R-:W-:Y:S01]  /*90420*/  IADD3 R16, P6, R16, R18.reuse, RZ ;  /* 0x0000001210107210 */ /* 0x084fe20007fde0ff */
[--C-:B------:R-:W-:Y:S01]  /*90430*/  IMAD.X R11, R11, 0x1, R2.reuse, P1 ;  /* 0x000000010b0b7824 */ /* 0x100fe200008e0602 */
[----:B------:R-:W-:Y:S01]  /*90440*/  IADD3 R10, P1, R10, R18, RZ ;  /* 0x000000120a0a7210 */ /* 0x000fe20007f3e0ff */
[----:B------:R-:W-:-:S02]  /*90450*/  IMAD.X R9, R9, 0x1, R2, P2 ;  /* 0x0000000109097824 */ /* 0x000fc400010e0602 */
[----:B------:R-:W-:Y:S01]  /*90460*/  STL [R1+0x2214], R16 ;  /* 0x0022141001007387 */ /* 0x000fe20000100800 */
[----:B------:R-:W-:Y:S02]  /*90470*/  STL [R1+0x2238], R11 ;  /* 0x0022380b01007387 */ /* 0x000fe40000100800 */
[----:B------:R-:W2:Y:S02]  /*90480*/  LDL.LU R14, [R1+0x2218] ;  /* 0x00221800010e7983 */ /* 0x000ea40000300800 */
[----:B------:R-:W-:Y:S01]  /*90490*/  STL [R1+0x220c], R10 ;  /* 0x00220c0a01007387 */ /* 0x000fe20000100800 */
[----:B---3--:R-:W-:Y:S01]  /*904a0*/  IADD3 R29, P2, R29, R18, RZ ;  /* 0x000000121d1d7210 */ /* 0x008fe20007f5e0ff */
[----:B------:R-:W3:Y:S01]  /*904b0*/  LDL.LU R27, [R1+0x21ec] ;  /* 0x0021ec00011b7983 */ /* 0x000ee20000300800 */
[----:B------:R0:W-:Y:S02]  /*904c0*/  STL [R1+0x2230], R9 ;  /* 0x0022300901007387 */ /* 0x0001e40000100800 */
[----:B------:R-:W3:Y:S01]  /*904d0*/  LDL.LU R21, [R1+0x2210] ;  /* 0x0022100001157983 */ /* 0x000ee20000300800 */
[----:B------:R1:W-:Y:S04]  /*904e0*/  STL [R1+0x2204], R29 ;  /* 0x0022041d01007387 */ /* 0x0003e80000100800 */
[----:B0-----:R-:W3:Y:S01]  /*904f0*/  LDL.LU R9, [R1+0x21e4] ;  /* 0x0021e40001097983 */ /* 0x001ee20000300800 */
[----:B-1----:R-:W3:Y:S03]  /*90500*/  LDL.LU R29, [R1+0x2208] ;  /* 0x00220800011d7983 */ /* 0x002ee60000300800 */
[----:B------:R-:W3:Y:S01]  /*90510*/  LDL.LU R20, [R1+0x21dc] ;  /* 0x0021dc0001147983 */ /* 0x000ee20000300800 */
[----:B------:R-:W3:Y:S02]  /*90520*/  LDL.LU R24, [R1+0x2200] ;  /* 0x0022000001187983 */ /* 0x000ee40000300800 */
[----:B------:R-:W-:-:S05]  /*90530*/  IMAD.X R8, R8, 0x1, R2, P3 ;  /* 0x0000000108087824 */ /* 0x000fca00018e0602 */
[----:B------:R-:W-:Y:S01]  /*90540*/  STL [R1+0x2228], R8 ;  /* 0x0022280801007387 */ /* 0x000fe20000100800 */
[----:B------:R-:W3:Y:S01]  /*90550*/  LDL.LU R25, [R1+0x21d4] ;  /* 0x0021d40001197983 */ /* 0x000ee20000300800 */
[----:B------:R-:W-:-:S05]  /*90560*/  IADD3 R28, P3, R28, R18, RZ ;  /* 0x000000121c1c7210 */ /* 0x000fca0007f7e0ff */
        /* <DEDUP_REMOVED lines=10> */
[----:B------:R-:W3:Y:S02]  /*90610*/  LDL.LU R12, [R1+0x21ac] ;  /* 0x0021ac00010c7983 */ /* 0x000ee40000300800 */
[----:B------:R-:W-:-:S05]  /*90620*/  IMAD.X R0, R0, 0x1, R2, P4 ;  /* 0x0000000100007824 */ /* 0x000fca00020e0602 */
[----:B------:R0:W-:Y:S04]  /*90630*/  STL [R1+0x2220], R0 ;  /* 0x0022200001007387 */ /* 0x0001e80000100800 */
[----:B0-----:R-:W3:Y:S01]  /*90640*/  LDL.LU R0, [R1+0x21d0] ;  /* 0x0021d00001007983 */ /* 0x001ee20000300800 */
[----:B------:R-:W3:Y:S01]  /*90650*/  LDL.LU R15, [R1+0x21a4] ;  /* 0x0021a400010f7983 */ /* 0x000ee20000300800 */
[-C--:B----4-:R-:W-:Y:S01]  /*90660*/  IADD3 R3, P4, R3, R18.reuse, RZ ;  /* 0x0000001203037210 */ /* 0x090fe20007f9e0ff */
[----:B------:R-:W4:Y:S01]  /*90670*/  LDL.LU R19, [R1+0x21c8] ;  /* 0x0021c80001137983 */ /* 0x000f220000300800 */
[----:B------:R-:W4:Y:S03]  /*90680*/  LDL.LU R17, [R1+0x219c] ;  /* 0x00219c0001117983 */ /* 0x000f260000300800 */
[----:B------:R0:W-:Y:S02]  /*90690*/  STL [R1+0x21f4], R3 ;  /* 0x0021f40301007387 */ /* 0x0001e40000100800 */
[----:B------:R-:W4:Y:S02]  /*906a0*/  LDL.LU R16, [R1+0x21c0] ;  /* 0x0021c00001107983 */ /* 0x000f240000300800 */
[----:B------:R-:W4:Y:S01]  /*906b0*/  LDL.LU R11, [R1+0x2194] ;  /* 0x00219400010b7983 */ /* 0x000f220000300800 */
[----:B------:R-:W4:Y:S01]  /*906c0*/  LDL.LU R10, [R1+0x21b8] ;  /* 0x0021b800010a7983 */ /* 0x000f220000300800 */
[----:B------:R-:W4:Y:S03]  /*906d0*/  LDL.LU R8, [R1+0x218c] ;  /* 0x00218c0001087983 */ /* 0x000f260000300800 */
[----:B0-----:R-:W4:Y:S01]  /*906e0*/  LDL.LU R3, [R1+0x21b0] ;  /* 0x0021b00001037983 */ /* 0x001f220000300800 */
[--C-:B--2---:R-:W-:Y:S01]  /*906f0*/  IMAD.X R14, R14, 0x1, R2.reuse, P5 ;  /* 0x000000010e0e7824 */ /* 0x104fe200028e0602 */
[----:B---3--:R-:W-:Y:S01]  /*90700*/  IADD3 R27, P5, R27, R18, RZ ;  /* 0x000000121b1b7210 */ /* 0x008fe20007fbe0ff */
[----:B------:R-:W-:-:S03]  /*90710*/  IMAD.X R21, R21, 0x1, R2, P6 ;  /* 0x0000000115157824 */ /* 0x000fc600030e0602 */
[----:B------:R-:W-:Y:S01]  /*90720*/  STL [R1+0x2218], R14 ;  /* 0x0022180e01007387 */ /* 0x000fe20000100800 */
[----:B------:R-:W-:Y:S01]  /*90730*/  STL [R1+0x21ec], R27 ;  /* 0x0021ec1b01007387 */ /* 0x000fe20000100800 */
[----:B------:R-:W-:Y:S01]  /*90740*/  IADD3 R9, P6, R9, R18, RZ ;  /* 0x0000001209097210 */ /* 0x000fe20007fde0ff */
[----:B------:R-:W-:-:S04]  /*90750*/  IMAD.X R29, R29, 0x1, R2, P1 ;  /* 0x000000011d1d7824 */ /* 0x000fc800008e0602 */
[----:B------:R0:W-:Y:S01]  /*90760*/  STL [R1+0x21e4], R9 ;  /* 0x0021e40901007387 */ /* 0x0001e20000100800 */
[----:B------:R-:W-:Y:S01]  /*90770*/  STL [R1+0x2210], R21 ;  /* 0x0022101501007387 */ /* 0x000fe20000100800 */
[-C--:B------:R-:W-:Y:S01]  /*90780*/  IADD3 R20, P1, R20, R18.reuse, RZ ;  /* 0x0000001214147210 */ /* 0x080fe20007f3e0ff */
[--C-:B------:R-:W-:Y:S01]  /*90790*/  IMAD.X R24, R24, 0x1, R2.reuse, P2 ;  /* 0x0000000118187824 */ /* 0x100fe200010e0602 */
[----:B0-----:R-:W2:Y:S01]  /*907a0*/  LDL.LU R9, [R1+0x2184] ;  /* 0x0021840001097983 */ /* 0x001ea20000300800 */
[----:B------:R0:W-:Y:S01]  /*907b0*/  STL [R1+0x2208], R29 ;  /* 0x0022081d01007387 */ /* 0x0001e20000100800 */
[-C--:B------:R-:W-:Y:S02]  /*907c0*/  IADD3 R25, P2, R25, R18.reuse, RZ ;  /* 0x0000001219197210 */ /* 0x080fe40007f5e0ff */
[----:B0-----:R-:W3:Y:S01]  /*907d0*/  LDL.LU R29, [R1+0x21a8] ;  /* 0x0021a800011d7983 */ /* 0x001ee20000300800 */
[----:B------:R-:W-:Y:S01]  /*907e0*/  IMAD.X R26, R26, 0x1, R2, P3 ;  /* 0x000000011a1a7824 */ /* 0x000fe200018e0602 */
[----:B------:R-:W-:-:S02]  /*907f0*/  IADD3 R22, P3, R22, R18, RZ ;  /* 0x0000001216167210 */ /* 0x000fc40007f7e0ff */
[----:B------:R-:W-:Y:S01]  /*90800*/  STL [R1+0x21dc], R20 ;  /* 0x0021dc1401007387 */ /* 0x000fe20000100800 */
[--C-:B------:R-:W-:Y:S02]  /*90810*/  IMAD.X R23, R23, 0x1, R2.reuse, P4 ;  /* 0x0000000117177824 */ /* 0x100fe400020e0602 */
[----:B------:R-:W-:Y:S01]  /*90820*/  STL [R1+0x2200], R24 ;  /* 0x0022001801007387 */ /* 0x000fe20000100800 */
[-C--:B------:R-:W-:Y:S01]  /*90830*/  IADD3 R7, P4, R7, R18.reuse, RZ ;  /* 0x0000001207077210 */ /* 0x080fe20007f9e0ff */
[----:B------:R-:W-:Y:S01]  /*90840*/  STL [R1+0x21d4], R25 ;  /* 0x0021d41901007387 */ /* 0x000fe20000100800 */
[--C-:B------:R-:W-:Y:S02]  /*90850*/  IMAD.X R6, R6, 0x1, R2.reuse, P5 ;  /* 0x0000000106067824 */ /* 0x100fe400028e0602 */
[--C-:B------:R-:W-:Y:S02]  /*90860*/  IMAD.X R4, R4, 0x1, R2.reuse, P6 ;  /* 0x0000000104047824 */ /* 0x100fe400030e0602 */
[----:B------:R-:W-:Y:S01]  /*90870*/  STL [R1+0x21f8], R26 ;  /* 0x0021f81a01007387 */ /* 0x000fe20000100800 */
[-C--:B------:R-:W-:Y:S01]  /*90880*/  IADD3 R28, P6, R28, R18.reuse, RZ ;  /* 0x000000121c1c7210 */ /* 0x080fe20007fde0ff */
[----:B------:R-:W-:Y:S01]  /*90890*/  STL [R1+0x21cc], R22 ;  /* 0x0021cc1601007387 */ /* 0x000fe20000100800 */
[----:B------:R-:W-:Y:S01]  /*908a0*/  IADD3 R5, P5, R5, R18, RZ ;  /* 0x0000001205057210 */ /* 0x000fe20007fbe0ff */
[----:B------:R-:W-:Y:S02]  /*908b0*/  STL [R1+0x21f0], R23 ;  /* 0x0021f01701007387 */ /* 0x000fe40000100800 */
[----:B------:R-:W-:Y:S01]  /*908c0*/  STL [R1+0x21c4], R7 ;  /* 0x0021c40701007387 */ /* 0x000fe20000100800 */
[----:B------:R-:W-:Y:S01]  /*908d0*/  STL [R1+0x21e8], R6 ;  /* 0x0021e80601007387 */ /* 0x000fe20000100800 */
[----:B------:R0:W-:Y:S02]  /*908e0*/  STL [R1+0x21b4], R28 ;  /* 0x0021b41c01007387 */ /* 0x0001e40000100800 */
[----:B------:R-:W-:Y:S02]  /*908f0*/  STL [R1+0x21bc], R5 ;  /* 0x0021bc0501007387 */ /* 0x000fe40000100800 */
[--C-:B------:R-:W-:Y:S01]  /*90900*/  IMAD.X R13, R13, 0x1, R2.reuse, P1 ;  /* 0x000000010d0d7824 */ /* 0x100fe200008e0602 */
[----:B0-----:R-:W3:Y:S01]  /*90910*/  LDL.LU R28, [R1+0x217c] ;  /* 0x00217c00011c7983 */ /* 0x001ee20000300800 */
[----:B------:R-:W-:-:S03]  /*90920*/  IMAD.X R0, R0, 0x1, R2, P2 ;  /* 0x0000000100007824 */ /* 0x000fc600010e0602 */
[----:B------:R-:W-:Y:S04]  /*90930*/  STL [R1+0x21e0], R4 ;  /* 0x0021e00401007387 */ /* 0x000fe80000100800 */
[----:B------:R0:W-:Y:S01]  /*90940*/  STL [R1+0x21d0], R0 ;  /* 0x0021d00001007387 */ /* 0x0001e20000100800 */
[----:B------:R-:W-:Y:S03]  /*90950*/  STL [R1+0x21d8], R13 ;  /* 0x0021d80d01007387 */ /* 0x000fe60000100800 */
[----:B0-----:R-:W3:Y:S01]  /*90960*/  LDL.LU R0, [R1+0x21a0] ;  /* 0x0021a00001007983 */ /* 0x001ee20000300800 */
[-C--:B------:R-:W-:Y:S02]  /*90970*/  IADD3 R12, P1, R12, R18.reuse, RZ ;  /* 0x000000120c0c7210 */ /* 0x080fe40007f3e0ff */
[-C--:B------:R-:W-:Y:S01]  /*90980*/  IADD3 R15, P2, R15, R18.reuse, RZ ;  /* 0x000000120f0f7210 */ /* 0x080fe20007f5e0ff */
[--C-:B----4-:R-:W-:Y:S01]  /*90990*/  IMAD.X R19, R19, 0x1, R2.reuse, P3 ;  /* 0x0000000113137824 */ /* 0x110fe200018e0602 */
[-C--:B------:R-:W-:Y:S01]  /*909a0*/  IADD3 R17, P3, R17, R18.reuse, RZ ;  /* 0x0000001211117210 */ /* 0x080fe20007f7e0ff */
[--C-:B------:R-:W-:Y:S01]  /*909b0*/  IMAD.X R16, R16, 0x1, R2.reuse, P4 ;  /* 0x0000000110107824 */ /* 0x100fe200020e0602 */
[----:B------:R-:W-:Y:S01]  /*909c0*/  STL [R1+0x21ac], R12 ;  /* 0x0021ac0c01007387 */ /* 0x000fe20000100800 */
[-C--:B------:R-:W-:Y:S01]  /*909d0*/  IADD3 R11, P4, R11, R18.reuse, RZ ;  /* 0x000000120b0b7210 */ /* 0x080fe20007f9e0ff */
        /* <DEDUP_REMOVED lines=8> */
[----:B------:R-:W4:Y:S01]  /*90a60*/  LDL.LU R14, [R1+0x2174] ;  /* 0x00217400010e7983 */ /* 0x000f220000300800 */
[----:B------:R-:W-:Y:S02]  /*90a70*/  STL [R1+0x21b8], R10 ;  /* 0x0021b80a01007387 */ /* 0x000fe40000100800 */
[----:B------:R-:W4:Y:S02]  /*90a80*/  LDL.LU R27, [R1+0x2198] ;  /* 0x00219800011b7983 */ /* 0x000f240000300800 */
[----:B------:R0:W-:Y:S01]  /*90a90*/  STL [R1+0x218c], R8 ;  /* 0x00218c0801007387 */ /* 0x0001e20000100800 */
[----:B------:R-:W4:Y:S01]  /*90aa0*/  LDL.LU R21, [R1+0x216c] ;  /* 0x00216c0001157983 */ /* 0x000f220000300800 */
[----:B------:R1:W-:Y:S03]  /*90ab0*/  STL [R1+0x21b0], R3 ;  /* 0x0021b00301007387 */ /* 0x0003e60000100800 */
[----:B0-----:R-:W4:Y:S01]  /*90ac0*/  LDL.LU R8, [R1+0x2190] ;  /* 0x0021900001087983 */ /* 0x001f220000300800 */
[----:B-1----:R-:W4:Y:S02]  /*90ad0*/  LDL.LU R3, [R1+0x2164] ;  /* 0x0021640001037983 */ /* 0x002f240000300800 */
[----:B------:R-:W4:Y:S02]  /*90ae0*/  LDL.LU R20, [R1+0x2188] ;  /* 0x0021880001147983 */ /* 0x000f240000300800 */
[----:B------:R-:W4:Y:S01]  /*90af0*/  LDL.LU R24, [R1+0x215c] ;  /* 0x00215c0001187983 */ /* 0x000f220000300800 */
[----:B--2---:R-:W-:-:S05]  /*90b00*/  IADD3 R9, P6, R9, R18, RZ ;  /* 0x0000001209097210 */ /* 0x004fca0007fde0ff */
[----:B------:R-:W-:Y:S01]  /*90b10*/  STL [R1+0x2184], R9 ;  /* 0x0021840901007387 */ /* 0x000fe20000100800 */
[----:B------:R-:W2:Y:S02]  /*90b20*/  LDL.LU R25, [R1+0x2180] ;  /* 0x0021800001197983 */ /* 0x000ea40000300800 */
[----:B---3--:R-:W-:-:S05]  /*90b30*/  IMAD.X R29, R29, 0x1, R2, P1 ;  /* 0x000000011d1d7824 */ /* 0x008fca00008e0602 */
        /* <DEDUP_REMOVED lines=11> */
[----:B------:R-:W-:-:S05]  /*90bf0*/  IADD3 R28, P1, R28, R18, RZ ;  /* 0x000000121c1c7210 */ /* 0x000fca0007f3e0ff */
[----:B------:R0:W-:Y:S04]  /*90c00*/  STL [R1+0x217c], R28 ;  /* 0x00217c1c01007387 */ /* 0x0001e80000100800 */
[----:B0-----:R-:W3:Y:S01]  /*90c10*/  LDL.LU R28, [R1+0x212c] ;  /* 0x00212c00011c7983 */ /* 0x001ee20000300800 */
[----:B------:R-:W3:Y:S02]  /*90c20*/  LDL.LU R15, [R1+0x2150] ;  /* 0x00215000010f7983 */ /* 0x000ee40000300800 */
[----:B------:R-:W3:Y:S02]  /*90c30*/  LDL.LU R19, [R1+0x2124] ;  /* 0x0021240001137983 */ /* 0x000ee40000300800 */
[----:B------:R-:W3:Y:S02]  /*90c40*/  LDL.LU R17, [R1+0x2148] ;  /* 0x0021480001117983 */ /* 0x000ee40000300800 */
[----:B------:R-:W-:-:S05]  /*90c50*/  IMAD.X R0, R0, 0x1, R2, P2 ;  /* 0x0000000100007824 */ /* 0x000fca00010e0602 */
[----:B------:R0:W-:Y:S01]  /*90c60*/  STL [R1+0x21a0], R0 ;  /* 0x0021a00001007387 */ /* 0x0001e20000100800 */
[----:B------:R-:W3:Y:S02]  /*90c70*/  LDL.LU R16, [R1+0x211c] ;  /* 0x00211c0001107983 */ /* 0x000ee40000300800 */
[----:B------:R-:W3:Y:S02]  /*90c80*/  LDL.LU R11, [R1+0x2140] ;  /* 0x00214000010b7983 */ /* 0x000ee40000300800 */
[----:B------:R-:W3:Y:S01]  /*90c90*/  LDL.LU R10, [R1+0x2114] ;  /* 0x00211400010a7983 */ /* 0x000ee20000300800 */
[----:B------:R-:W3:Y:S04]  /*90ca0*/  LDL.LU R9, [R1+0x2138] ;  /* 0x0021380001097983 */ /* 0x000ee80000300800 */
[----:B0-----:R-:W3:Y:S01]  /*90cb0*/  LDL.LU R0, [R1+0x210c] ;  /* 0x00210c0001007983 */ /* 0x001ee20000300800 */
[-C--:B----4-:R-:W-:Y:S01]  /*90cc0*/  IADD3 R14, P2, R14, R18.reuse, RZ ;  /* 0x000000120e0e7210 */ /* 0x090fe20007f5e0ff */
[----:B------:R-:W-:Y:S01]  /*90cd0*/  IMAD.X R27, R27, 0x1, R2, P3 ;  /* 0x000000011b1b7824 */ /* 0x000fe200018e0602 */
[----:B------:R-:W-:-:S03]  /*90ce0*/  IADD3 R21, P3, R21, R18, RZ ;  /* 0x0000001215157210 */ /* 0x000fc60007f7e0ff */
[----:B------:R-:W-:Y:S01]  /*90cf0*/  STL [R1+0x2174], R14 ;  /* 0x0021740e01007387 */ /* 0x000fe20000100800 */
[----:B------:R-:W-:Y:S02]  /*90d00*/  STL [R1+0x2198], R27 ;  /* 0x0021981b01007387 */ /* 0x000fe40000100800 */
[--C-:B------:R-:W-:Y:S01]  /*90d10*/  IMAD.X R8, R8, 0x1, R2.reuse, P4 ;  /* 0x0000000108087824 */ /* 0x100fe200020e0602 */
[----:B------:R-:W-:Y:S01]  /*90d20*/  IADD3 R3, P4, R3, R18, RZ ;  /* 0x0000001203037210 */ /* 0x000fe20007f9e0ff */
[----:B------:R-:W-:-:S03]  /*90d30*/  IMAD.X R20, R20, 0x1, R2, P5 ;  /* 0x0000000114147824 */ /* 0x000fc600028e0602 */
[----:B------:R0:W-:Y:S01]  /*90d40*/  STL [R1+0x2190], R8 ;  /* 0x0021900801007387 */ /* 0x0001e20000100800 */
[----:B------:R-:W-:Y:S01]  /*90d50*/  STL [R1+0x216c], R21 ;  /* 0x00216c1501007387 */ /* 0x000fe20000100800 */
[----:B------:R-:W-:Y:S02]  /*90d60*/  IADD3 R24, P5, R24, R18, RZ ;  /* 0x0000001218187210 */ /* 0x000fe40007fbe0ff */
[----:B0-----:R-:W4:Y:S01]  /*90d70*/  LDL.LU R8, [R1+0x2130] ;  /* 0x0021300001087983 */ /* 0x001f220000300800 */
[----:B------:R0:W-:Y:S03]  /*90d80*/  STL [R1+0x2164], R3 ;  /* 0x0021640301007387 */ /* 0x0001e60000100800 */
[----:B0-----:R-:W4:Y:S01]  /*90d90*/  LDL.LU R3, [R1+0x2104] ;  /* 0x0021040001037983 */ /* 0x001f220000300800 */
[----:B------:R-:W-:Y:S02]  /*90da0*/  STL [R1+0x2188], R20 ;  /* 0x0021881401007387 */ /* 0x000fe40000100800 */
[----:B------:R-:W-:Y:S02]  /*90db0*/  STL [R1+0x215c], R24 ;  /* 0x00215c1801007387 */ /* 0x000fe40000100800 */
[----:B--2---:R-:W-:-:S05]  /*90dc0*/  IMAD.X R25, R25, 0x1, R2, P6 ;  /* 0x0000000119197824 */ /* 0x004fca00030e0602 */
[----:B------:R-:W-:Y:S01]  /*90dd0*/  STL [R1+0x2180], R25 ;  /* 0x0021801901007387 */ /* 0x000fe20000100800 */
[-C--:B---3--:R-:W-:Y:S01]  /*90de0*/  IADD3 R26, P6, R26, R18.reuse, RZ ;  /* 0x000000121a1a7210 */ /* 0x088fe20007fde0ff */
[--C-:B------:R-:W-:Y:S01]  /*90df0*/  IMAD.X R22, R22, 0x1, R2.reuse, P1 ;  /* 0x0000000116167824 */ /* 0x100fe200008e0602 */
[-C--:B------:R-:W-:Y:S01]  /*90e00*/  IADD3 R23, P1, R23, R18.reuse, RZ ;  /* 0x0000001217177210 */ /* 0x080fe20007f3e0ff */
[--C-:B------:R-:W-:Y:S01]  /*90e10*/  IMAD.X R7, R7, 0x1, R2.reuse, P2 ;  /* 0x0000000107077824 */ /* 0x100fe200010e0602 */
[-C--:B------:R-:W-:Y:S01]  /*90e20*/  IADD3 R6, P2, R6, R18.reuse, RZ ;  /* 0x0000001206067210 */ /* 0x080fe20007f5e0ff */
[----:B------:R-:W-:Y:S01]  /*90e30*/  STL [R1+0x2154], R26 ;  /* 0x0021541a01007387 */ /* 0x000fe20000100800 */
[----:B------:R-:W-:Y:S02]  /*90e40*/  STL [R1+0x2178], R22 ;  /* 0x0021781601007387 */ /* 0x000fe40000100800 */
[--C-:B------:R-:W-:Y:S02]  /*90e50*/  IMAD.X R5, R5, 0x1, R2.reuse, P3 ;  /* 0x0000000105057824 */ /* 0x100fe400018e0602 */
[--C-:B------:R-:W-:Y:S01]  /*90e60*/  IMAD.X R29, R29, 0x1, R2.reuse, P4 ;  /* 0x000000011d1d7824 */ /* 0x100fe200020e0602 */
[----:B------:R-:W-:Y:S01]  /*90e70*/  STL [R1+0x214c], R23 ;  /* 0x00214c1701007387 */ /* 0x000fe20000100800 */
[----:B------:R-:W-:Y:S02]  /*90e80*/  STL [R1+0x2170], R7 ;  /* 0x0021700701007387 */ /* 0x000fe40000100800 */
[----:B------:R-:W-:Y:S01]  /*90e90*/  STL [R1+0x2144], R6 ;  /* 0x0021440601007387 */ /* 0x000fe20000100800 */
[----:B------:R0:W-:Y:S01]  /*90ea0*/  STL [R1+0x2160], R29 ;  /* 0x0021601d01007387 */ /* 0x0001e20000100800 */
[----:B------:R-:W-:Y:S01]  /*90eb0*/  STL [R1+0x2168], R5 ;  /* 0x0021680501007387 */ /* 0x000fe20000100800 */
[-C--:B------:R-:W-:Y:S01]  /*90ec0*/  IADD3 R4, P3, R4, R18.reuse, RZ ;  /* 0x0000001204047210 */ /* 0x080fe20007f7e0ff */
[--C-:B------:R-:W-:Y:S01]  /*90ed0*/  IMAD.X R12, R12, 0x1, R2.reuse, P5 ;  /* 0x000000010c0c7824 */ /* 0x100fe200028e0602 */
[-C--:B------:R-:W-:Y:S01]  /*90ee0*/  IADD3 R13, P4, R13, R18.reuse, RZ ;  /* 0x000000120d0d7210 */ /* 0x080fe20007f9e0ff */
[----:B0-----:R-:W2:Y:S02]  /*90ef0*/  LDL.LU R29, [R1+0x2128] ;  /* 0x00212800011d7983 */ /* 0x001ea40000300800 */
[----:B------:R-:W-:Y:S01]  /*90f00*/  STL [R1+0x213c], R4 ;  /* 0x00213c0401007387 */ /* 0x000fe20000100800 */
[-C--:B------:R-:W-:Y:S01]  /*90f10*/  IADD3 R28, P5, R28, R18.reuse, RZ ;  /* 0x000000121c1c7210 */ /* 0x080fe20007fbe0ff */
[--C-:B------:R-:W-:Y:S01]  /*90f20*/  IMAD.X R15, R15, 0x1, R2.reuse, P6 ;  /* 0x000000010f0f7824 */ /* 0x100fe200030e0602 */
[----:B------:R-:W-:Y:S01]  /*90f30*/  IADD3 R19, P6, R19, R18, RZ ;  /* 0x0000001213137210 */ /* 0x000fe20007fde0ff */
[----:B------:R-:W-:-:S02]  /*90f40*/  IMAD.X R17, R17, 0x1, R2, P1 ;  /* 0x0000000111117824 */ /* 0x000fc400008e0602 */
[----:B------:R0:W-:Y:S01]  /*90f50*/  STL [R1+0x212c], R28 ;  /* 0x00212c1c01007387 */ /* 0x0001e20000100800 */
[----:B------:R-:W-:Y:S01]  /*90f60*/  STL [R1+0x2134], R13 ;  /* 0x0021340d01007387 */ /* 0x000fe20000100800 */
        /* <DEDUP_REMOVED lines=11> */
[----:B------:R-:W-:Y:S01]  /*91020*/  IADD3 R0, P3, R0, R18, RZ ;  /* 0x0000001200007210 */ /* 0x000fe20007f7e0ff */
        /* <DEDUP_REMOVED lines=8> */
[----:B------:R-:W3:Y:S02]  /*910b0*/  LDL.LU R20, [R1+0x20e4] ;  /* 0x0020e40001147983 */ /* 0x000ee40000300800 */
[----:B------:R-:W3:Y:S02]  /*910c0*/  LDL.LU R24, [R1+0x2108] ;  /* 0x0021080001187983 */ /* 0x000ee40000300800 */
[----:B----4-:R-:W-:-:S05]  /*910d0*/  IMAD.X R8, R8, 0x1, R2, P4 ;  /* 0x0000000108087824 */ /* 0x010fca00020e0602 */
[----:B------:R-:W-:Y:S01]  /*910e0*/  STL [R1+0x2130], R8 ;  /* 0x0021300801007387 */ /* 0x000fe20000100800 */
[----:B------:R-:W4:Y:S01]  /*910f0*/  LDL.LU R25, [R1+0x20dc] ;  /* 0x0020dc0001197983 */ /* 0x000f220000300800 */
[----:B------:R-:W-:-:S05]  /*91100*/  IADD3 R3, P4, R3, R18, RZ ;  /* 0x0000001203037210 */ /* 0x000fca0007f9e0ff */
[----:B------:R0:W-:Y:S01]  /*91110*/  STL [R1+0x2104], R3 ;  /* 0x0021040301007387 */ /* 0x0001e20000100800 */
[----:B------:R-:W4:Y:S02]  /*91120*/  LDL.LU R26, [R1+0x2100] ;  /* 0x00210000011a7983 */ /* 0x000f240000300800 */
[----:B------:R-:W4:Y:S02]  /*91130*/  LDL.LU R22, [R1+0x20d4] ;  /* 0x0020d40001167983 */ /* 0x000f240000300800 */
[----:B------:R-:W4:Y:S01]  /*91140*/  LDL.LU R23, [R1+0x20f8] ;  /* 0x0020f80001177983 */ /* 0x000f220000300800 */
[----:B------:R-:W4:Y:S01]  /*91150*/  LDL.LU R7, [R1+0x20cc] ;  /* 0x0020cc0001077983 */ /* 0x000f220000300800 */
[----:B------:R-:W4:Y:S02]  /*91160*/  LDL.LU R6, [R1+0x20f0] ;  /* 0x0020f00001067983 */ /* 0x000f240000300800 */
[----:B------:R-:W4:Y:S02]  /*91170*/  LDL.LU R5, [R1+0x20c4] ;  /* 0x0020c40001057983 */ /* 0x000f240000300800 */
[----:B------:R-:W4:Y:S01]  /*91180*/  LDL.LU R4, [R1+0x20e8] ;  /* 0x0020e80001047983 */ /* 0x000f220000300800 */
[----:B0-----:R-:W4:Y:S01]  /*91190*/  LDL.LU R3, [R1+0x20bc] ;  /* 0x0020bc0001037983 */ /* 0x001f220000300800 */
[----:B------:R-:W4:Y:S02]  /*911a0*/  LDL.LU R13, [R1+0x20e0] ;  /* 0x0020e000010d7983 */ /* 0x000f240000300800 */
[----:B------:R-:W4:Y:S02]  /*911b0*/  LDL.LU R12, [R1+0x20b4] ;  /* 0x0020b400010c7983 */ /* 0x000f240000300800 */
[----:B--2---:R-:W-:-:S05]  /*911c0*/  IMAD.X R29, R29, 0x1, R2, P5 ;  /* 0x000000011d1d7824 */ /* 0x004fca00028e0602 */
[----:B------:R0:W-:Y:S04]  /*911d0*/  STL [R1+0x2128], R29 ;  /* 0x0021281d01007387 */ /* 0x0001e80000100800 */
[----:B0-----:R-:W2:Y:S01]  /*911e0*/  LDL.LU R29, [R1+0x20d8] ;  /* 0x0020d800011d7983 */ /* 0x001ea20000300800 */
[----:B------:R-:W2:Y:S02]  /*911f0*/  LDL.LU R15, [R1+0x20ac] ;  /* 0x0020ac00010f7983 */ /* 0x000ea40000300800 */
[----:B------:R-:W2:Y:S02]  /*91200*/  LDL.LU R19, [R1+0x20d0] ;  /* 0x0020d00001137983 */ /* 0x000ea40000300800 */
[----:B------:R-:W2:Y:S01]  /*91210*/  LDL.LU R17, [R1+0x20a4] ;  /* 0x0020a40001117983 */ /* 0x000ea20000300800 */
[----:B---3--:R-:W-:-:S05]  /*91220*/  IADD3 R28, P5, R28, R18, RZ ;  /* 0x000000121c1c7210 */ /* 0x008fca0007fbe0ff */
        /* <DEDUP_REMOVED lines=9> */
[----:B------:R-:W-:Y:S02]  /*912c0*/  STL [R1+0x2120], R14 ;  /* 0x0021200e01007387 */ /* 0x000fe40000100800 */
[----:B------:R-:W-:Y:S01]  /*912d0*/  STL [R1+0x20f4], R27 ;  /* 0x0020f41b01007387 */ /* 0x000fe20000100800 */
[----:B------:R-:W-:Y:S01]  /*912e0*/  IADD3 R9, P1, R9, R18, RZ ;  /* 0x0000001209097210 */ /* 0x000fe20007f3e0ff */
[----:B------:R-:W-:-:S04]  /*912f0*/  IMAD.X R0, R0, 0x1, R2, P2 ;  /* 0x0000000100007824 */ /* 0x000fc800010e0602 */
[----:B------:R0:W-:Y:S01]  /*91300*/  STL [R1+0x20ec], R9 ;  /* 0x0020ec0901007387 */ /* 0x0001e20000100800 */
[----:B------:R-:W-:Y:S03]  /*91310*/  STL [R1+0x2118], R21 ;  /* 0x0021181501007387 */ /* 0x000fe60000100800 */
[----:B0-----:R-:W3:Y:S01]  /*91320*/  LDL.LU R9, [R1+0x208c] ;  /* 0x00208c0001097983 */ /* 0x001ee20000300800 */
[----:B------:R0:W-:Y:S03]  /*91330*/  STL [R1+0x2110], R0 ;  /* 0x0021100001007387 */ /* 0x0001e60000100800 */
[----:B0-----:R-:W3:Y:S01]  /*91340*/  LDL.LU R0, [R1+0x20b0] ;  /* 0x0020b00001007983 */ /* 0x001ee20000300800 */
[-C--:B------:R-:W-:Y:S01]  /*91350*/  IADD3 R20, P2, R20, R18.reuse, RZ ;  /* 0x0000001214147210 */ /* 0x080fe20007f5e0ff */
[--C-:B------:R-:W-:Y:S01]  /*91360*/  IMAD.X R24, R24, 0x1, R2.reuse, P3 ;  /* 0x0000000118187824 */ /* 0x100fe200018e0602 */
[-C--:B----4-:R-:W-:Y:S01]  /*91370*/  IADD3 R25, P3, R25, R18.reuse, RZ ;  /* 0x0000001219197210 */ /* 0x090fe20007f7e0ff */
[--C-:B------:R-:W-:Y:S01]  /*91380*/  IMAD.X R26, R26, 0x1, R2.reuse, P4 ;  /* 0x000000011a1a7824 */ /* 0x100fe200020e0602 */
[----:B------:R-:W-:Y:S01]  /*91390*/  IADD3 R22, P4, R22, R18, RZ ;  /* 0x0000001216167210 */ /* 0x000fe20007f9e0ff */
[----:B------:R-:W-:Y:S01]  /*913a0*/  STL [R1+0x20e4], R20 ;  /* 0x0020e41401007387 */ /* 0x000fe20000100800 */
[----:B------:R-:W-:-:S02]  /*913b0*/  IMAD.X R23, R23, 0x1, R2, P5 ;  /* 0x0000000117177824 */ /* 0x000fc400028e0602 */
        /* <DEDUP_REMOVED lines=19> */
[----:B------:R-:W-:Y:S01]  /*914f0*/  IADD3 R15, P3, R15, R18, RZ ;  /* 0x000000120f0f7210 */ /* 0x000fe20007f7e0ff */
[----:B------:R-:W-:-:S03]  /*91500*/  IMAD.X R19, R19, 0x1, R2, P4 ;  /* 0x0000000113137824 */ /* 0x000fc600020e0602 */
[----:B------:R0:W-:Y:S01]  /*91510*/  STL [R1+0x20d8], R29 ;  /* 0x0020d81d01007387 */ /* 0x0001e20000100800 */
[----:B------:R-:W-:Y:S01]  /*91520*/  STL [R1+0x20e0], R13 ;  /* 0x0020e00d01007387 */ /* 0x000fe20000100800 */
[-C--:B------:R-:W-:Y:S02]  /*91530*/  IADD3 R17, P4, R17, R18.reuse, RZ ;  /* 0x0000001211117210 */ /* 0x080fe40007f9e0ff */
[----:B0-----:R-:W2:Y:S01]  /*91540*/  LDL.LU R29, [R1+0x20a8] ;  /* 0x0020a800011d7983 */ /* 0x001ea20000300800 */
[----:B------:R-:W-:Y:S02]  /*91550*/  STL [R1+0x20b4], R12 ;  /* 0x0020b40c01007387 */ /* 0x000fe40000100800 */
[----:B------:R-:W-:Y:S02]  /*91560*/  STL [R1+0x20ac], R15 ;  /* 0x0020ac0f01007387 */ /* 0x000fe40000100800 */
[--C-:B---3--:R-:W-:Y:S01]  /*91570*/  IMAD.X R16, R16, 0x1, R2.reuse, P5 ;  /* 0x0000000110107824 */ /* 0x108fe200028e0602 */
[----:B------:R-:W-:Y:S01]  /*91580*/  IADD3 R11, P5, R11, R18, RZ ;  /* 0x000000120b0b7210 */ /* 0x000fe20007fbe0ff */
[----:B------:R-:W-:Y:S01]  /*91590*/  STL [R1+0x20d0], R19 ;  /* 0x0020d01301007387 */ /* 0x000fe20000100800 */
[----:B------:R-:W-:-:S02]  /*915a0*/  IMAD.X R10, R10, 0x1, R2, P6 ;  /* 0x000000010a0a7824 */ /* 0x000fc400030e0602 */
[----:B------:R-:W-:Y:S01]  /*915b0*/  STL [R1+0x20a4], R17 ;  /* 0x0020a41101007387 */ /* 0x000fe20000100800 */
[-C--:B------:R-:W-:Y:S01]  /*915c0*/  IADD3 R8, P6, R8, R18.reuse, RZ ;  /* 0x0000001208087210 */ /* 0x080fe20007fde0ff */
[----:B------:R-:W-:Y:S01]  /*915d0*/  STL [R1+0x20c8], R16 ;  /* 0x0020c81001007387 */ /* 0x000fe20000100800 */
[----:B------:R-:W-:Y:S02]  /*915e0*/  STL [R1+0x209c], R11 ;  /* 0x00209c0b01007387 */ /* 0x000fe40000100800 */
[----:B------:R-:W3:Y:S02]  /*915f0*/  LDL.LU R14, [R1+0x207c] ;  /* 0x00207c00010e7983 */ /* 0x000ee40000300800 */
[----:B------:R-:W-:Y:S01]  /*91600*/  IMAD.X R28, R28, 0x1, R2, P1 ;  /* 0x000000011c1c7824 */ /* 0x000fe200008e0602 */
[----:B------:R-:W-:Y:S01]  /*91610*/  STL [R1+0x20c0], R10 ;  /* 0x0020c00a01007387 */ /* 0x000fe20000100800 */
[----:B------:R-:W3:Y:S02]  /*91620*/  LDL.LU R27, [R1+0x20a0] ;  /* 0x0020a000011b7983 */ /* 0x000ee40000300800 */
[----:B------:R0:W-:Y:S02]  /*91630*/  STL [R1+0x2094], R8 ;  /* 0x0020940801007387 */ /* 0x0001e40000100800 */
[----:B------:R-:W3:Y:S01]  /*91640*/  LDL.LU R21, [R1+0x2074] ;  /* 0x0020740001157983 */ /* 0x000ee20000300800 */
[----:B------:R1:W-:Y:S04]  /*91650*/  STL [R1+0x20b8], R28 ;  /* 0x0020b81c01007387 */ /* 0x0003e80000100800 */
[----:B0-----:R-:W3:Y:S01]  /*91660*/  LDL.LU R8, [R1+0x2098] ;  /* 0x0020980001087983 */ /* 0x001ee20000300800 */
[----:B-1----:R-:W3:Y:S02]  /*91670*/  LDL.LU R28, [R1+0x206c] ;  /* 0x00206c00011c7983 */ /* 0x002ee40000300800 */
[----:B------:R-:W3:Y:S01]  /*91680*/  LDL.LU R20, [R1+0x2090] ;  /* 0x0020900001147983 */ /* 0x000ee20000300800 */
[----:B------:R-:W3:Y:S01]  /*91690*/  LDL.LU R24, [R1+0x2064] ;  /* 0x0020640001187983 */ /* 0x000ee20000300800 */
[----:B------:R-:W-:-:S05]  /*916a0*/  IADD3 R9, P1, R9, R18, RZ ;  /* 0x0000001209097210 */ /* 0x000fca0007f3e0ff */
[----:B------:R-:W-:Y:S01]  /*916b0*/  STL [R1+0x208c], R9 ;  /* 0x00208c0901007387 */ /* 0x000fe20000100800 */
[----:B------:R-:W3:Y:S02]  /*916c0*/  LDL.LU R25, [R1+0x2088] ;  /* 0x0020880001197983 */ /* 0x000ee40000300800 */
[----:B------:R-:W-:-:S05]  /*916d0*/  IMAD.X R0, R0, 0x1, R2, P2 ;  /* 0x0000000100007824 */ /* 0x000fca00010e0602 */
        /* <DEDUP_REMOVED lines=23> */
[----:B---3--:R-:W-:-:S03]  /*91850*/  IADD3 R14, P3, R14, R18, RZ ;  /* 0x000000120e0e7210 */ /* 0x008fc60007f7e0ff */
[----:B0-----:R-:W3:Y:S01]  /*91860*/  LDL.LU R29, [R1+0x2014] ;  /* 0x00201400011d7983 */ /* 0x001ee20000300800 */
[--C-:B------:R-:W-:Y:S01]  /*91870*/  IMAD.X R27, R27, 0x1, R2.reuse, P4 ;  /* 0x000000011b1b7824 */ /* 0x100fe200020e0602 */
[-C--:B------:R-:W-:Y:S02]  /*91880*/  IADD3 R21, P4, R21, R18.reuse, RZ ;  /* 0x0000001215157210 */ /* 0x080fe40007f9e0ff */
[----:B------:R-:W-:Y:S04]  /*91890*/  STL [R1+0x207c], R14 ;  /* 0x00207c0e01007387 */ /* 0x000fe80000100800 */
[----:B------:R-:W-:Y:S01]  /*918a0*/  STL [R1+0x20a0], R27 ;  /* 0x0020a01b01007387 */ /* 0x000fe20000100800 */
[--C-:B------:R-:W-:Y:S01]  /*918b0*/  IMAD.X R8, R8, 0x1, R2.reuse, P5 ;  /* 0x0000000108087824 */ /* 0x100fe200028e0602 */
[----:B------:R-:W-:Y:S01]  /*918c0*/  IADD3 R28, P5, R28, R18, RZ ;  /* 0x000000121c1c7210 */ /* 0x000fe20007fbe0ff */
[----:B------:R-:W-:-:S03]  /*918d0*/  IMAD.X R20, R20, 0x1, R2, P6 ;  /* 0x0000000114147824 */ /* 0x000fc600030e0602 */
[----:B------:R0:W-:Y:S01]  /*918e0*/  STL [R1+0x2098], R8 ;  /* 0x0020980801007387 */ /* 0x0001e20000100800 */
[----:B------:R-:W-:Y:S01]  /*918f0*/  STL [R1+0x2074], R21 ;  /* 0x0020741501007387 */ /* 0x000fe20000100800 */
[-C--:B------:R-:W-:Y:S02]  /*91900*/  IADD3 R24, P6, R24, R18.reuse, RZ ;  /* 0x0000001218187210 */ /* 0x080fe40007fde0ff */
[----:B0-----:R-:W3:Y:S01]  /*91910*/  LDL.LU R8, [R1+0x2038] ;  /* 0x0020380001087983 */ /* 0x001ee20000300800 */
[----:B------:R0:W-:Y:S02]  /*91920*/  STL [R1+0x206c], R28 ;  /* 0x00206c1c01007387 */ /* 0x0001e40000100800 */
[--C-:B------:R-:W-:Y:S01]  /*91930*/  IMAD.X R25, R25, 0x1, R2.reuse, P1 ;  /* 0x0000000119197824 */ /* 0x100fe200008e0602 */
[----:B0-----:R-:W3:Y:S01]  /*91940*/  LDL.LU R28, [R1+0x200c] ;  /* 0x00200c00011c7983 */ /* 0x001ee20000300800 */
[----:B------:R-:W-:Y:S01]  /*91950*/  IADD3 R26, P1, R26, R18, RZ ;  /* 0x000000121a1a7210 */ /* 0x000fe20007f3e0ff */
[----:B------:R-:W-:-:S02]  /*91960*/  IMAD.X R22, R22, 0x1, R2, P2 ;  /* 0x0000000116167824 */ /* 0x000fc400010e0602 */
[----:B------:R-:W-:Y:S01]  /*91970*/  STL [R1+0x2090], R20 ;  /* 0x0020901401007387 */ /* 0x000fe20000100800 */
[-C--:B------:R-:W-:Y:S01]  /*91980*/  IADD3 R23, P2, R23, R18.reuse, RZ ;  /* 0x0000001217177210 */ /* 0x080fe20007f5e0ff */
[----:B------:R-:W-:Y:S01]  /*91990*/  STL [R1+0x2064], R24 ;  /* 0x0020641801007387 */ /* 0x000fe20000100800 */
[--C-:B------:R-:W-:Y:S02]  /*919a0*/  IMAD.X R7, R7, 0x1, R2.reuse, P3 ;  /* 0x0000000107077824 */ /* 0x100fe400018e0602 */
[----:B------:R-:W-:Y:S01]  /*919b0*/  STL [R1+0x2088], R25 ;  /* 0x0020881901007387 */ /* 0x000fe20000100800 */
[-C--:B------:R-:W-:Y:S01]  /*919c0*/  IADD3 R6, P3, R6, R18.reuse, RZ ;  /* 0x0000001206067210 */ /* 0x080fe20007f7e0ff */
[----:B------:R-:W-:Y:S01]  /*919d0*/  STL [R1+0x205c], R26 ;  /* 0x00205c1a01007387 */ /* 0x000fe20000100800 */
[--C-:B------:R-:W-:Y:S02]  /*919e0*/  IMAD.X R0, R0, 0x1, R2.reuse, P5 ;  /* 0x0000000100007824 */ /* 0x100fe400028e0602 */
        /* <DEDUP_REMOVED lines=10> */
[----:B------:R-:W-:-:S03]  /*91a90*/  IADD3 R13, P5, R13, R18, RZ ;  /* 0x000000120d0d7210 */ /* 0x000fc60007fbe0ff */
[----:B------:R-:W-:Y:S01]  /*91aa0*/  STL [R1+0x2044], R4 ;  /* 0x0020440401007387 */ /* 0x000fe20000100800 */
[-C--:B----4-:R-:W-:Y:S01]  /*91ab0*/  IADD3 R3, P6, R3, R18.reuse, RZ ;  /* 0x0000001203037210 */ /* 0x090fe20007fde0ff */
[--C-:B------:R-:W-:Y:S01]  /*91ac0*/  IMAD.X R15, R15, 0x1, R2.reuse, P1 ;  /* 0x000000010f0f7824 */ /* 0x100fe200008e0602 */
[-C--:B------:R-:W-:Y:S01]  /*91ad0*/  IADD3 R19, P1, R19, R18.reuse, RZ ;  /* 0x0000001213137210 */ /* 0x080fe20007f3e0ff */
[--C-:B------:R-:W-:Y:S02]  /*91ae0*/  IMAD.X R17, R17, 0x1, R2.reuse, P2 ;  /* 0x0000000111117824 */ /* 0x100fe400010e0602 */
[----:B------:R0:W-:Y:S01]  /*91af0*/  STL [R1+0x2034], R3 ;  /* 0x0020340301007387 */ /* 0x0001e20000100800 */
[----:B------:R-:W-:Y:S03]  /*91b00*/  STL [R1+0x203c], R13 ;  /* 0x00203c0d01007387 */ /* 0x000fe60000100800 */
        /* <DEDUP_REMOVED lines=40> */
[----:B------:R-:W3:Y:S02]  /*91d90*/  LDL.LU R15, [R1+0x1fb4] ;  /* 0x001fb400010f7983 */ /* 0x000ee40000300800 */
[----:B------:R-:W3:Y:S02]  /*91da0*/  LDL.LU R19, [R1+0x1fd8] ;  /* 0x001fd80001137983 */ /* 0x000ee40000300800 */
[----:B------:R-:W3:Y:S01]  /*91db0*/  LDL.LU R17, [R1+0x1fac] ;  /* 0x001fac0001117983 */ /* 0x000ee20000300800 */
[----:B----4-:R-:W-:-:S05]  /*91dc0*/  IADD3 R3, P6, R3, R18, RZ ;  /* 0x0000001203037210 */ /* 0x010fca0007fde0ff */
[----:B------:R0:W-:Y:S01]  /*91dd0*/  STL [R1+0x2004], R3 ;  /* 0x0020040301007387 */ /* 0x0001e20000100800 */
[----:B------:R-:W4:Y:S02]  /*91de0*/  LDL.LU R16, [R1+0x1fd0] ;  /* 0x001fd00001107983 */ /* 0x000f240000300800 */
[----:B------:R-:W4:Y:S02]  /*91df0*/  LDL.LU R11, [R1+0x1fa4] ;  /* 0x001fa400010b7983 */ /* 0x000f240000300800 */
[----:B------:R-:W4:Y:S01]  /*91e00*/  LDL.LU R10, [R1+0x1fc8] ;  /* 0x001fc800010a7983 */ /* 0x000f220000300800 */
[----:B------:R-:W4:Y:S04]  /*91e10*/  LDL.LU R8, [R1+0x1f9c] ;  /* 0x001f9c0001087983 */ /* 0x000f280000300800 */
        /* <DEDUP_REMOVED lines=16> */
[----:B------:R-:W-:Y:S02]  /*91f20*/  STL [R1+0x1fec], R20 ;  /* 0x001fec1401007387 */ /* 0x000fe40000100800 */
[----:B------:R-:W-:Y:S02]  /*91f30*/  STL [R1+0x2010], R24 ;  /* 0x0020101801007387 */ /* 0x000fe40000100800 */
[--C-:B------:R-:W-:Y:S01]  /*91f40*/  IMAD.X R26, R26, 0x1, R2.reuse, P5 ;  /* 0x000000011a1a7824 */ /* 0x100fe200028e0602 */
[-C--:B------:R-:W-:Y:S01]  /*91f50*/  IADD3 R22, P5, R22, R18.reuse, RZ ;  /* 0x0000001216167210 */ /* 0x080fe20007fbe0ff */
[--C-:B------:R-:W-:Y:S01]  /*91f60*/  IMAD.X R23, R23, 0x1, R2.reuse, P6 ;  /* 0x0000000117177824 */ /* 0x100fe200030e0602 */
[----:B------:R-:W-:Y:S01]  /*91f70*/  IADD3 R7, P6, R7, R18, RZ ;  /* 0x0000001207077210 */ /* 0x000fe20007fde0ff */
[----:B------:R-:W-:Y:S01]  /*91f80*/  STL [R1+0x1fe4], R25 ;  /* 0x001fe41901007387 */ /* 0x000fe20000100800 */
[----:B------:R-:W-:-:S02]  /*91f90*/  IMAD.X R6, R6, 0x1, R2, P1 ;  /* 0x0000000106067824 */ /* 0x000fc400008e0602 */
[--C-:B------:R-:W-:Y:S02]  /*91fa0*/  IMAD.X R4, R4, 0x1, R2.reuse, P2 ;  /* 0x0000000104047824 */ /* 0x100fe400010e0602 */
[----:B------:R-:W-:Y:S01]  /*91fb0*/  STL [R1+0x2008], R26 ;  /* 0x0020081a01007387 */ /* 0x000fe20000100800 */
[----:B------:R-:W-:Y:S01]  /*91fc0*/  STL [R1+0x1fdc], R22 ;  /* 0x001fdc1601007387 */ /* 0x000fe20000100800 */
[-C--:B------:R-:W-:Y:S02]  /*91fd0*/  IADD3 R28, P2, R28, R18.reuse, RZ ;  /* 0x000000121c1c7210 */ /* 0x080fe40007f5e0ff */
[----:B------:R-:W-:Y:S01]  /*91fe0*/  IADD3 R5, P1, R5, R18, RZ ;  /* 0x0000001205057210 */ /* 0x000fe20007f3e0ff */
[----:B------:R-:W-:Y:S01]  /*91ff0*/  STL [R1+0x2000], R23 ;  /* 0x0020001701007387 */ /* 0x000fe20000100800 */
[----:B------:R-:W-:Y:S01]  /*92000*/  STL [R1+0x1fd4], R7 ;  /* 0x001fd40701007387 */ /* 0x000fe20000100800 */
[----:B------:R-:W-:Y:S02]  /*92010*/  STL [R1+0x1ff8], R6 ;  /* 0x001ff80601007387 */ /* 0x000fe40000100800 */
[----:B------:R0:W-:Y:S02]  /*92020*/  STL [R1+0x1fc4], R28 ;  /* 0x001fc41c01007387 */ /* 0x0001e40000100800 */
[----:B------:R-:W-:Y:S02]  /*92030*/  STL [R1+0x1fcc], R5 ;  /* 0x001fcc0501007387 */ /* 0x000fe40000100800 */
[--C-:B------:R-:W-:Y:S01]  /*92040*/  IMAD.X R13, R13, 0x1, R2.reuse, P3 ;  /* 0x000000010d0d7824 */ /* 0x100fe200018e0602 */
[----:B0-----:R-:W3:Y:S01]  /*92050*/  LDL.LU R28, [R1+0x1f8c] ;  /* 0x001f8c00011c7983 */ /* 0x001ee20000300800 */
[----:B------:R-:W-:Y:S02]  /*92060*/  STL [R1+0x1ff0], R4 ;  /* 0x001ff00401007387 */ /* 0x000fe40000100800 */
[----:B------:R-:W-:-:S05]  /*92070*/  IMAD.X R0, R0, 0x1, R2, P4 ;  /* 0x0000000100007824 */ /* 0x000fca00020e0602 */
[----:B------:R0:W-:Y:S01]  /*92080*/  STL [R1+0x1fe0], R0 ;  /* 0x001fe00001007387 */ /* 0x0001e20000100800 */
[----:B------:R-:W-:Y:S03]  /*92090*/  STL [R1+0x1fe8], R13 ;  /* 0x001fe80d01007387 */ /* 0x000fe60000100800 */
[----:B0-----:R-:W3:Y:S01]  /*920a0*/  LDL.LU R0, [R1+0x1fb0] ;  /* 0x001fb00001007983 */ /* 0x001ee20000300800 */
[-C--:B------:R-:W-:Y:S02]  /*920b0*/  IADD3 R12, P3, R12, R18.reuse, RZ ;  /* 0x000000120c0c7210 */ /* 0x080fe40007f7e0ff */
[-C--:B------:R-:W-:Y:S01]  /*920c0*/  IADD3 R15, P4, R15, R18.reuse, RZ ;  /* 0x000000120f0f7210 */ /* 0x080fe20007f9e0ff */
[--C-:B------:R-:W-:Y:S01]  /*920d0*/  IMAD.X R19, R19, 0x1, R2.reuse, P5 ;  /* 0x0000000113137824 */ /* 0x100fe200028e0602 */
[-C--:B------:R-:W-:Y:S01]  /*920e0*/  IADD3 R17, P5, R17, R18.reuse, RZ ;  /* 0x0000001211117210 */ /* 0x080fe20007fbe0ff */
[--C-:B----4-:R-:W-:Y:S01]  /*920f0*/  IMAD.X R16, R16, 0x1, R2.reuse, P6 ;  /* 0x0000000110107824 */ /* 0x110fe200030e0602 */
        /* <DEDUP_REMOVED lines=90> */
[----:B------:R-:W-:Y:S03]  /*926a0*/  STL [R1+0x1f44], R13 ;  /* 0x001f440d01007387 */ /* 0x000fe60000100800 */
[----:B0-----:R-:W3:Y:S01]  /*926b0*/  LDL.LU R28, [R1+0x1f0c] ;  /* 0x001f0c00011c7983 */ /* 0x001ee20000300800 */
[----:B------:R-:W-:Y:S01]  /*926c0*/  STL [R1+0x1f68], R12 ;  /* 0x001f680c01007387 */ /* 0x000fe20000100800 */
[-C--:B------:R-:W-:Y:S01]  /*926d0*/  IADD3 R16, P3, R16, R18.reuse, RZ ;  /* 0x0000001210107210 */ /* 0x080fe20007f7e0ff */
[--C-:B------:R-:W-:Y:S01]  /*926e0*/  IMAD.X R11, R11, 0x1, R2.reuse, P4 ;  /* 0x000000010b0b7824 */ /* 0x100fe200020e0602 */
[----:B------:R-:W-:Y:S01]  /*926f0*/  STL [R1+0x1f60], R15 ;  /* 0x001f600f01007387 */ /* 0x000fe20000100800 */
[----:B------:R-:W-:Y:S01]  /*92700*/  STL [R1+0x1f34], R19 ;  /* 0x001f341301007387 */ /* 0x000fe20000100800 */
[-C--:B------:R-:W-:Y:S01]  /*92710*/  IADD3 R10, P4, R10, R18.reuse, RZ ;  /* 0x000000120a0a7210 */ /* 0x080fe20007f9e0ff */
[----:B------:R-:W-:Y:S02]  /*92720*/  STL [R1+0x1f58], R17 ;  /* 0x001f581101007387 */ /* 0x000fe40000100800 */
[--C-:B------:R-:W-:Y:S01]  /*92730*/  IMAD.X R9, R9, 0x1, R2.reuse, P5 ;  /* 0x0000000109097824 */ /* 0x100fe200028e0602 */
[----:B------:R-:W-:Y:S01]  /*92740*/  STL [R1+0x1f2c], R16 ;  /* 0x001f2c1001007387 */ /* 0x000fe20000100800 */
[----:B------:R-:W-:Y:S01]  /*92750*/  STL [R1+0x1f50], R11 ;  /* 0x001f500b01007387 */ /* 0x000fe20000100800 */
[----:B------:R-:W-:Y:S01]  /*92760*/  IADD3 R0, P5, R0, R18, RZ ;  /* 0x0000001200007210 */ /* 0x000fe20007fbe0ff */
[----:B------:R-:W3:Y:S01]  /*92770*/  LDL.LU R14, [R1+0x1f30] ;  /* 0x001f3000010e7983 */ /* 0x000ee20000300800 */
        /* <DEDUP_REMOVED lines=37> */
[----:B------:R-:W-:Y:S02]  /*929d0*/  IADD3 R27, P2, R27, R18, RZ ;  /* 0x000000121b1b7210 */ /* 0x000fe40007f5e0ff */
[----:B0-----:R-:W3:Y:S01]  /*929e0*/  LDL.LU R28, [R1+0x1ec8] ;  /* 0x001ec800011c7983 */ /* 0x001ee20000300800 */
[----:B------:R-:W-:-:S02]  /*929f0*/  IMAD.X R21, R21, 0x1, R2, P3 ;  /* 0x0000000115157824 */ /* 0x000fc400018e0602 */
[----:B------:R-:W-:Y:S01]  /*92a00*/  STL [R1+0x1f30], R14 ;  /* 0x001f300e01007387 */ /* 0x000fe20000100800 */
        /* <DEDUP_REMOVED lines=92> */
[----:B------:R-:W-:Y:S02]  /*92fd0*/  STL [R1+0x1e8c], R14 ;  /* 0x001e8c0e01007387 */ /* 0x000fe40000100800 */
[----:B------:R-:W-:Y:S02]  /*92fe0*/  STL [R1+0x1eb0], R27 ;  /* 0x001eb01b01007387 */ /* 0x000fe40000100800 */
        /* <DEDUP_REMOVED lines=10> */
[----:B------:R-:W-:Y:S01]  /*93090*/  STL [R1+0x1ea0], R20 ;  /* 0x001ea01401007387 */ /* 0x000fe20000100800 */
        /* <DEDUP_REMOVED lines=8> */
[----:B------:R-:W-:Y:S02]  /*93120*/  STL [R1+0x1e90], R22 ;  /* 0x001e901601007387 */ /* 0x000fe40000100800 */
[--C-:B------:R-:W-:Y:S02]  /*93130*/  IMAD.X R0, R0, 0x1, R2.reuse, P1 ;  /* 0x0000000100007824 */ /* 0x100fe400008e0602 */
        /* <DEDUP_REMOVED lines=111> */
[----:B------:R-:W-:Y:S01]  /*93830*/  STL [R1+0x1dcc], R12 ;  /* 0x001dcc0c01007387 */ /* 0x000fe20000100800 */
[----:B----4-:R-:W-:Y:S01]  /*93840*/  IMAD.X R16, R16, 0x1, R2, P2 ;  /* 0x0000000110107824 */ /* 0x010fe200010e0602 */
[----:B------:R-:W-:-:S02]  /*93850*/  IADD3 R11, P2, R11, R18, RZ ;  /* 0x000000120b0b7210 */ /* 0x000fc40007f5e0ff */
[----:B------:R-:W-:Y:S01]  /*93860*/  STL [R1+0x1dc4], R15 ;  /* 0x001dc40f01007387 */ /* 0x000fe20000100800 */
[----:B------:R-:W-:Y:S02]  /*93870*/  STL [R1+0x1de8], R19 ;  /* 0x001de81301007387 */ /* 0x000fe40000100800 */
[--C-:B------:R-:W-:Y:S02]  /*93880*/  IMAD.X R10, R10, 0x1, R2.reuse, P3 ;  /* 0x000000010a0a7824 */ /* 0x100fe400018e0602 */
[----:B------:R-:W-:Y:S01]  /*93890*/  STL [R1+0x1dbc], R17 ;  /* 0x001dbc1101007387 */ /* 0x000fe20000100800 */
[----:B------:R-:W-:Y:S01]  /*938a0*/  IADD3 R8, P3, R8, R18, RZ ;  /* 0x0000001208087210 */ /* 0x000fe20007f7e0ff */
[----:B------:R-:W-:Y:S01]  /*938b0*/  STL [R1+0x1de0], R16 ;  /* 0x001de01001007387 */ /* 0x000fe20000100800 */
[----:B------:R-:W-:Y:S02]  /*938c0*/  STL [R1+0x1db4], R11 ;  /* 0x001db40b01007387 */ /* 0x000fe40000100800 */
[----:B------:R-:W-:-:S02]  /*938d0*/  IMAD.X R3, R3, 0x1, R2, P4 ;  /* 0x0000000103037824 */ /* 0x000fc400020e0602 */
[----:B------:R-:W4:Y:S01]  /*938e0*/  LDL.LU R14, [R1+0x1d94] ;  /* 0x001d9400010e7983 */ /* 0x000f220000300800 */
[----:B------:R-:W-:Y:S01]  /*938f0*/  STL [R1+0x1dd8], R10 ;  /* 0x001dd80a01007387 */ /* 0x000fe20000100800 */
[----:B------:R-:W4:Y:S02]  /*93900*/  LDL.LU R27, [R1+0x1db8] ;  /* 0x001db800011b7983 */ /* 0x000f240000300800 */
[----:B------:R0:W-:Y:S02]  /*93910*/  STL [R1+0x1dac], R8 ;  /* 0x001dac0801007387 */ /* 0x0001e40000100800 */
[----:B------:R-:W4:Y:S01]  /*93920*/  LDL.LU R21, [R1+0x1d8c] ;  /* 0x001d8c0001157983 */ /* 0x000f220000300800 */
[----:B------:R1:W-:Y:S04]  /*93930*/  STL [R1+0x1dd0], R3 ;  /* 0x001dd00301007387 */ /* 0x0003e80000100800 */
[----:B0-----:R-:W4:Y:S01]  /*93940*/  LDL.LU R8, [R1+0x1db0] ;  /* 0x001db00001087983 */ /* 0x001f220000300800 */
[----:B-1----:R-:W4:Y:S02]  /*93950*/  LDL.LU R3, [R1+0x1d84] ;  /* 0x001d840001037983 */ /* 0x002f240000300800 */
[----:B------:R-:W4:Y:S01]  /*93960*/  LDL.LU R20, [R1+0x1da8] ;  /* 0x001da80001147983 */ /* 0x000f220000300800 */
        /* <DEDUP_REMOVED lines=135> */
[----:B------:R-:W-:Y:S01]  /*941e0*/  IMAD.X R24, R24, 0x1, R2, P1 ;  /* 0x0000000118187824 */ /* 0x000fe200008e0602 */
[----:B----4-:R-:W-:-:S03]  /*941f0*/  IADD3 R25, P1, R25, R18, RZ ;  /* 0x0000001219197210 */ /* 0x010fc60007f3e0ff */
[----:B------:R-:W-:Y:S01]  /*94200*/  STL [R1+0x1d04], R20 ;  /* 0x001d041401007387 */ /* 0x000fe20000100800 */
[--C-:B------:R-:W-:Y:S01]  /*94210*/  IMAD.X R26, R26, 0x1, R2.reuse, P2 ;  /* 0x000000011a1a7824 */ /* 0x100fe200010e0602 */
[-C--:B------:R-:W-:Y:S01]  /*94220*/  IADD3 R22, P2, R22, R18.reuse, RZ ;  /* 0x0000001216167210 */ /* 0x080fe20007f5e0ff */
[--C-:B------:R-:W-:Y:S01]  /*94230*/  IMAD.X R23, R23, 0x1, R2.reuse, P3 ;  /* 0x0000000117177824 */ /* 0x100fe200018e0602 */
[----:B------:R-:W-:Y:S01]  /*94240*/  STL [R1+0x1d28], R24 ;  /* 0x001d281801007387 */ /* 0x000fe20000100800 */
[-C--:B------:R-:W-:Y:S01]  /*94250*/  IADD3 R7, P3, R7, R18.reuse, RZ ;  /* 0x0000001207077210 */ /* 0x080fe20007f7e0ff */
[----:B------:R-:W-:Y:S02]  /*94260*/  STL [R1+0x1cfc], R25 ;  /* 0x001cfc1901007387 */ /* 0x000fe40000100800 */
[--C-:B------:R-:W-:Y:S02]  /*94270*/  IMAD.X R6, R6, 0x1, R2.reuse, P4 ;  /* 0x0000000106067824 */ /* 0x100fe400020e0602 */
[--C-:B------:R-:W-:Y:S01]  /*94280*/  IMAD.X R4, R4, 0x1, R2.reuse, P5 ;  /* 0x0000000104047824 */ /* 0x100fe200028e0602 */
[----:B------:R-:W-:Y:S01]  /*94290*/  STL [R1+0x1d20], R26 ;  /* 0x001d201a01007387 */ /* 0x000fe20000100800 */
[-C--:B------:R-:W-:Y:S01]  /*942a0*/  IADD3 R3, P5, R3, R18.reuse, RZ ;  /* 0x0000001203037210 */ /* 0x080fe20007fbe0ff */
[----:B------:R-:W-:Y:S01]  /*942b0*/  STL [R1+0x1cf4], R22 ;  /* 0x001cf41601007387 */ /* 0x000fe20000100800 */
[----:B------:R-:W-:Y:S01]  /*942c0*/  IADD3 R5, P4, R5, R18, RZ ;  /* 0x0000001205057210 */ /* 0x000fe20007f9e0ff */
[----:B------:R-:W-:Y:S01]  /*942d0*/  STL [R1+0x1d18], R23 ;  /* 0x001d181701007387 */ /* 0x000fe20000100800 */
[----:B------:R-:W-:Y:S02]  /*942e0*/  STL [R1+0x1cec], R7 ;  /* 0x001cec0701007387 */ /* 0x000fe40000100800 */
[----:B------:R-:W-:Y:S02]  /*942f0*/  STL [R1+0x1d10], R6 ;  /* 0x001d100601007387 */ /* 0x000fe40000100800 */
[----:B------:R0:W-:Y:S01]  /*94300*/  STL [R1+0x1cdc], R3 ;  /* 0x001cdc0301007387 */ /* 0x0001e20000100800 */
[----:B------:R-:W-:Y:S01]  /*94310*/  STL [R1+0x1ce4], R5 ;  /* 0x001ce40501007387 */ /* 0x000fe20000100800 */
[----:B------:R-:W-:-:S03]  /*94320*/  IMAD.X R13, R13, 0x1, R2, P6 ;  /* 0x000000010d0d7824 */ /* 0x000fc600030e0602 */
[----:B0-----:R-:W4:Y:S01]  /*94330*/  LDL.LU R3, [R1+0x1ca4] ;  /* 0x001ca40001037983 */ /* 0x001f220000300800 */
[----:B------:R-:W-:Y:S01]  /*94340*/  STL [R1+0x1d08], R4 ;  /* 0x001d080401007387 */ /* 0x000fe20000100800 */
[-C--:B------:R-:W-:Y:S01]  /*94350*/  IADD3 R12, P6, R12, R18.reuse, RZ ;  /* 0x000000120c0c7210 */ /* 0x080fe20007fde0ff */
[----:B--2---:R-:W-:Y:S01]  /*94360*/  IMAD.X R29, R29, 0x1, R2, P1 ;  /* 0x000000011d1d7824 */ /* 0x004fe200008e0602 */
[----:B------:R-:W-:-:S04]  /*94370*/  IADD3 R15, P1, R15, R18, RZ ;  /* 0x000000120f0f7210 */ /* 0x000fc80007f3e0ff */
[----:B------:R0:W-:Y:S01]  /*94380*/  STL [R1+0x1cf8], R29 ;  /* 0x001cf81d01007387 */ /* 0x0001e20000100800 */
[----:B------:R-:W-:Y:S02]  /*94390*/  STL [R1+0x1d00], R13 ;  /* 0x001d000d01007387 */ /* 0x000fe40000100800 */
[--C-:B------:R-:W-:Y:S01]  /*943a0*/  IMAD.X R19, R19, 0x1, R2.reuse, P2 ;  /* 0x0000000113137824 */ /* 0x100fe200010e0602 */
[-C--:B------:R-:W-:Y:S01]  /*943b0*/  IADD3 R17, P2, R17, R18.reuse, RZ ;  /* 0x0000001211117210 */ /* 0x080fe20007f5e0ff */
[----:B0-----:R-:W2:Y:S01]  /*943c0*/  LDL.LU R29, [R1+0x1cc8] ;  /* 0x001cc800011d7983 */ /* 0x001ea20000300800 */
[----:B------:R-:W-:Y:S02]  /*943d0*/  STL [R1+0x1cd4], R12 ;  /* 0x001cd40c01007387 */ /* 0x000fe40000100800 */
[----:B------:R-:W-:Y:S02]  /*943e0*/  STL [R1+0x1ccc], R15 ;  /* 0x001ccc0f01007387 */ /* 0x000fe40000100800 */
[----:B------:R-:W-:Y:S02]  /*943f0*/  STL [R1+0x1cf0], R19 ;  /* 0x001cf01301007387 */ /* 0x000fe40000100800 */
[--C-:B---3--:R-:W-:Y:S01]  /*94400*/  IMAD.X R16, R16, 0x1, R2.reuse, P3 ;  /* 0x0000000110107824 */ /* 0x108fe200018e0602 */
[-C--:B------:R-:W-:Y:S01]  /*94410*/  IADD3 R11, P3, R11, R18.reuse, RZ ;  /* 0x000000120b0b7210 */ /* 0x080fe20007f7e0ff */
[--C-:B------:R-:W-:Y:S01]  /*94420*/  IMAD.X R10, R10, 0x1, R2.reuse, P4 ;  /* 0x000000010a0a7824 */ /* 0x100fe200020e0602 */
[----:B------:R-:W-:Y:S01]  /*94430*/  STL [R1+0x1cc4], R17 ;  /* 0x001cc41101007387 */ /* 0x000fe20000100800 */
[-C--:B------:R-:W-:Y:S01]  /*94440*/  IADD3 R8, P4, R8, R18.reuse, RZ ;  /* 0x0000001208087210 */ /* 0x080fe20007f9e0ff */
[----:B------:R-:W-:Y:S02]  /*94450*/  STL [R1+0x1ce8], R16 ;  /* 0x001ce81001007387 */ /* 0x000fe40000100800 */
[----:B------:R-:W-:Y:S01]  /*94460*/  STL [R1+0x1cbc], R11 ;  /* 0x001cbc0b01007387 */ /* 0x000fe20000100800 */
[----:B------:R-:W3:Y:S01]  /*94470*/  LDL.LU R14, [R1+0x1c9c] ;  /* 0x001c9c00010e7983 */ /* 0x000ee20000300800 */
[----:B------:R-:W-:Y:S02]  /*94480*/  STL [R1+0x1ce0], R10 ;  /* 0x001ce00a01007387 */ /* 0x000fe40000100800 */
[----:B------:R-:W3:Y:S02]  /*94490*/  LDL.LU R27, [R1+0x1cc0] ;  /* 0x001cc000011b7983 */ /* 0x000ee40000300800 */
[----:B------:R-:W-:Y:S01]  /*944a0*/  IMAD.X R28, R28, 0x1, R2, P5 ;  /* 0x000000011c1c7824 */ /* 0x000fe200028e0602 */
[----:B------:R0:W-:Y:S01]  /*944b0*/  STL [R1+0x1cb4], R8 ;  /* 0x001cb40801007387 */ /* 0x0001e20000100800 */
[----:B------:R-:W3:Y:S03]  /*944c0*/  LDL.LU R21, [R1+0x1c94] ;  /* 0x001c940001157983 */ /* 0x000ee60000300800 */
[----:B------:R1:W-:Y:S04]  /*944d0*/  STL [R1+0x1cd8], R28 ;  /* 0x001cd81c01007387 */ /* 0x0003e80000100800 */
[----:B0-----:R-:W3:Y:S04]  /*944e0*/  LDL.LU R8, [R1+0x1cb8] ;  /* 0x001cb80001087983 */ /* 0x001ee80000300800 */
[----:B-1----:R-:W3:Y:S01]  /*944f0*/  LDL.LU R28, [R1+0x1c8c] ;  /* 0x001c8c00011c7983 */ /* 0x002ee20000300800 */
[----:B------:R-:W3:Y:S02]  /*94500*/  LDL.LU R20, [R1+0x1cb0] ;  /* 0x001cb00001147983 */ /* 0x000ee40000300800 */
        /* <DEDUP_REMOVED lines=27> */
[----:B------:R-:W2:Y:S04]  /*946c0*/  LDL.LU R9, [R1+0x1c60] ;  /* 0x001c600001097983 */ /* 0x000ea80000300800 */
[----:B0-----:R-:W2:Y:S01]  /*946d0*/  LDL.LU R29, [R1+0x1c34] ;  /* 0x001c3400011d7983 */ /* 0x001ea20000300800 */
[-C--:B---3--:R-:W-:Y:S01]  /*946e0*/  IADD3 R14, P1, R14, R18.reuse, RZ ;  /* 0x000000120e0e7210 */ /* 0x088fe20007f3e0ff */
[----:B------:R-:W-:Y:S01]  /*946f0*/  IMAD.X R27, R27, 0x1, R2, P2 ;  /* 0x000000011b1b7824 */ /* 0x000fe200010e0602 */
[----:B------:R-:W-:-:S03]  /*94700*/  IADD3 R21, P2, R21, R18, RZ ;  /* 0x0000001215157210 */ /* 0x000fc60007f5e0ff */
[----:B------:R-:W-:Y:S01]  /*94710*/  STL [R1+0x1c9c], R14 ;  /* 0x001c9c0e01007387 */ /* 0x000fe20000100800 */
[----:B------:R-:W-:Y:S02]  /*94720*/  STL [R1+0x1cc0], R27 ;  /* 0x001cc01b01007387 */ /* 0x000fe40000100800 */
[----:B------:R-:W-:Y:S01]  /*94730*/  IMAD.X R8, R8, 0x1, R2, P3 ;  /* 0x0000000108087824 */ /* 0x000fe200018e0602 */
[----:B------:R-:W-:-:S04]  /*94740*/  IADD3 R28, P3, R28, R18, RZ ;  /* 0x000000121c1c7210 */ /* 0x000fc80007f7e0ff */
[----:B------:R0:W-:Y:S01]  /*94750*/  STL [R1+0x1cb8], R8 ;  /* 0x001cb80801007387 */ /* 0x0001e20000100800 */
[--C-:B------:R-:W-:Y:S02]  /*94760*/  IMAD.X R20, R20, 0x1, R2.reuse, P4 ;  /* 0x0000000114147824 */ /* 0x100fe400020e0602 */
[----:B------:R-:W-:Y:S01]  /*94770*/  STL [R1+0x1c94], R21 ;  /* 0x001c941501007387 */ /* 0x000fe20000100800 */
[-C--:B------:R-:W-:Y:S01]  /*94780*/  IADD3 R24, P4, R24, R18.reuse, RZ ;  /* 0x0000001218187210 */ /* 0x080fe20007f9e0ff */
[----:B0-----:R-:W3:Y:S01]  /*94790*/  LDL.LU R8, [R1+0x1c58] ;  /* 0x001c580001087983 */ /* 0x001ee20000300800 */
[----:B------:R0:W-:Y:S02]  /*947a0*/  STL [R1+0x1c8c], R28 ;  /* 0x001c8c1c01007387 */ /* 0x0001e40000100800 */
[--C-:B------:R-:W-:Y:S01]  /*947b0*/  IMAD.X R25, R25, 0x1, R2.reuse, P5 ;  /* 0x0000000119197824 */ /* 0x100fe200028e0602 */
[----:B0-----:R-:W3:Y:S01]  /*947c0*/  LDL.LU R28, [R1+0x1c2c] ;  /* 0x001c2c00011c7983 */ /* 0x001ee20000300800 */
[----:B------:R-:W-:Y:S02]  /*947d0*/  STL [R1+0x1cb0], R20 ;  /* 0x001cb01401007387 */ /* 0x000fe40000100800 */
[----:B------:R-:W-:Y:S01]  /*947e0*/  STL [R1+0x1c84], R24 ;  /* 0x001c841801007387 */ /* 0x000fe20000100800 */
[-C--:B------:R-:W-:Y:S01]  /*947f0*/  IADD3 R26, P5, R26, R18.reuse, RZ ;  /* 0x000000121a1a7210 */ /* 0x080fe20007fbe0ff */
[--C-:B------:R-:W-:Y:S01]  /*94800*/  IMAD.X R22, R22, 0x1, R2.reuse, P6 ;  /* 0x0000000116167824 */ /* 0x100fe200030e0602 */
[-C--:B------:R-:W-:Y:S01]  /*94810*/  IADD3 R23, P6, R23, R18.reuse, RZ ;  /* 0x0000001217177210 */ /* 0x080fe20007fde0ff */
[--C-:B------:R-:W-:Y:S01]  /*94820*/  IMAD.X R7, R7, 0x1, R2.reuse, P1 ;  /* 0x0000000107077824 */ /* 0x100fe200008e0602 */
[----:B------:R-:W-:Y:S01]  /*94830*/  STL [R1+0x1ca8], R25 ;  /* 0x001ca81901007387 */ /* 0x000fe20000100800 */
[----:B------:R-:W-:Y:S01]  /*94840*/  IADD3 R6, P1, R6, R18, RZ ;  /* 0x0000001206067210 */ /* 0x000fe20007f3e0ff */
[----:B------:R-:W-:Y:S02]  /*94850*/  STL [R1+0x1c7c], R26 ;  /* 0x001c7c1a01007387 */ /* 0x000fe40000100800 */
[----:B------:R-:W-:Y:S02]  /*94860*/  STL [R1+0x1ca0], R22 ;  /* 0x001ca01601007387 */ /* 0x000fe40000100800 */
[----:B------:R-:W-:-:S02]  /*94870*/  IMAD.X R5, R5, 0x1, R2, P2 ;  /* 0x0000000105057824 */ /* 0x000fc400010e0602 */
[--C-:B------:R-:W-:Y:S01]  /*94880*/  IMAD.X R0, R0, 0x1, R2.reuse, P3 ;  /* 0x0000000100007824 */ /* 0x100fe200018e0602 */
[----:B------:R-:W-:Y:S01]  /*94890*/  STL [R1+0x1c74], R23 ;  /* 0x001c741701007387 */ /* 0x000fe20000100800 */
[----:B------:R-:W-:Y:S02]  /*948a0*/  STL [R1+0x1c98], R7 ;  /* 0x001c980701007387 */ /* 0x000fe40000100800 */
[----:B------:R-:W-:Y:S01]  /*948b0*/  STL [R1+0x1c6c], R6 ;  /* 0x001c6c0601007387 */ /* 0x000fe20000100800 */
[----:B------:R0:W-:Y:S01]  /*948c0*/  STL [R1+0x1c88], R0 ;  /* 0x001c880001007387 */ /* 0x0001e20000100800 */
[----:B------:R-:W-:Y:S03]  /*948d0*/  STL [R1+0x1c90], R5 ;  /* 0x001c900501007387 */ /* 0x000fe60000100800 */
        /* <DEDUP_REMOVED lines=24> */
[----:B------:R-:W-:Y:S01]  /*94a60*/  IADD3 R29, P2, R29, R18, RZ ;  /* 0x000000121d1d7210 */ /* 0x000fe20007f5e0ff */
[----:B------:R-:W2:Y:S01]  /*94a70*/  LDL.LU R27, [R1+0x1c1c] ;  /* 0x001c1c00011b7983 */ /* 0x000ea20000300800 */
[----:B------:R0:W-:Y:S02]  /*94a80*/  STL [R1+0x1c60], R9 ;  /* 0x001c600901007387 */ /* 0x0001e40000100800 */
[----:B------:R-:W2:Y:S01]  /*94a90*/  LDL.LU R21, [R1+0x1c40] ;  /* 0x001c400001157983 */ /* 0x000ea20000300800 */
[----:B------:R1:W-:Y:S04]  /*94aa0*/  STL [R1+0x1c34], R29 ;  /* 0x001c341d01007387 */ /* 0x0003e80000100800 */
[----:B0-----:R-:W2:Y:S01]  /*94ab0*/  LDL.LU R9, [R1+0x1c14] ;  /* 0x001c140001097983 */ /* 0x001ea20000300800 */
[----:B-1----:R-:W2:Y:S03]  /*94ac0*/  LDL.LU R29, [R1+0x1c38] ;  /* 0x001c3800011d7983 */ /* 0x002ea60000300800 */
[----:B------:R-:W2:Y:S01]  /*94ad0*/  LDL.LU R20, [R1+0x1c0c] ;  /* 0x001c0c0001147983 */ /* 0x000ea20000300800 */
[----:B------:R-:W2:Y:S02]  /*94ae0*/  LDL.LU R24, [R1+0x1c30] ;  /* 0x001c300001187983 */ /* 0x000ea40000300800 */
[----:B---3--:R-:W-:-:S05]  /*94af0*/  IMAD.X R8, R8, 0x1, R2, P3 ;  /* 0x0000000108087824 */ /* 0x008fca00018e0602 */
[----:B------:R0:W-:Y:S01]  /*94b00*/  STL [R1+0x1c58], R8 ;  /* 0x001c580801007387 */ /* 0x0001e20000100800 */
[----:B------:R-:W3:Y:S01]  /*94b10*/  LDL.LU R25, [R1+0x1c04] ;  /* 0x001c040001197983 */ /* 0x000ee20000300800 */
[----:B------:R-:W-:-:S05]  /*94b20*/  IADD3 R28, P3, R28, R18, RZ ;  /* 0x000000121c1c7210 */ /* 0x000fca0007f7e0ff */
[----:B------:R-:W-:Y:S01]  /*94b30*/  STL [R1+0x1c2c], R28 ;  /* 0x001c2c1c01007387 */ /* 0x000fe20000100800 */
        /* <DEDUP_REMOVED lines=24> */
[----:B------:R-:W-:Y:S01]  /*94cc0*/  IADD3 R27, P5, R27, R18, RZ ;  /* 0x000000121b1b7210 */ /* 0x000fe20007fbe0ff */
[----:B------:R-:W-:-:S03]  /*94cd0*/  IMAD.X R21, R21, 0x1, R2, P6 ;  /* 0x0000000115157824 */ /* 0x000fc600030e0602 */
[----:B------:R-:W-:Y:S01]  /*94ce0*/  STL [R1+0x1c48], R14 ;  /* 0x001c480e01007387 */ /* 0x000fe20000100800 */
[----:B------:R-:W-:Y:S01]  /*94cf0*/  STL [R1+0x1c1c], R27 ;  /* 0x001c1c1b01007387 */ /* 0x000fe20000100800 */
[----:B------:R-:W-:Y:S01]  /*94d00*/  IADD3 R9, P6, R9, R18, RZ ;  /* 0x0000001209097210 */ /* 0x000fe20007fde0ff */
[----:B------:R-:W-:-:S04]  /*94d10*/  IMAD.X R29, R29, 0x1, R2, P1 ;  /* 0x000000011d1d7824 */ /* 0x000fc800008e0602 */
[----:B------:R0:W-:Y:S01]  /*94d20*/  STL [R1+0x1c14], R9 ;  /* 0x001c140901007387 */ /* 0x0001e20000100800 */
[----:B------:R-:W-:Y:S01]  /*94d30*/  STL [R1+0x1c40], R21 ;  /* 0x001c401501007387 */ /* 0x000fe20000100800 */
[-C--:B------:R-:W-:Y:S02]  /*94d40*/  IADD3 R20, P1, R20, R18.reuse, RZ ;  /* 0x0000001214147210 */ /* 0x080fe40007f3e0ff */
[----:B0-----:R-:W2:Y:S01]  /*94d50*/  LDL.LU R9, [R1+0x1bb4] ;  /* 0x001bb40001097983 */ /* 0x001ea20000300800 */
[----:B------:R0:W-:Y:S02]  /*94d60*/  STL [R1+0x1c38], R29 ;  /* 0x001c381d01007387 */ /* 0x0001e40000100800 */
[----:B------:R-:W-:Y:S01]  /*94d70*/  IMAD.X R24, R24, 0x1, R2, P2 ;  /* 0x0000000118187824 */ /* 0x000fe200010e0602 */
[----:B0-----:R-:W2:Y:S01]  /*94d80*/  LDL.LU R29, [R1+0x1bd8] ;  /* 0x001bd800011d7983 */ /* 0x001ea20000300800 */
[----:B---3--:R-:W-:-:S03]  /*94d90*/  IADD3 R25, P2, R25, R18, RZ ;  /* 0x0000001219197210 */ /* 0x008fc60007f5e0ff */
[----:B------:R-:W-:Y:S01]  /*94da0*/  STL [R1+0x1c0c], R20 ;  /* 0x001c0c1401007387 */ /* 0x000fe20000100800 */
[----:B------:R-:W-:Y:S02]  /*94db0*/  STL [R1+0x1c30], R24 ;  /* 0x001c301801007387 */ /* 0x000fe40000100800 */
[--C-:B------:R-:W-:Y:S01]  /*94dc0*/  IMAD.X R26, R26, 0x1, R2.reuse, P3 ;  /* 0x000000011a1a7824 */ /* 0x100fe200018e0602 */
[-C--:B------:R-:W-:Y:S01]  /*94dd0*/  IADD3 R22, P3, R22, R18.reuse, RZ ;  /* 0x0000001216167210 */ /* 0x080fe20007f7e0ff */
[--C-:B------:R-:W-:Y:S01]  /*94de0*/  IMAD.X R23, R23, 0x1, R2.reuse, P4 ;  /* 0x0000000117177824 */ /* 0x100fe200020e0602 */
[----:B------:R-:W-:Y:S01]  /*94df0*/  IADD3 R7, P4, R7, R18, RZ ;  /* 0x0000001207077210 */ /* 0x000fe20007f9e0ff */
[----:B------:R-:W-:Y:S01]  /*94e00*/  STL [R1+0x1c04], R25 ;  /* 0x001c041901007387 */ /* 0x000fe20000100800 */
[--C-:B------:R-:W-:Y:S02]  /*94e10*/  IMAD.X R6, R6, 0x1, R2.reuse, P5 ;  /* 0x0000000106067824 */ /* 0x100fe400028e0602 */
[----:B------:R-:W-:-:S02]  /*94e20*/  IMAD.X R4, R4, 0x1, R2, P6 ;  /* 0x0000000104047824 */ /* 0x000fc400030e0602 */
        /* <DEDUP_REMOVED lines=8> */
[----:B------:R-:W-:-:S02]  /*94eb0*/  IMAD.X R13, R13, 0x1, R2, P1 ;  /* 0x000000010d0d7824 */ /* 0x000fc400008e0602 */
[----:B------:R-:W-:Y:S01]  /*94ec0*/  STL [R1+0x1bec], R5 ;  /* 0x001bec0501007387 */ /* 0x000fe20000100800 */
        /* <DEDUP_REMOVED lines=10> */
[----:B------:R-:W-:Y:S02]  /*94f70*/  STL [R1+0x1bdc], R12 ;  /* 0x001bdc0c01007387 */ /* 0x000fe40000100800 */
[----:B------:R-:W-:Y:S02]  /*94f80*/  STL [R1+0x1bd4], R15 ;  /* 0x001bd40f01007387 */ /* 0x000fe40000100800 */
[--C-:B----4-:R-:W-:Y:S01]  /*94f90*/  IMAD.X R16, R16, 0x1, R2.reuse, P4 ;  /* 0x0000000110107824 */ /* 0x110fe200020e0602 */
[----:B------:R-:W-:Y:S01]  /*94fa0*/  IADD3 R11, P4, R11, R18, RZ ;  /* 0x000000120b0b7210 */ /* 0x000fe20007f9e0ff */
[----:B------:R-:W-:Y:S01]  /*94fb0*/  STL [R1+0x1bf8], R19 ;  /* 0x001bf81301007387 */ /* 0x000fe20000100800 */
[----:B------:R-:W-:-:S02]  /*94fc0*/  IMAD.X R10, R10, 0x1, R2, P5 ;  /* 0x000000010a0a7824 */ /* 0x000fc400028e0602 */
[----:B------:R-:W-:Y:S01]  /*94fd0*/  STL [R1+0x1bcc], R17 ;  /* 0x001bcc1101007387 */ /* 0x000fe20000100800 */
[-C--:B------:R-:W-:Y:S01]  /*94fe0*/  IADD3 R28, P5, R28, R18.reuse, RZ ;  /* 0x000000121c1c7210 */ /* 0x080fe20007fbe0ff */
[----:B------:R-:W-:Y:S01]  /*94ff0*/  STL [R1+0x1bf0], R16 ;  /* 0x001bf01001007387 */ /* 0x000fe20000100800 */
[----:B------:R-:W-:Y:S02]  /*95000*/  STL [R1+0x1bc4], R11 ;  /* 0x001bc40b01007387 */ /* 0x000fe40000100800 */
[----:B------:R-:W4:Y:S02]  /*95010*/  LDL.LU R14, [R1+0x1ba4] ;  /* 0x001ba400010e7983 */ /* 0x000f240000300800 */
[----:B------:R-:W-:Y:S01]  /*95020*/  IMAD.X R3, R3, 0x1, R2, P6 ;  /* 0x0000000103037824 */ /* 0x000fe200030e0602 */
        /* <DEDUP_REMOVED lines=12> */
[----:B------:R-:W-:-:S05]  /*950f0*/  IMAD.X R29, R29, 0x1, R2, P1 ;  /* 0x000000011d1d7824 */ /* 0x000fca00008e0602 */
[----:B------:R0:W-:Y:S01]  /*95100*/  STL [R1+0x1bd8], R29 ;  /* 0x001bd81d01007387 */ /* 0x0001e20000100800 */
[----:B------:R-:W2:Y:S02]  /*95110*/  LDL.LU R26, [R1+0x1b84] ;  /* 0x001b8400011a7983 */ /* 0x000ea40000300800 */
[----:B------:R-:W2:Y:S02]  /*95120*/  LDL.LU R22, [R1+0x1ba8] ;  /* 0x001ba80001167983 */ /* 0x000ea40000300800 */
[----:B------:R-:W2:Y:S01]  /*95130*/  LDL.LU R23, [R1+0x1b7c] ;  /* 0x001b7c0001177983 */ /* 0x000ea20000300800 */
[----:B------:R-:W2:Y:S01]  /*95140*/  LDL.LU R7, [R1+0x1ba0] ;  /* 0x001ba00001077983 */ /* 0x000ea20000300800 */
[----:B------:R-:W2:Y:S02]  /*95150*/  LDL.LU R6, [R1+0x1b74] ;  /* 0x001b740001067983 */ /* 0x000ea40000300800 */
[----:B------:R-:W2:Y:S02]  /*95160*/  LDL.LU R5, [R1+0x1b98] ;  /* 0x001b980001057983 */ /* 0x000ea40000300800 */
[----:B------:R-:W2:Y:S01]  /*95170*/  LDL.LU R4, [R1+0x1b6c] ;  /* 0x001b6c0001047983 */ /* 0x000ea20000300800 */
        /* <DEDUP_REMOVED lines=14> */
[----:B0-----:R-:W3:Y:S04]  /*95260*/  LDL.LU R8, [R1+0x1b68] ;  /* 0x001b680001087983 */ /* 0x001ee80000300800 */
[----:B-1----:R-:W3:Y:S01]  /*95270*/  LDL.LU R0, [R1+0x1b3c] ;  /* 0x001b3c0001007983 */ /* 0x002ee20000300800 */
[-C--:B----4-:R-:W-:Y:S01]  /*95280*/  IADD3 R14, P2, R14, R18.reuse, RZ ;  /* 0x000000120e0e7210 */ /* 0x090fe20007f5e0ff */
[----:B------:R-:W-:Y:S01]  /*95290*/  IMAD.X R27, R27, 0x1, R2, P3 ;  /* 0x000000011b1b7824 */ /* 0x000fe200018e0602 */
[----:B------:R-:W-:-:S03]  /*952a0*/  IADD3 R21, P3, R21, R18, RZ ;  /* 0x0000001215157210 */ /* 0x000fc60007f7e0ff */
[----:B------:R-:W-:Y:S01]  /*952b0*/  STL [R1+0x1ba4], R14 ;  /* 0x001ba40e01007387 */ /* 0x000fe20000100800 */
[----:B------:R-:W-:Y:S02]  /*952c0*/  STL [R1+0x1bc8], R27 ;  /* 0x001bc81b01007387 */ /* 0x000fe40000100800 */
[--C-:B------:R-:W-:Y:S01]  /*952d0*/  IMAD.X R28, R28, 0x1, R2.reuse, P4 ;  /* 0x000000011c1c7824 */ /* 0x100fe200020e0602 */
[-C--:B------:R-:W-:Y:S01]  /*952e0*/  IADD3 R3, P4, R3, R18.reuse, RZ ;  /* 0x0000001203037210 */ /* 0x080fe20007f9e0ff */
[--C-:B------:R-:W-:Y:S01]  /*952f0*/  IMAD.X R20, R20, 0x1, R2.reuse, P5 ;  /* 0x0000000114147824 */ /* 0x100fe200028e0602 */
[----:B------:R-:W-:Y:S02]  /*95300*/  IADD3 R24, P5, R24, R18, RZ ;  /* 0x0000001218187210 */ /* 0x000fe40007fbe0ff */
[----:B------:R0:W-:Y:S01]  /*95310*/  STL [R1+0x1bc0], R28 ;  /* 0x001bc01c01007387 */ /* 0x0001e20000100800 */
[----:B------:R-:W-:Y:S03]  /*95320*/  STL [R1+0x1b9c], R21 ;  /* 0x001b9c1501007387 */ /* 0x000fe60000100800 */
[----:B0-----:R-:W4:Y:S01]  /*95330*/  LDL.LU R28, [R1+0x1b60] ;  /* 0x001b6000011c7983 */ /* 0x001f220000300800 */
[----:B------:R0:W-:Y:S03]  /*95340*/  STL [R1+0x1b94], R3 ;  /* 0x001b940301007387 */ /* 0x0001e60000100800 */
[----:B0-----:R-:W4:Y:S01]  /*95350*/  LDL.LU R3, [R1+0x1b34] ;  /* 0x001b340001037983 */ /* 0x001f220000300800 */
[----:B------:R-:W-:Y:S02]  /*95360*/  STL [R1+0x1bb8], R20 ;  /* 0x001bb81401007387 */ /* 0x000fe40000100800 */
[----:B------:R-:W-:Y:S02]  /*95370*/  STL [R1+0x1b8c], R24 ;  /* 0x001b8c1801007387 */ /* 0x000fe40000100800 */
[----:B--2---:R-:W-:-:S05]  /*95380*/  IMAD.X R25, R25, 0x1, R2, P6 ;  /* 0x0000000119197824 */ /* 0x004fca00030e0602 */
[----:B------:R-:W-:Y:S01]  /*95390*/  STL [R1+0x1bb0], R25 ;  /* 0x001bb01901007387 */ /* 0x000fe20000100800 */
[-C--:B------:R-:W-:Y:S01]  /*953a0*/  IADD3 R26, P6, R26, R18.reuse, RZ ;  /* 0x000000121a1a7210 */ /* 0x080fe20007fde0ff */
[--C-:B------:R-:W-:Y:S01]  /*953b0*/  IMAD.X R22, R22, 0x1, R2.reuse, P1 ;  /* 0x0000000116167824 */ /* 0x100fe200008e0602 */
[-C--:B------:R-:W-:Y:S01]  /*953c0*/  IADD3 R23, P1, R23, R18.reuse, RZ ;  /* 0x0000001217177210 */ /* 0x080fe20007f3e0ff */
[--C-:B------:R-:W-:Y:S01]  /*953d0*/  IMAD.X R7, R7, 0x1, R2.reuse, P2 ;  /* 0x0000000107077824 */ /* 0x100fe200010e0602 */
[-C--:B------:R-:W-:Y:S01]  /*953e0*/  IADD3 R6, P2, R6, R18.reuse, RZ ;  /* 0x0000001206067210 */ /* 0x080fe20007f5e0ff */
[----:B------:R-:W-:Y:S01]  /*953f0*/  STL [R1+0x1b84], R26 ;  /* 0x001b841a01007387 */ /* 0x000fe20000100800 */
[----:B------:R-:W-:Y:S02]  /*95400*/  STL [R1+0x1ba8], R22 ;  /* 0x001ba81601007387 */ /* 0x000fe40000100800 */
[----:B------:R-:W-:Y:S02]  /*95410*/  STL [R1+0x1b7c], R23 ;  /* 0x001b7c1701007387 */ /* 0x000fe40000100800 */
[--C-:B------:R-:W-:Y:S01]  /*95420*/  IMAD.X R29, R29, 0x1, R2.reuse, P4 ;  /* 0x000000011d1d7824 */ /* 0x100fe200020e0602 */
[----:B------:R-:W-:Y:S01]  /*95430*/  STL [R1+0x1ba0], R7 ;  /* 0x001ba00701007387 */ /* 0x000fe20000100800 */
[----:B------:R-:W-:Y:S03]  /*95440*/  STL [R1+0x1b74], R6 ;  /* 0x001b740601007387 */ /* 0x000fe60000100800 */
[----:B------:R0:W-:Y:S01]  /*95450*/  STL [R1+0x1b90], R29 ;  /* 0x001b901d01007387 */ /* 0x0001e20000100800 */
[----:B------:R-:W-:Y:S01]  /*95460*/  IMAD.X R5, R5, 0x1, R2, P3 ;  /* 0x0000000105057824 */ /* 0x000fe200018e0602 */
[----:B------:R-:W-:-:S02]  /*95470*/  IADD3 R4, P3, R4, R18, RZ ;  /* 0x0000001204047210 */ /* 0x000fc40007f7e0ff */
[----:B------:R-:W-:Y:S01]  /*95480*/  IADD3 R13, P4, R13, R18, RZ ;  /* 0x000000120d0d7210 */ /* 0x000fe20007f9e0ff */
[----:B0-----:R-:W-:-:S04]  /*95490*/  IMAD.MOV.U32 R29, RZ, RZ, c[0x0][0x18c] ;  /* 0x00006300ff1d7624 */ /* 0x001fc800078e00ff */
[----:B------:R-:W-:Y:S02]  /*954a0*/  IMAD.SHL.U32 R29, R29, 0x80, RZ ;  /* 0x000000801d1d7824 */ /* 0x000fe400078e00ff */
[--C-:B------:R-:W-:Y:S01]  /*954b0*/  IMAD.X R12, R12, 0x1, R2.reuse, P5 ;  /* 0x000000010c0c7824 */ /* 0x100fe200028e0602 */
[----:B------:R-:W-:Y:S01]  /*954c0*/  IADD3 R15, P5, R15, R18, RZ ;  /* 0x000000120f0f7210 */ /* 0x000fe20007fbe0ff */
[----:B------:R-:W-:Y:S01]  /*954d0*/  IMAD.SHL.U32 R29, R29, 0x2, RZ ;  /* 0x000000021d1d7824 */ /* 0x000fe200078e00ff */
[----:B------:R-:W-:Y:S01]  /*954e0*/  STL [R1+0x1b98], R5 ;  /* 0x001b980501007387 */ /* 0x000fe20000100800 */
[----:B---3--:R-:W-:-:S03]  /*954f0*/  IMAD.X R19, R19, 0x1, R2, P6 ;  /* 0x0000000113137824 */ /* 0x008fc600030e0602 */
[----:B------:R-:W-:Y:S01]  /*95500*/  STL [R1+0x1b6c], R4 ;  /* 0x001b6c0401007387 */ /* 0x000fe20000100800 */
[----:B------:R-:W-:-:S03]  /*95510*/  IADD3 R17, P6, R17, R18, RZ ;  /* 0x0000001211117210 */ /* 0x000fc60007fde0ff */
[----:B------:R-:W-:Y:S01]  /*95520*/  STL [R1+0x1b64], R13 ;  /* 0x001b640d01007387 */ /* 0x000fe20000100800 */
[--C-:B------:R-:W-:Y:S02]  /*95530*/  IMAD.X R16, R16, 0x1, R2.reuse, P1 ;  /* 0x0000000110107824 */ /* 0x100fe400008e0602 */
[----:B------:R-:W-:Y:S02]  /*95540*/  STL [R1+0x1b88], R12 ;  /* 0x001b880c01007387 */ /* 0x000fe40000100800 */
[----:B------:R-:W-:Y:S01]  /*95550*/  STL [R1+0x1b5c], R15 ;  /* 0x001b5c0f01007387 */ /* 0x000fe20000100800 */
[----:B------:R-:W-:Y:S01]  /*95560*/  STL [R1+0x1b80], R19 ;  /* 0x001b801301007387 */ /* 0x000fe20000100800 */
[----:B------:R-:W-:Y:S02]  /*95570*/  STL [R1+0x1b54], R17 ;  /* 0x001b541101007387 */ /* 0x000fe40000100800 */
[----:B------:R-:W-:Y:S01]  /*95580*/  STL [R1+0x1b78], R16 ;  /* 0x001b781001007387 */ /* 0x000fe20000100800 */
[----:B------:R-:W-:Y:S01]  /*95590*/  IADD3 R11, P1, R11, R29, RZ ;  /* 0x0000001d0b0b7210 */ /* 0x000fe20007f3e0ff */
[----:B------:R-:W-:-:S02]  /*955a0*/  IMAD.X R10, R10, 0x1, R2, P2 ;  /* 0x000000010a0a7824 */ /* 0x000fc400010e0602 */
[----:B------:R-:W-:Y:S01]  /*955b0*/  IMAD.X R8, R8, 0x1, R2, P3 ;  /* 0x0000000108087824 */ /* 0x000fe200018e0602 */
[-C--:B------:R-:W-:Y:S01]  /*955c0*/  IADD3 R9, P2, R9, R29.reuse, RZ ;  /* 0x0000001d09097210 */ /* 0x080fe20007f5e0ff */
[----:B------:R-:W-:Y:S01]  /*955d0*/  STL [R1+0x1b4c], R11 ;  /* 0x001b4c0b01007387 */ /* 0x000fe20000100800 */
[----:B------:R-:W-:-:S03]  /*955e0*/  IADD3 R0, P3, R0, R29, RZ ;  /* 0x0000001d00007210 */ /* 0x000fc60007f7e0ff */
[----:B------:R-:W-:Y:S04]  /*955f0*/  STL [R1+0x1b70], R10 ;  /* 0x001b700a01007387 */ /* 0x000fe80000100800 */
[----:B------:R0:W-:Y:S01]  /*95600*/  STL [R1+0x1b3c], R0 ;  /* 0x001b3c0001007387 */ /* 0x0001e20000100800 */
[----:B------:R-:W-:Y:S03]  /*95610*/  STL [R1+0x1b44], R9 ;  /* 0x001b440901007387 */ /* 0x000fe60000100800 */
[----:B0-----:R-:W2:Y:S01]  /*95620*/  LDL.LU R0, [R1+0x1b50] ;  /* 0x001b500001007983 */ /* 0x001ea20000300800 */
[----:B------:R-:W-:Y:S03]  /*95630*/  STL [R1+0x1b68], R8 ;  /* 0x001b680801007387 */ /* 0x000fe60000100800 */
[----:B--2---:R0:W-:Y:S04]  /*95640*/  STL [R1+0x2c64], R0 ;  /* 0x002c640001007387 */ /* 0x0041e80000100800 */
[----:B0-----:R-:W2:Y:S01]  /*95650*/  LDL.LU R0, [R1+0x1b2c] ;  /* 0x001b2c0001007983 */ /* 0x001ea20000300800 */
[----:B----4-:R-:W-:Y:S01]  /*95660*/  IMAD.X R28, R28, 0x1, R2, P4 ;  /* 0x000000011c1c7824 */ /* 0x010fe200020e0602 */
[----:B------:R-:W-:-:S02]  /*95670*/  IADD3 R3, P4, R3, R29, RZ ;  /* 0x0000001d03037210 */ /* 0x000fc40007f9e0ff */
[----:B--2---:R0:W-:Y:S04]  /*95680*/  STL [R1+0x2c68], R0 ;  /* 0x002c680001007387 */ /* 0x0041e80000100800 */
[----:B0-----:R-:W2:Y:S01]  /*95690*/  LDL.LU R0, [R1+0x1b58] ;  /* 0x001b580001007983 */ /* 0x001ea20000300800 */
[----:B------:R-:W3:Y:S02]  /*956a0*/  LDL.LU R14, [R1+0x1b48] ;  /* 0x001b4800010e7983 */ /* 0x000ee40000300800 */
[----:B------:R-:W4:Y:S02]  /*956b0*/  LDL.LU R27, [R1+0x1b1c] ;  /* 0x001b1c00011b7983 */ /* 0x000f240000300800 */
[----:B------:R0:W-:Y:S01]  /*956c0*/  STL [R1+0x1b60], R28 ;  /* 0x001b601c01007387 */ /* 0x0001e20000100800 */
[----:B------:R-:W3:Y:S01]  /*956d0*/  LDL.LU R21, [R1+0x1b40] ;  /* 0x001b400001157983 */ /* 0x000ee20000300800 */
[----:B------:R1:W-:Y:S02]  /*956e0*/  STL [R1+0x1b34], R3 ;  /* 0x001b340301007387 */ /* 0x0003e40000100800 */
        /* <DEDUP_REMOVED lines=21> */
[----:B0-----:R-:W3:Y:S01]  /*95840*/  LDL.LU R28, [R1+0x1ae8] ;  /* 0x001ae800011c7983 */ /* 0x001ee20000300800 */
[----:B-1----:R-:W3:Y:S01]  /*95850*/  LDL.LU R3, [R1+0x1abc] ;  /* 0x001abc0001037983 */ /* 0x002ee20000300800 */
[----:B--2---:R-:W-:-:S05]  /*95860*/  IMAD.X R0, R0, 0x1, R2, P5 ;  /* 0x0000000100007824 */ /* 0x004fca00028e0602 */
[----:B------:R0:W-:Y:S04]  /*95870*/  STL [R1+0x1b58], R0 ;  /* 0x001b580001007387 */ /* 0x0001e80000100800 */
[----:B0-----:R-:W2:Y:S02]  /*95880*/  LDL.LU R0, [R1+0x2c68] ;  /* 0x002c680001007983 */ /* 0x001ea40000300800 */
[----:B--2---:R-:W-:-:S05]  /*95890*/  IADD3 R0, P5, R0, R29, RZ ;  /* 0x0000001d00007210 */ /* 0x004fca0007fbe0ff */
[----:B------:R0:W-:Y:S04]  /*958a0*/  STL [R1+0x1b2c], R0 ;  /* 0x001b2c0001007387 */ /* 0x0001e80000100800 */
[----:B0-----:R-:W2:Y:S02]  /*958b0*/  LDL.LU R0, [R1+0x2c64] ;  /* 0x002c640001007983 */ /* 0x001ea40000300800 */
[----:B--2---:R-:W-:-:S05]  /*958c0*/  IMAD.X R0, R0, 0x1, R2, P6 ;  /* 0x0000000100007824 */ /* 0x004fca00030e0602 */
[----:B------:R0:W-:Y:S04]  /*958d0*/  STL [R1+0x1b50], R0 ;  /* 0x001b500001007387 */ /* 0x0001e80000100800 */
[----:B0-----:R-:W3:Y:S01]  /*958e0*/  LDL.LU R0, [R1+0x2c60] ;  /* 0x002c600001007983 */ /* 0x001ee20000300800 */
[----:B------:R0:W-:Y:S03]  /*958f0*/  STL [R1+0x2a5c], R2 ;  /* 0x002a5c0201007387 */ /* 0x0001e60000100800 */
[----:B0-----:R-:W2:Y:S01]  /*95900*/  LDL.LU R2, [R1+0x1b24] ;  /* 0x001b240001027983 */ /* 0x001ea20000300800 */
[--C-:B---3--:R-:W-:Y:S01]  /*95910*/  IMAD.X R14, R14, 0x1, R0.reuse, P1 ;  /* 0x000000010e0e7824 */ /* 0x108fe200008e0600 */
[-C--:B----4-:R-:W-:Y:S01]  /*95920*/  IADD3 R27, P1, R27, R29.reuse, RZ ;  /* 0x0000001d1b1b7210 */ /* 0x090fe20007f3e0ff */
[--C-:B------:R-:W-:Y:S01]  /*95930*/  IMAD.X R21, R21, 0x1, R0.reuse, P2 ;  /* 0x0000000115157824 */ /* 0x100fe200010e0600 */
[-C--:B------:R-:W-:Y:S01]  /*95940*/  IADD3 R20, P2, R20, R29.reuse, RZ ;  /* 0x0000001d14147210 */ /* 0x080fe20007f5e0ff */
[----:B------:R-:W-:Y:S01]  /*95950*/  IMAD.X R24, R24, 0x1, R0, P3 ;  /* 0x0000000118187824 */ /* 0x000fe200018e0600 */
[----:B------:R-:W-:-:S02]  /*95960*/  IADD3 R25, P3, R25, R29, RZ ;  /* 0x0000001d19197210 */ /* 0x000fc40007f7e0ff */
[-C--:B--2---:R-:W-:Y:S01]  /*95970*/  IADD3 R2, P6, R2, R29.reuse, RZ ;  /* 0x0000001d02027210 */ /* 0x084fe20007fde0ff */
[----:B------:R-:W-:Y:S01]  /*95980*/  IMAD.X R26, R26, 0x1, R0, P4 ;  /* 0x000000011a1a7824 */ /* 0x000fe200020e0600 */
[----:B------:R-:W-:-:S03]  /*95990*/  IADD3 R22, P4, R22, R29, RZ ;  /* 0x0000001d16167210 */ /* 0x000fc60007f9e0ff */
[----:B------:R-:W-:Y:S01]  /*959a0*/  STL [R1+0x1b24], R2 ;  /* 0x001b240201007387 */ /* 0x000fe20000100800 */
[----:B------:R-:W-:Y:S02]  /*959b0*/  STL [R1+0x1b48], R14 ;  /* 0x001b480e01007387 */ /* 0x000fe40000100800 */
[----:B------:R-:W-:Y:S02]  /*959c0*/  STL [R1+0x1b1c], R27 ;  /* 0x001b1c1b01007387 */ /* 0x000fe40000100800 */
[----:B------:R-:W-:Y:S01]  /*959d0*/  STL [R1+0x1b40], R21 ;  /* 0x001b401501007387 */ /* 0x000fe20000100800 */
[----:B------:R-:W-:Y:S01]  /*959e0*/  STL [R1+0x1b14], R20 ;  /* 0x001b141401007387 */ /* 0x000fe20000100800 */
[--C-:B------:R-:W-:Y:S02]  /*959f0*/  IMAD.X R23, R23, 0x1, R0.reuse, P5 ;  /* 0x0000000117177824 */ /* 0x100fe400028e0600 */
[----:B------:R-:W-:Y:S01]  /*95a00*/  STL [R1+0x1b38], R24 ;  /* 0x001b381801007387 */ /* 0x000fe20000100800 */
[----:B------:R-:W-:Y:S01]  /*95a10*/  IADD3 R7, P5, R7, R29, RZ ;  /* 0x0000001d07077210 */ /* 0x000fe20007fbe0ff */
[----:B------:R-:W-:Y:S01]  /*95a20*/  STL [R1+0x1b0c], R25 ;  /* 0x001b0c1901007387 */ /* 0x000fe20000100800 */
        /* <DEDUP_REMOVED lines=25> */
[----:B------:R-:W-:Y:S02]  /*95bc0*/  STL [R1+0x1b00], R17 ;  /* 0x001b001101007387 */ /* 0x000fe40000100800 */
[----:B------:R-:W-:Y:S01]  /*95bd0*/  STL [R1+0x1ad4], R16 ;  /* 0x001ad41001007387 */ /* 0x000fe20000100800 */
[-C--:B------:R-:W-:Y:S01]  /*95be0*/  IADD3 R8, P6, R8, R29.reuse, RZ ;  /* 0x0000001d08087210 */ /* 0x080fe20007fde0ff */
[----:B------:R-:W-:Y:S01]  /*95bf0*/  STL [R1+0x1af8], R11 ;  /* 0x001af80b01007387 */ /* 0x000fe20000100800 */
[--C-:B------:R-:W-:Y:S02]  /*95c00*/  IMAD.X R28, R28, 0x1, R0.reuse, P1 ;  /* 0x000000011c1c7824 */ /* 0x100fe400008e0600 */
[----:B------:R-:W-:Y:S02]  /*95c10*/  STL [R1+0x1acc], R10 ;  /* 0x001acc0a01007387 */ /* 0x000fe40000100800 */
[----:B------:R-:W-:Y:S01]  /*95c20*/  STL [R1+0x1af0], R9 ;  /* 0x001af00901007387 */ /* 0x000fe20000100800 */
[----:B------:R0:W-:Y:S01]  /*95c30*/  STL [R1+0x2c5c], R29 ;  /* 0x002c5c1d01007387 */ /* 0x0001e20000100800 */
[----:B------:R-:W-:Y:S01]  /*95c40*/  IADD3 R3, P1, R3, R29, RZ ;  /* 0x0000001d03037210 */ /* 0x000fe20007f3e0ff */
[----:B------:R-:W-:Y:S02]  /*95c50*/  STL [R1+0x1ac4], R8 ;  /* 0x001ac40801007387 */ /* 0x000fe40000100800 */
[----:B0-----:R-:W2:Y:S01]  /*95c60*/  LDL.LU R29, [R1+0x1ae0] ;  /* 0x001ae000011d7983 */ /* 0x001ea20000300800 */
[----:B------:R-:W-:Y:S02]  /*95c70*/  STL [R1+0x1ae8], R28 ;  /* 0x001ae81c01007387 */ /* 0x000fe40000100800 */
[----:B------:R-:W3:Y:S02]  /*95c80*/  LDL.LU R2, [R1+0x1ad0] ;  /* 0x001ad00001027983 */ /* 0x000ee40000300800 */
[----:B------:R-:W-:Y:S01]  /*95c90*/  STL [R1+0x1abc], R3 ;  /* 0x001abc0301007387 */ /* 0x000fe20000100800 */
[----:B---3--:R0:W-:Y:S04]  /*95ca0*/  STL [R1+0x2c50], R2 ;  /* 0x002c500201007387 */ /* 0x0081e80000100800 */
[----:B0-----:R-:W3:Y:S04]  /*95cb0*/  LDL.LU R2, [R1+0x1aac] ;  /* 0x001aac0001027983 */ /* 0x001ee80000300800 */
[----:B---3--:R0:W-:Y:S04]  /*95cc0*/  STL [R1+0x2c54], R2 ;  /* 0x002c540201007387 */ /* 0x0081e80000100800 */
[----:B0-----:R-:W3:Y:S01]  /*95cd0*/  LDL.LU R2, [R1+0x1ad8] ;  /* 0x001ad80001027983 */ /* 0x001ee20000300800 */
[----:B--2---:R-:W-:-:S03]  /*95ce0*/  IMAD.X R29, R29, 0x1, R0, P2 ;  /* 0x000000011d1d7824 */ /* 0x004fc600010e0600 */
[----:B---3--:R0:W-:Y:S04]  /*95cf0*/  STL [R1+0x2c58], R2 ;  /* 0x002c580201007387 */ /* 0x0081e80000100800 */
[----:B0-----:R-:W2:Y:S01]  /*95d00*/  LDL.LU R2, [R1+0x1ab4] ;  /* 0x001ab40001027983 */ /* 0x001ea20000300800 */
[----:B------:R-:W3:Y:S02]  /*95d10*/  LDL.LU R14, [R1+0x1aa4] ;  /* 0x001aa400010e7983 */ /* 0x000ee40000300800 */
        /* <DEDUP_REMOVED lines=25> */
[----:B------:R0:W-:Y:S02]  /*95eb0*/  STL [R1+0x1ae0], R29 ;  /* 0x001ae01d01007387 */ /* 0x0001e40000100800 */
[----:B0-----:R-:W2:Y:S02]  /*95ec0*/  LDL.LU R29, [R1+0x2c5c] ;  /* 0x002c5c00011d7983 */ /* 0x001ea40000300800 */
[----:B--2---:R-:W-:-:S05]  /*95ed0*/  IADD3 R2, P2, R2, R29, RZ ;  /* 0x0000001d02027210 */ /* 0x004fca0007f5e0ff */
[----:B------:R0:W-:Y:S04]  /*95ee0*/  STL [R1+0x1ab4], R2 ;  /* 0x001ab40201007387 */ /* 0x0001e80000100800 */
[----:B0-----:R-:W2:Y:S02]  /*95ef0*/  LDL.LU R2, [R1+0x2c58] ;  /* 0x002c580001027983 */ /* 0x001ea40000300800 */
[----:B--2---:R-:W-:-:S05]  /*95f00*/  IMAD.X R2, R2, 0x1, R0, P3 ;  /* 0x0000000102027824 */ /* 0x004fca00018e0600 */
[----:B------:R0:W-:Y:S04]  /*95f10*/  STL [R1+0x1ad8], R2 ;  /* 0x001ad80201007387 */ /* 0x0001e80000100800 */
[----:B0-----:R-:W2:Y:S02]  /*95f20*/  LDL.LU R2, [R1+0x2c54] ;  /* 0x002c540001027983 */ /* 0x001ea40000300800 */
[----:B--2---:R-:W-:-:S05]  /*95f30*/  IADD3 R2, P3, R2, R29, RZ ;  /* 0x0000001d02027210 */ /* 0x004fca0007f7e0ff */
[----:B------:R0:W-:Y:S04]  /*95f40*/  STL [R1+0x1aac], R2 ;  /* 0x001aac0201007387 */ /* 0x0001e80000100800 */
[----:B0-----:R-:W2:Y:S01]  /*95f50*/  LDL.LU R2, [R1+0x2c50] ;  /* 0x002c500001027983 */ /* 0x001ea20000300800 */
[--C-:B----4-:R-:W-:Y:S01]  /*95f60*/  IMAD.X R27, R27, 0x1, R0.reuse, P5 ;  /* 0x000000011b1b7824 */ /* 0x110fe200028e0600 */
[-C--:B------:R-:W-:Y:S01]  /*95f70*/  IADD3 R21, P5, R21, R29.reuse, RZ ;  /* 0x0000001d15157210 */ /* 0x080fe20007fbe0ff */
[--C-:B------:R-:W-:Y:S01]  /*95f80*/  IMAD.X R20, R20, 0x1, R0.reuse, P6 ;  /* 0x0000000114147824 */ /* 0x100fe200030e0600 */
        /* <DEDUP_REMOVED lines=16> */
[----:B------:R-:W-:Y:S01]  /*96090*/  IADD3 R9, P3, R9, R29, RZ ;  /* 0x0000001d09097210 */ /* 0x000fe20007f7e0ff */
[----:B------:R-:W-:-:S02]  /*960a0*/  IMAD.X R3, R3, 0x1, R0, P5 ;  /* 0x0000000103037824 */ /* 0x000fc400028e0600 */
[----:B--2---:R-:W-:Y:S01]  /*960b0*/  IMAD.X R2, R2, 0x1, R0, P4 ;  /* 0x0000000102027824 */ /* 0x004fe200020e0600 */
[----:B---3--:R-:W-:-:S04]  /*960c0*/  IADD3 R14, P4, R14, R29, RZ ;  /* 0x0000001d0e0e7210 */ /* 0x008fc80007f9e0ff */
[----:B------:R-:W-:Y:S01]  /*960d0*/  STL [R1+0x1ad0], R2 ;  /* 0x001ad00201007387 */ /* 0x000fe20000100800 */
[----:B------:R-:W-:Y:S02]  /*960e0*/  STL [R1+0x1aa4], R14 ;  /* 0x001aa40e01007387 */ /* 0x000fe40000100800 */
[----:B------:R-:W-:Y:S02]  /*960f0*/  STL [R1+0x1ac8], R27 ;  /* 0x001ac81b01007387 */ /* 0x000fe40000100800 */
[----:B------:R-:W-:Y:S01]  /*96100*/  STL [R1+0x1a9c], R21 ;  /* 0x001a9c1501007387 */ /* 0x000fe20000100800 */
[----:B------:R-:W-:Y:S01]  /*96110*/  STL [R1+0x1ac0], R20 ;  /* 0x001ac01401007387 */ /* 0x000fe20000100800 */
[----:B------:R-:W-:Y:S02]  /*96120*/  STL [R1+0x1a94], R24 ;  /* 0x001a941801007387 */ /* 0x000fe40000100800 */
[----:B------:R-:W-:Y:S02]  /*96130*/  STL [R1+0x1ab8], R25 ;  /* 0x001ab81901007387 */ /* 0x000fe40000100800 */
[----:B------:R-:W-:Y:S02]  /*96140*/  STL [R1+0x1a8c], R26 ;  /* 0x001a8c1a01007387 */ /* 0x000fe40000100800 */
[--C-:B------:R-:W-:Y:S01]  /*96150*/  IMAD.X R5, R5, 0x1, R0.reuse, P4 ;  /* 0x0000000105057824 */ /* 0x100fe200020e0600 */
[----:B------:R-:W-:Y:S01]  /*96160*/  STL [R1+0x1ab0], R22 ;  /* 0x001ab01601007387 */ /* 0x000fe20000100800 */
[----:B------:R-:W-:Y:S01]  /*96170*/  IADD3 R4, P4, R4, R29, RZ ;  /* 0x0000001d04047210 */ /* 0x000fe20007f9e0ff */
        /* <DEDUP_REMOVED lines=12> */
[----:B------:R-:W-:-:S02]  /*96240*/  IMAD.X R8, R8, 0x1, R0, P4 ;  /* 0x0000000108087824 */ /* 0x000fc400020e0600 */
[----:B------:R-:W-:Y:S01]  /*96250*/  STL [R1+0x1a54], R11 ;  /* 0x001a540b01007387 */ /* 0x000fe20000100800 */
[-C--:B------:R-:W-:Y:S01]  /*96260*/  IADD3 R28, P4, R28, R29.reuse, RZ ;  /* 0x0000001d1c1c7210 */ /* 0x080fe20007f9e0ff */
[----:B------:R-:W-:Y:S01]  /*96270*/  STL [R1+0x1a78], R10 ;  /* 0x001a780a01007387 */ /* 0x000fe20000100800 */
[----:B------:R-:W-:Y:S02]  /*96280*/  STL [R1+0x1a4c], R9 ;  /* 0x001a4c0901007387 */ /* 0x000fe40000100800 */
[----:B------:R0:W-:Y:S02]  /*96290*/  STL [R1+0x2c4c], R0 ;  /* 0x002c4c0001007387 */ /* 0x0001e40000100800 */
[----:B------:R-:W-:Y:S01]  /*962a0*/  STL [R1+0x1a70], R8 ;  /* 0x001a700801007387 */ /* 0x000fe20000100800 */
        /* <DEDUP_REMOVED lines=8> */
[----:B--2---:R-:W-:-:S03]  /*96330*/  IADD3 R0, P5, R0, R29, RZ ;  /* 0x0000001d00007210 */ /* 0x004fc60007fbe0ff */
        /* <DEDUP_REMOVED lines=38> */
[----:B0-----:R-:W2:Y:S01]  /*965a0*/  LDL.LU R2, [R1+0x2c40] ;  /* 0x002c400001027983 */ /* 0x001ea20000300800 */
[--C-:B---3--:R-:W-:Y:S01]  /*965b0*/  IMAD.X R14, R14, 0x1, R0.reuse, P2 ;  /* 0x000000010e0e7824 */ /* 0x108fe200010e0600 */
[-C--:B----4-:R-:W-:Y:S01]  /*965c0*/  IADD3 R27, P2, R27, R29.reuse, RZ ;  /* 0x0000001d1b1b7210 */ /* 0x090fe20007f5e0ff */
        /* <DEDUP_REMOVED lines=18> */
[----:B------:R-:W-:Y:S01]  /*966f0*/  IMAD.X R28, R28, 0x1, R0, P2 ;  /* 0x000000011c1c7824 */ /* 0x000fe200010e0600 */
[----:B------:R-:W-:-:S02]  /*96700*/  IADD3 R3, P2, R3, R29, RZ ;  /* 0x0000001d03037210 */ /* 0x000fc40007f5e0ff */
[----:B--2---:R-:W-:-:S05]  /*96710*/  IADD3 R2, P1, R2, R29, RZ ;  /* 0x0000001d02027210 */ /* 0x004fca0007f3e0ff */
[----:B------:R-:W-:Y:S01]  /*96720*/  STL [R1+0x1a2c], R2 ;  /* 0x001a2c0201007387 */ /* 0x000fe20000100800 */
[----:B------:R-:W-:Y:S02]  /*96730*/  STL [R1+0x1a50], R14 ;  /* 0x001a500e01007387 */ /* 0x000fe40000100800 */
[----:B------:R-:W-:Y:S02]  /*96740*/  STL [R1+0x1a24], R27 ;  /* 0x001a241b01007387 */ /* 0x000fe40000100800 */
[----:B------:R-:W-:Y:S01]  /*96750*/  STL [R1+0x1a48], R21 ;  /* 0x001a481501007387 */ /* 0x000fe20000100800 */
[----:B------:R-:W-:Y:S01]  /*96760*/  STL [R1+0x1a1c], R20 ;  /* 0x001a1c1401007387 */ /* 0x000fe20000100800 */
        /* <DEDUP_REMOVED lines=20> */
[----:B------:R-:W-:Y:S01]  /*968b0*/  STL [R1+0x1a00], R11 ;  /* 0x001a000b01007387 */ /* 0x000fe20000100800 */
[----:B------:R-:W-:Y:S02]  /*968c0*/  STL [R1+0x19d4], R10 ;  /* 0x0019d40a01007387 */ /* 0x000fe40000100800 */
[----:B------:R-:W-:Y:S02]  /*968d0*/  STL [R1+0x19f8], R9 ;  /* 0x0019f80901007387 */ /* 0x000fe40000100800 */
[----:B------:R0:W-:Y:S01]  /*968e0*/  STL [R1+0x2c3c], R29 ;  /* 0x002c3c1d01007387 */ /* 0x0001e20000100800 */
[----:B------:R-:W-:Y:S04]  /*968f0*/  STL [R1+0x19cc], R8 ;  /* 0x0019cc0801007387 */ /* 0x000fe80000100800 */
        /* <DEDUP_REMOVED lines=2988> */
[----:B------:R0:W-:Y:S04]  /*a23c0*/  STL [R1+0x25ac], R2 ;  /* 0x0025ac0201007387 */ /* 0x0001e80000100800 */
[----:B0-----:R0:W5:Y:S01]  /*a23d0*/  LDL.LU R2, [R1+0x2a5c] ;  /* 0x002a5c0001027983 */ /* 0x0011620000300800 */
[----:B------:R1:W-:Y:S03]  /*a23e0*/  STL [R1+0x2578], R20 ;  /* 0x0025781401007387 */ /* 0x0003e60000100800 */
[----:B-1----:R0:W5:Y:S01]  /*a23f0*/  LDL.LU R20, [R1+0x2a58] ;  /* 0x002a580001147983 */ /* 0x0021620000300800 */
[----:B------:R1:W-:Y:S03]  /*a2400*/  STL [R1+0x25b4], R21 ;  /* 0x0025b41501007387 */ /* 0x0003e60000100800 */
[----:B-1----:R0:W5:Y:S01]  /*a2410*/  LDL.LU R21, [R1+0x2a54] ;  /* 0x002a540001157983 */ /* 0x0021620000300800 */
[----:B------:R1:W-:Y:S03]  /*a2420*/  STL [R1+0x2580], R27 ;  /* 0x0025801b01007387 */ /* 0x0003e60000100800 */
[----:B-1----:R0:W5:Y:S01]  /*a2430*/  LDL.LU R27, [R1+0x2a50] ;  /* 0x002a5000011b7983 */ /* 0x0021620000300800 */
[----:B------:R1:W-:Y:S03]  /*a2440*/  STL [R1+0x25bc], R14 ;  /* 0x0025bc0e01007387 */ /* 0x0003e60000100800 */
[----:B-1----:R0:W5:Y:S01]  /*a2450*/  LDL.LU R14, [R1+0x2a4c] ;  /* 0x002a4c00010e7983 */ /* 0x0021620000300800 */
[----:B------:R1:W-:Y:S03]  /*a2460*/  STL [R1+0x2588], R7 ;  /* 0x0025880701007387 */ /* 0x0003e60000100800 */
[----:B-1----:R-:W2:Y:S01]  /*a2470*/  LDL.LU R7, [R1+0x2a48] ;  /* 0x002a480001077983 */ /* 0x002ea20000300800 */
[----:B------:R1:W-:Y:S03]  /*a2480*/  STL [R1+0x25c4], R6 ;  /* 0x0025c40601007387 */ /* 0x0003e60000100800 */
[----:B-1----:R-:W3:Y:S01]  /*a2490*/  LDL.LU R6, [R1+0x2a44] ;  /* 0x002a440001067983 */ /* 0x002ee20000300800 */
[----:B------:R1:W-:Y:S03]  /*a24a0*/  STL [R1+0x2590], R5 ;  /* 0x0025900501007387 */ /* 0x0003e60000100800 */
[----:B-1----:R-:W4:Y:S01]  /*a24b0*/  LDL.LU R5, [R1+0x2a40] ;  /* 0x002a400001057983 */ /* 0x002f220000300800 */
[----:B------:R1:W-:Y:S03]  /*a24c0*/  STL [R1+0x25cc], R4 ;  /* 0x0025cc0401007387 */ /* 0x0003e60000100800 */
[----:B-1----:R-:W2:Y:S01]  /*a24d0*/  LDL.LU R4, [R1+0x2a3c] ;  /* 0x002a3c0001047983 */ /* 0x002ea20000300800 */
[----:B------:R-:W-:-:S02]  /*a24e0*/  IMAD.X R18, R18, 0x1, R0, P4 ;  /* 0x0000000112127824 */ /* 0x000fc400020e0600 */
[----:B------:R1:W-:Y:S01]  /*a24f0*/  STL [R1+0x2598], R12 ;  /* 0x0025980c01007387 */ /* 0x0003e20000100800 */
[-C--:B------:R-:W-:Y:S01]  /*a2500*/  IADD3 R19, P4, R19, R29.reuse, RZ ;  /* 0x0000001d13137210 */ /* 0x080fe20007f9e0ff */
[--C-:B------:R-:W-:Y:S01]  /*a2510*/  IMAD.X R16, R16, 0x1, R0.reuse, P5 ;  /* 0x0000000110107824 */ /* 0x100fe200028e0600 */
[-C--:B------:R-:W-:Y:S01]  /*a2520*/  IADD3 R17, P5, R17, R29.reuse, RZ ;  /* 0x0000001d11117210 */ /* 0x080fe20007fbe0ff */
[--C-:B------:R-:W-:Y:S01]  /*a2530*/  IMAD.X R10, R10, 0x1, R0.reuse, P6 ;  /* 0x000000010a0a7824 */ /* 0x100fe200030e0600 */
[----:B-1----:R0:W5:Y:S01]  /*a2540*/  LDL.LU R12, [R1+0x2a38] ;  /* 0x002a3800010c7983 */ /* 0x0021620000300800 */
[----:B------:R1:W-:Y:S01]  /*a2550*/  STL [R1+0x25d4], R13 ;  /* 0x0025d40d01007387 */ /* 0x0003e20000100800 */
[-C--:B------:R-:W-:Y:S01]  /*a2560*/  IADD3 R11, P6, R11, R29.reuse, RZ ;  /* 0x0000001d0b0b7210 */ /* 0x080fe20007fde0ff */
[----:B------:R-:W-:Y:S01]  /*a2570*/  IMAD.X R8, R8, 0x1, R0, P1 ;  /* 0x0000000108087824 */ /* 0x000fe200008e0600 */
[----:B-1----:R0:W5:Y:S01]  /*a2580*/  LDL.LU R13, [R1+0x2a34] ;  /* 0x002a3400010d7983 */ /* 0x0021620000300800 */
[----:B------:R1:W-:Y:S01]  /*a2590*/  STL [R1+0x25a0], R18 ;  /* 0x0025a01201007387 */ /* 0x0003e20000100800 */
[----:B------:R-:W-:-:S02]  /*a25a0*/  IADD3 R9, P1, R9, R29, RZ ;  /* 0x0000001d09097210 */ /* 0x000fc40007f3e0ff */
[----:B-1----:R0:W5:Y:S01]  /*a25b0*/  LDL.LU R18, [R1+0x2a30] ;  /* 0x002a300001127983 */ /* 0x0021620000300800 */
[----:B------:R1:W-:Y:S02]  /*a25c0*/  STL [R1+0x25dc], R19 ;  /* 0x0025dc1301007387 */ /* 0x0003e40000100800 */
[--C-:B------:R-:W-:Y:S01]  /*a25d0*/  IMAD.X R28, R28, 0x1, R0.reuse, P2 ;  /* 0x000000011c1c7824 */ /* 0x100fe200010e0600 */
[----:B-1----:R0:W5:Y:S01]  /*a25e0*/  LDL.LU R19, [R1+0x2a2c] ;  /* 0x002a2c0001137983 */ /* 0x0021620000300800 */
[----:B------:R1:W-:Y:S01]  /*a25f0*/  STL [R1+0x25a8], R16 ;  /* 0x0025a81001007387 */ /* 0x0003e20000100800 */
[----:B------:R-:W-:Y:S02]  /*a2600*/  IADD3 R3, P2, R3, R29, RZ ;  /* 0x0000001d03037210 */ /* 0x000fe40007f5e0ff */
[----:B-1----:R0:W5:Y:S01]  /*a2610*/  LDL.LU R16, [R1+0x2a28] ;  /* 0x002a280001107983 */ /* 0x0021620000300800 */
[----:B------:R1:W-:Y:S02]  /*a2620*/  STL [R1+0x25e4], R17 ;  /* 0x0025e41101007387 */ /* 0x0003e40000100800 */
[--C-:B------:R-:W-:Y:S01]  /*a2630*/  IMAD.X R24, R24, 0x1, R0.reuse, P3 ;  /* 0x0000000118187824 */ /* 0x100fe200018e0600 */
[----:B-1----:R0:W5:Y:S01]  /*a2640*/  LDL.LU R17, [R1+0x2a24] ;  /* 0x002a240001117983 */ /* 0x0021620000300800 */
[----:B------:R1:W-:Y:S02]  /*a2650*/  STL [R1+0x25b0], R10 ;  /* 0x0025b00a01007387 */ /* 0x0003e40000100800 */
[----:B------:R-:W-:-:S02]  /*a2660*/  IMAD.X R25, R25, 0x1, R0, P4 ;  /* 0x0000000119197824 */ /* 0x000fc400020e0600 */
[--C-:B------:R-:W-:Y:S01]  /*a2670*/  IMAD.X R26, R26, 0x1, R0.reuse, P5 ;  /* 0x000000011a1a7824 */ /* 0x100fe200028e0600 */
[----:B-1----:R0:W5:Y:S01]  /*a2680*/  LDL.LU R10, [R1+0x2a20] ;  /* 0x002a2000010a7983 */ /* 0x0021620000300800 */
[----:B------:R1:W-:Y:S02]  /*a2690*/  STL [R1+0x25ec], R11 ;  /* 0x0025ec0b01007387 */ /* 0x0003e40000100800 */
[--C-:B------:R-:W-:Y:S02]  /*a26a0*/  IMAD.X R23, R23, 0x1, R0.reuse, P1 ;  /* 0x0000000117177824 */ /* 0x100fe400008e0600 */
[--C-:B------:R-:W-:Y:S01]  /*a26b0*/  IMAD.X R22, R22, 0x1, R0.reuse, P6 ;  /* 0x0000000116167824 */ /* 0x100fe200030e0600 */
[----:B-1----:R0:W5:Y:S01]  /*a26c0*/  LDL.LU R11, [R1+0x2a1c] ;  /* 0x002a1c00010b7983 */ /* 0x0021620000300800 */
[----:B------:R1:W-:Y:S03]  /*a26d0*/  STL [R1+0x25b8], R8 ;  /* 0x0025b80801007387 */ /* 0x0003e60000100800 */
[----:B-1----:R0:W5:Y:S01]  /*a26e0*/  LDL.LU R8, [R1+0x2a18] ;  /* 0x002a180001087983 */ /* 0x0021620000300800 */
[----:B------:R1:W-:Y:S03]  /*a26f0*/  STL [R1+0x25f4], R9 ;  /* 0x0025f40901007387 */ /* 0x0003e60000100800 */
[----:B-1----:R0:W5:Y:S01]  /*a2700*/  LDL.LU R9, [R1+0x2a14] ;  /* 0x002a140001097983 */ /* 0x0021620000300800 */
[----:B------:R1:W-:Y:S03]  /*a2710*/  STL [R1+0x25c0], R28 ;  /* 0x0025c01c01007387 */ /* 0x0003e60000100800 */
[----:B-1----:R0:W5:Y:S01]  /*a2720*/  LDL.LU R28, [R1+0x2a10] ;  /* 0x002a1000011c7983 */ /* 0x0021620000300800 */
[----:B------:R0:W5:Y:S02]  /*a2730*/  LDL.LU R29, [R1+0x2a0c] ;  /* 0x002a0c00011d7983 */ /* 0x0001640000300800 */
[----:B------:R1:W-:Y:S02]  /*a2740*/  STL [R1+0x25f8], R3 ;  /* 0x0025f80301007387 */ /* 0x0003e40000100800 */
[----:B------:R-:W-:Y:S01]  /*a2750*/  STL [R1+0x25c8], R24 ;  /* 0x0025c81801007387 */ /* 0x000fe20000100800 */
[----:B------:R-:W-:Y:S01]  /*a2760*/  STL [R1+0x25d0], R25 ;  /* 0x0025d01901007387 */ /* 0x000fe20000100800 */
[----:B------:R-:W-:Y:S02]  /*a2770*/  STL [R1+0x25d8], R26 ;  /* 0x0025d81a01007387 */ /* 0x000fe40000100800 */
[----:B------:R3:W-:Y:S02]  /*a2780*/  STL [R1+0x25e8], R23 ;  /* 0x0025e81701007387 */ /* 0x0007e40000100800 */
[----:B------:R2:W-:Y:S02]  /*a2790*/  STL [R1+0x25e0], R22 ;  /* 0x0025e01601007387 */ /* 0x0005e40000100800 */
[----:B------:R-:W-:Y:S01]  /*a27a0*/  IMAD.X R15, R15, 0x1, R0, P2 ;  /* 0x000000010f0f7824 */ /* 0x000fe200010e0600 */
[----:B-1----:R-:W1:Y:S02]  /*a27b0*/  S2R R3, SR_TID.X ;  /* 0x0000000000037919 */ /* 0x002e640000002100 */
[----:B-1----:R-:W-:-:S05]  /*a27c0*/  LOP3.LUT R3, R3, 0x3f, RZ, 0xc0, !PT ;  /* 0x0000003f03037812 */ /* 0x002fca00078ec0ff */
[----:B------:R-:W-:Y:S02]  /*a27d0*/  IMAD.SHL.U32 R3, R3, 0x2, RZ ;  /* 0x0000000203037824 */ /* 0x000fe400078e00ff */
[----:B---3--:R-:W-:Y:S02]  /*a27e0*/  IMAD.MOV.U32 R23, RZ, RZ, R6 ;  /* 0x000000ffff177224 */ /* 0x008fe400078e0006 */
[----:B--2---:R-:W-:Y:S02]  /*a27f0*/  IMAD.MOV.U32 R22, RZ, RZ, R4 ;  /* 0x000000ffff167224 */ /* 0x004fe400078e0004 */
[----:B----4-:R-:W-:Y:S02]  /*a2800*/  IMAD.MOV.U32 R4, RZ, RZ, R5 ;  /* 0x000000ffff047224 */ /* 0x010fe400078e0005 */
[----:B------:R-:W-:-:S05]  /*a2810*/  IMAD.MOV.U32 R5, RZ, RZ, R7 ;  /* 0x000000ffff057224 */ /* 0x000fca00078e0007 */
[----:B------:R0:W-:Y:S01]  /*a2820*/  STL.64 [R1+0xdd0], R4 ;  /* 0x000dd00401007387 */ /* 0x0001e20000100a00 */
[----:B------:R0:W-:Y:S02]  /*a2830*/  STL [R1+0x25f0], R15 ;  /* 0x0025f00f01007387 */ /* 0x0001e40000100800 */
[----:B------:R0:W-:Y:S01]  /*a2840*/  STL.64 [R1+0xdd8], R22 ;  /* 0x000dd81601007387 */ /* 0x0001e20000100a00 */
[----:B------:R-:W-:Y:S01]  /*a2850*/  @!P0 CALL.REL.NOINC `(.L_x_1) ;  /* 0x0000001000008944 */ /* 0x000fe20003c00000 */
[----:B------:R-:W-:Y:S05]  /*a2860*/  BRA `(.L_x_2) ;  /* 0xfff8bf2000007947 */ /* 0x000fea000383ffff */
.L_x_1:
[----:B------:R-:W2:Y:S01]  /*a2870*/  LDL.LU R7, [R1+0x8cc] ;  /* 0x0008cc0001077983 */ /* 0x000ea20000300800 */
[----:B0----5:R-:W-:-:S03]  /*a2880*/  IMAD.MOV.U32 R5, RZ, RZ, R14 ;  /* 0x000000ffff057224 */ /* 0x021fc600078e000e */
[----:B------:R-:W2:Y:S04]  /*a2890*/  LDL.LU R26, [R1+0x8c8] ;  /* 0x0008c800011a7983 */ /* 0x000ea80000300800 */
[----:B------:R-:W3:Y:S04]  /*a28a0*/  LDL.LU R4, [R1+0x8ac] ;  /* 0x0008ac0001047983 */ /* 0x000ee80000300800 */
[----:B------:R-:W3:Y:S04]  /*a28b0*/  LDL.LU R25, [R1+0x8a8] ;  /* 0x0008a80001197983 */ /* 0x000ee80000300800 */
[----:B------:R-:W4:Y:S04]  /*a28c0*/  LDL.LU R6, [R1+0x89c] ;  /* 0x00089c0001067983 */ /* 0x000f280000300800 */
[----:B------:R-:W4:Y:S04]  /*a28d0*/  LDL.LU R24, [R1+0x898] ;  /* 0x0008980001187983 */ /* 0x000f280000300800 */
[----:B------:R-:W4:Y:S04]  /*a28e0*/  LDL.LU R22, [R1+0x8c4] ;  /* 0x0008c40001167983 */ /* 0x000f280000300800 */
[----:B------:R-:W4:Y:S04]  /*a28f0*/  LDL.LU R23, [R1+0x8c0] ;  /* 0x0008c00001177983 */ /* 0x000f280000300800 */
[----:B------:R-:W4:Y:S04]  /*a2900*/  LDL.LU R14, [R1+0x894] ;  /* 0x00089400010e7983 */ /* 0x000f280000300800 */
[----:B------:R-:W4:Y:S04]  /*a2910*/  LDL.LU R15, [R1+0x890] ;  /* 0x00089000010f7983 */ /* 0x000f280000300800 */
[----:B------:R-:W-:Y:S04]  /*a2920*/  STL [R1+0x2d6c], R19 ;  /* 0x002d6c1301007387 */ /* 0x000fe80000100800 */
[----:B------:R-:W-:Y:S01]  /*a2930*/  STL [R1+0x2d68], R18 ;  /* 0x002d681201007387 */ /* 0x000fe20000100800 */
[----:B------:R-:W-:-:S03]  /*a2940*/  F2FP.PACK_AB R27, R5, R27 ;  /* 0x0000001b051b723e */ /* 0x000fc600000000ff */
[----:B------:R-:W-:Y:S04]  /*a2950*/  STL [R1+0x2d64], R16 ;  /* 0x002d641001007387 */ /* 0x000fe80000100800 */
[----:B------:R-:W-:Y:S04]  /*a2960*/  STL [R1+0x2d60], R17 ;  /* 0x002d601101007387 */ /* 0x000fe80000100800 */
[----:B------:R-:W-:Y:S04]  /*a2970*/  STL [R1+0x2d5c], R10 ;  /* 0x002d5c0a01007387 */ /* 0x000fe80000100800 */
[----:B------:R-:W-:Y:S01]  /*a2980*/  STL [R1+0x2d58], R11 ;  /* 0x002d580b01007387 */ /* 0x000fe20000100800 */
[----:B------:R-:W-:-:S03]  /*a2990*/  F2FP.PACK_AB R0, R21, R20 ;  /* 0x000000141500723e */ /* 0x000fc600000000ff */
[----:B------:R-:W-:Y:S04]  /*a29a0*/  STL [R1+0x2d54], R8 ;  /* 0x002d540801007387 */ /* 0x000fe80000100800 */
[----:B------:R-:W-:Y:S04]  /*a29b0*/  STL [R1+0x2d50], R9 ;  /* 0x002d500901007387 */ /* 0x000fe80000100800 */
[----:B------:R-:W-:Y:S04]  /*a29c0*/  STL [R1+0x2a10], R28 ;  /* 0x002a101c01007387 */ /* 0x000fe80000100800 */
[----:B------:R-:W-:Y:S04]  /*a29d0*/  STL [R1+0x2a0c], R29 ;  /* 0x002a0c1d01007387 */ /* 0x000fe80000100800 */
[----:B------:R-:W-:Y:S01]  /*a29e0*/  STL [R1+0x2a14], R27 ;  /* 0x002a141b01007387 */ /* 0x000fe20000100800 */
[----:B--2---:R-:W-:-:S02]  /*a29f0*/  F2FP.PACK_AB R26, R7, R26 ;  /* 0x0000001a071a723e */ /* 0x004fc400000000ff */
[----:B---3--:R-:W-:-:S03]  /*a2a00*/  F2FP.PACK_AB R25, R4, R25 ;  /* 0x000000190419723e */ /* 0x008fc600000000ff */
[----:B------:R-:W-:Y:S01]  /*a2a10*/  STL [R1+0x2a18], R26 ;  /* 0x002a181a01007387 */ /* 0x000fe20000100800 */
[----:B----4-:R-:W-:-:S03]  /*a2a20*/  F2FP.PACK_AB R24, R6, R24 ;  /* 0x000000180618723e */ /* 0x010fc600000000ff */
[----:B------:R-:W-:Y:S04]  /*a2a30*/  STL [R1+0x2a1c], R25 ;  /* 0x002a1c1901007387 */ /* 0x000fe80000100800 */
[----:B------:R0:W-:Y:S01]  /*a2a40*/  STL [R1+0x2a20], R24 ;  /* 0x002a201801007387 */ /* 0x0001e20000100800 */
[----:B------:R-:W-:-:S03]  /*a2a50*/  F2FP.PACK_AB R3, R22, R23 ;  /* 0x000000171603723e */ /* 0x000fc600000000ff */
[----:B------:R1:W-:Y:S04]  /*a2a60*/  STL [R1+0x2bc], R0 ;  /* 0x0002bc0001007387 */ /* 0x0003e80000100800 */
[----:B------:R-:W-:Y:S04]  /*a2a70*/  STL [R1+0x2b8], R3 ;  /* 0x0002b80301007387 */ /* 0x000fe80000100800 */
[----:B0-----:R-:W2:Y:S01]  /*a2a80*/  LDL.LU R24, [R1+0x438] ;  /* 0x0004380001187983 */ /* 0x001ea20000300800 */
[----:B------:R-:W-:Y:S02]  /*a2a90*/  F2FP.PACK_AB R2, R13, R12 ;  /* 0x0000000c0d02723e */ /* 0x000fe400000000ff */
[----:B-1----:R-:W-:-:S03]  /*a2aa0*/  F2FP.PACK_AB R0, R14, R15 ;  /* 0x0000000f0e00723e */ /* 0x002fc600000000ff */
        /* <DEDUP_REMOVED lines=36> */
[----:B------:R-:W3:Y:S04]  /*a2cf0*/  LDL.LU R25, [R1+0x44c] ;  /* 0x00044c0001197983 */ /* 0x000ee80000300800 */
[----:B---3--:R0:W-:Y:S04]  /*a2d00*/  STL [R1+0x2ddc], R25 ;  /* 0x002ddc1901007387 */ /* 0x0081e80000100800 */
[----:B0-----:R-:W3:Y:S04]  /*a2d10*/  LDL.LU R25, [R1+0x43c] ;  /* 0x00043c0001197983 */ /* 0x001ee80000300800 */
        /* <DEDUP_REMOVED lines=33> */
[----:B0-----:R-:W2:Y:S04]  /*a2f30*/  LDL.LU R25, [R1+0x6fc] ;  /* 0x0006fc0001197983 */ /* 0x001ea80000300800 */
[----:B------:R-:W3:Y:S04]  /*a2f40*/  LDL.LU R26, [R1+0x448] ;  /* 0x00044800011a7983 */ /* 0x000ee80000300800 */
[----:B------:R-:W4:Y:S04]  /*a2f50*/  LDL.LU R27, [R1+0x45c] ;  /* 0x00045c00011b7983 */ /* 0x000f280000300800 */
        /* <DEDUP_REMOVED lines=25> */
[----:B--2---:R-:W-:-:S03]  /*a30f0*/  F2FP.PACK_AB R24, R25, R24 ;  /* 0x000000181918723e */ /* 0x004fc600000000ff */
[----:B------:R-:W2:Y:S04]  /*a3100*/  LDL.LU R25, [R1+0x2e64] ;  /* 0x002e640001197983 */ /* 0x000ea80000300800 */
[----:B------:R0:W-:Y:S04]  /*a3110*/  STL [R1+0x2cc], R24 ;  /* 0x0002cc1801007387 */ /* 0x0001e80000100800 */
[----:B0-----:R-:W2:Y:S02]  /*a3120*/  LDL.LU R24, [R1+0x2e60] ;  /* 0x002e600001187983 */ /* 0x001ea40000300800 */
[----:B--2---:R-:W-:-:S02]  /*a3130*/  F2FP.PACK_AB R24, R25, R24 ;  /* 0x000000181918723e */ /* 0x004fc400000000ff */
        /* <DEDUP_REMOVED lines=64> */
[----:B------:R-:W2:Y:S01]  /*a3540*/  LDL.LU R25, [R1+0x2ddc] ;  /* 0x002ddc0001197983 */ /* 0x000ea20000300800 */
[----:B---3--:R-:W-:-:S03]  /*a3550*/  F2FP.PACK_AB R9, R28, R9 ;  /* 0x000000091c09723e */ /* 0x008fc600000000ff */
[----:B------:R4:W-:Y:S01]  /*a3560*/  STL [R1+0x308], R24 ;  /* 0x0003081801007387 */ /* 0x0009e20000100800 */
[----:B------:R-:W-:Y:S02]  /*a3570*/  F2FP.PACK_AB R8, R8, R11 ;  /* 0x0000000b0808723e */ /* 0x000fe400000000ff */
[----:B------:R-:W-:Y:S02]  /*a3580*/  F2FP.PACK_AB R10, R10, R17 ;  /* 0x000000110a0a723e */ /* 0x000fe400000000ff */
[----:B----4-:R-:W-:Y:S02]  /*a3590*/  F2FP.PACK_AB R24, R27, R29 ;  /* 0x0000001d1b18723e */ /* 0x010fe400000000ff */
[----:B------:R-:W-:Y:S02]  /*a35a0*/  F2FP.PACK_AB R0, R2, R0 ;  /* 0x000000000200723e */ /* 0x000fe400000000ff */
[----:B------:R-:W-:Y:S02]  /*a35b0*/  F2FP.PACK_AB R2, R4, R6 ;  /* 0x000000060402723e */ /* 0x000fe400000000ff */
[----:B--2---:R-:W-:-:S05]  /*a35c0*/  F2FP.PACK_AB R25, R25, R26 ;  /* 0x0000001a1919723e */ /* 0x004fca00000000ff */
[----:B------:R-:W-:Y:S04]  /*a35d0*/  STL [R1+0x304], R25 ;  /* 0x0003041901007387 */ /* 0x000fe80000100800 */
[----:B------:R-:W-:Y:S04]  /*a35e0*/  STL [R1+0x300], R24 ;  /* 0x0003001801007387 */ /* 0x000fe80000100800 */
[----:B------:R0:W-:Y:S04]  /*a35f0*/  STL [R1+0x31c], R9 ;  /* 0x00031c0901007387 */ /* 0x0001e80000100800 */
[----:B------:R1:W-:Y:S01]  /*a3600*/  STL [R1+0x318], R8 ;  /* 0x0003180801007387 */ /* 0x0003e20000100800 */
[----:B0-----:R-:W-:-:S03]  /*a3610*/  F2FP.PACK_AB R9, R16, R18 ;  /* 0x000000121009723e */ /* 0x001fc600000000ff */
[----:B------:R-:W-:Y:S01]  /*a3620*/  STL [R1+0x314], R10 ;  /* 0x0003140a01007387 */ /* 0x000fe20000100800 */
[----:B-1----:R-:W-:Y:S02]  /*a3630*/  F2FP.PACK_AB R8, R19, R3 ;  /* 0x000000031308723e */ /* 0x002fe400000000ff */
[----:B------:R-:W-:Y:S01]  /*a3640*/  F2FP.PACK_AB R3, R5, R7 ;  /* 0x000000070503723e */ /* 0x000fe200000000ff */
[----:B------:R-:W-:Y:S04]  /*a3650*/  STL [R1+0x310], R9 ;  /* 0x0003100901007387 */ /* 0x000fe80000100800 */
[----:B------:R-:W-:Y:S04]  /*a3660*/  STL [R1+0x32c], R8 ;  /* 0x00032c0801007387 */ /* 0x000fe80000100800 */
[----:B------:R0:W-:Y:S04]  /*a3670*/  STL [R1+0x328], R0 ;  /* 0x0003280001007387 */ /* 0x0001e80000100800 */
[----:B------:R1:W-:Y:S01]  /*a3680*/  STL [R1+0x324], R3 ;  /* 0x0003240301007387 */ /* 0x0003e20000100800 */
[----:B0-----:R-:W-:-:S03]  /*a3690*/  F2FP.PACK_AB R0, R20, R21 ;  /* 0x000000151400723e */ /* 0x001fc600000000ff */
[----:B------:R0:W-:Y:S01]  /*a36a0*/  STL [R1+0x320], R2 ;  /* 0x0003200201007387 */ /* 0x0001e20000100800 */
[----:B-1----:R-:W-:-:S03]  /*a36b0*/  F2FP.PACK_AB R3, R22, R23 ;  /* 0x000000171603723e */ /* 0x002fc600000000ff */
[----:B------:R1:W-:Y:S04]  /*a36c0*/  STL [R1+0x33c], R0 ;  /* 0x00033c0001007387 */ /* 0x0003e80000100800 */
[----:B------:R-:W-:Y:S04]  /*a36d0*/  STL [R1+0x338], R3 ;  /* 0x0003380301007387 */ /* 0x000fe80000100800 */
[----:B------:R-:W2:Y:S01]  /*a36e0*/  LDL.LU R19, [R1+0x7c0] ;  /* 0x0007c00001137983 */ /* 0x000ea20000300800 */
[----:B0-----:R-:W-:Y:S02]  /*a36f0*/  F2FP.PACK_AB R2, R12, R13 ;  /* 0x0000000d0c02723e */ /* 0x001fe400000000ff */
        /* <DEDUP_REMOVED lines=139> */
[----:B----4-:R-:W-:-:S03]  /*a3fb0*/  F2FP.PACK_AB R10, R17, R10 ;  /* 0x0000000a110a723e */ /* 0x010fc600000000ff */
[----:B------:R0:W-:Y:S01]  /*a3fc0*/  STL [R1+0x378], R19 ;  /* 0x0003781301007387 */ /* 0x0001e20000100800 */
[----:B---3--:R-:W-:-:S03]  /*a3fd0*/  F2FP.PACK_AB R8, R11, R8 ;  /* 0x000000080b08723e */ /* 0x008fc600000000ff */
[----:B0-----:R-:W3:Y:S01]  /*a3fe0*/  LDL.LU R19, [R1+0x2d6c] ;  /* 0x002d6c0001137983 */ /* 0x001ee20000300800 */
[----:B--2---:R-:W-:-:S03]  /*a3ff0*/  F2FP.PACK_AB R16, R18, R16 ;  /* 0x000000101210723e */ /* 0x004fc600000000ff */
[----:B------:R-:W3:Y:S04]  /*a4000*/  LDL.LU R18, [R1+0x2d68] ;  /* 0x002d680001127983 */ /* 0x000ee80000300800 */
[----:B------:R0:W-:Y:S04]  /*a4010*/  STL [R1+0x374], R16 ;  /* 0x0003741001007387 */ /* 0x0001e80000100800 */
[----:B0-----:R-:W2:Y:S04]  /*a4020*/  LDL.LU R16, [R1+0x2d64] ;  /* 0x002d640001107983 */ /* 0x001ea80000300800 */
[----:B------:R-:W2:Y:S04]  /*a4030*/  LDL.LU R17, [R1+0x2d60] ;  /* 0x002d600001117983 */ /* 0x000ea80000300800 */
[----:B------:R0:W-:Y:S04]  /*a4040*/  STL [R1+0x370], R10 ;  /* 0x0003700a01007387 */ /* 0x0001e80000100800 */
[----:B0-----:R-:W4:Y:S04]  /*a4050*/  LDL.LU R10, [R1+0x2d5c] ;  /* 0x002d5c00010a7983 */ /* 0x001f280000300800 */
[----:B------:R-:W4:Y:S01]  /*a4060*/  LDL.LU R11, [R1+0x2d58] ;  /* 0x002d5800010b7983 */ /* 0x000f220000300800 */
[----:B------:R-:W-:-:S03]  /*a4070*/  F2FP.PACK_AB R24, R9, R24 ;  /* 0x000000180918723e */ /* 0x000fc600000000ff */
[----:B------:R0:W-:Y:S01]  /*a4080*/  STL [R1+0x38c], R8 ;  /* 0x00038c0801007387 */ /* 0x0001e20000100800 */
[----:B------:R-:W-:Y:S02]  /*a4090*/  F2FP.PACK_AB R26, R25, R26 ;  /* 0x0000001a191a723e */ /* 0x000fe400000000ff */
[----:B------:R-:W-:Y:S01]  /*a40a0*/  F2FP.PACK_AB R25, R27, R29 ;  /* 0x0000001d1b19723e */ /* 0x000fe200000000ff */
[----:B0-----:R-:W4:Y:S04]  /*a40b0*/  LDL.LU R8, [R1+0x2d54] ;  /* 0x002d540001087983 */ /* 0x001f280000300800 */
[----:B------:R-:W4:Y:S04]  /*a40c0*/  LDL.LU R9, [R1+0x2d50] ;  /* 0x002d500001097983 */ /* 0x000f280000300800 */
[----:B------:R0:W-:Y:S01]  /*a40d0*/  STL [R1+0x388], R24 ;  /* 0x0003881801007387 */ /* 0x0001e20000100800 */
[----:B------:R-:W-:-:S03]  /*a40e0*/  F2FP.PACK_AB R23, R20, R23 ;  /* 0x000000171417723e */ /* 0x000fc600000000ff */
[----:B------:R-:W-:Y:S01]  /*a40f0*/  STL [R1+0x384], R26 ;  /* 0x0003841a01007387 */ /* 0x000fe20000100800 */
[----:B------:R-:W-:Y:S02]  /*a4100*/  F2FP.PACK_AB R22, R21, R22 ;  /* 0x000000161516723e */ /* 0x000fe400000000ff */
[----:B0-----:R-:W-:Y:S02]  /*a4110*/  F2FP.PACK_AB R24, R28, R3 ;  /* 0x000000031c18723e */ /* 0x001fe400000000ff */
[----:B------:R-:W-:Y:S02]  /*a4120*/  F2FP.PACK_AB R3, R2, R0 ;  /* 0x000000000203723e */ /* 0x000fe400000000ff */
[----:B------:R-:W-:Y:S01]  /*a4130*/  F2FP.PACK_AB R2, R5, R7 ;  /* 0x000000070502723e */ /* 0x000fe200000000ff */
[----:B------:R-:W-:Y:S01]  /*a4140*/  STL [R1+0x380], R25 ;  /* 0x0003801901007387 */ /* 0x000fe20000100800 */
[----:B------:R-:W-:Y:S02]  /*a4150*/  F2FP.PACK_AB R0, R4, R6 ;  /* 0x000000060400723e */ /* 0x000fe400000000ff */
[----:B------:R-:W-:Y:S01]  /*a4160*/  F2FP.PACK_AB R21, R12, R13 ;  /* 0x0000000d0c15723e */ /* 0x000fe200000000ff */
[----:B------:R-:W-:Y:S01]  /*a4170*/  STL [R1+0x39c], R24 ;  /* 0x00039c1801007387 */ /* 0x000fe20000100800 */
[----:B------:R-:W-:-:S03]  /*a4180*/  F2FP.PACK_AB R20, R14, R15 ;  /* 0x0000000f0e14723e */ /* 0x000fc600000000ff */
[----:B------:R-:W-:Y:S04]  /*a4190*/  STL [R1+0x398], R3 ;  /* 0x0003980301007387 */ /* 0x000fe80000100800 */
[----:B------:R-:W-:Y:S04]  /*a41a0*/  STL [R1+0x394], R2 ;  /* 0x0003940201007387 */ /* 0x000fe80000100800 */
[----:B------:R-:W-:Y:S04]  /*a41b0*/  STL [R1+0x2a24], R23 ;  /* 0x002a241701007387 */ /* 0x000fe80000100800 */
[----:B------:R-:W-:Y:S04]  /*a41c0*/  STL [R1+0x390], R0 ;  /* 0x0003900001007387 */ /* 0x000fe80000100800 */
[----:B------:R-:W-:Y:S04]  /*a41d0*/  STL [R1+0x2a28], R22 ;  /* 0x002a281601007387 */ /* 0x000fe80000100800 */
[----:B------:R-:W-:Y:S04]  /*a41e0*/  STL [R1+0x2a2c], R21 ;  /* 0x002a2c1501007387 */ /* 0x000fe80000100800 */
[----:B------:R-:W-:Y:S01]  /*a41f0*/  STL [R1+0x2a30], R20 ;  /* 0x002a301401007387 */ /* 0x000fe20000100800 */
[----:B---3--:R-:W-:-:S05]  /*a4200*/  F2FP.PACK_AB R19, R19, R18 ;  /* 0x000000121313723e */ /* 0x008fca00000000ff */
[----:B------:R-:W-:Y:S01]  /*a4210*/  STL [R1+0x2a34], R19 ;  /* 0x002a341301007387 */ /* 0x000fe20000100800 */
[----:B--2---:R-:W-:-:S05]  /*a4220*/  F2FP.PACK_AB R18, R17, R16 ;  /* 0x000000101112723e */ /* 0x004fca00000000ff */
[----:B------:R-:W-:Y:S01]  /*a4230*/  STL [R1+0x2a38], R18 ;  /* 0x002a381201007387 */ /* 0x000fe20000100800 */
[----:B----4-:R-:W-:-:S05]  /*a4240*/  F2FP.PACK_AB R17, R11, R10 ;  /* 0x0000000a0b11723e */ /* 0x010fca00000000ff */
[----:B------:R-:W-:Y:S04]  /*a4250*/  STL [R1+0x2a3c], R17 ;  /* 0x002a3c1101007387 */ /* 0x000fe80000100800 */
[----:B------:R-:W2:Y:S04]  /*a4260*/  LDL.LU R15, [R1+0x738] ;  /* 0x00073800010f7983 */ /* 0x000ea80000300800 */
[----:B------:R-:W3:Y:S04]  /*a4270*/  LDL.LU R14, [R1+0x748] ;  /* 0x00074800010e7983 */ /* 0x000ee80000300800 */
[----:B---3--:R0:W-:Y:S04]  /*a4280*/  STL [R1+0x2d4c], R14 ;  /* 0x002d4c0e01007387 */ /* 0x0081e80000100800 */
[----:B0-----:R-:W2:Y:S04]  /*a4290*/  LDL.LU R14, [R1+0x73c] ;  /* 0x00073c00010e7983 */ /* 0x001ea80000300800 */
[----:B------:R-:W3:Y:S04]  /*a42a0*/  LDL.LU R13, [R1+0x758] ;  /* 0x00075800010d7983 */ /* 0x000ee80000300800 */
[----:B---3--:R0:W-:Y:S04]  /*a42b0*/  STL [R1+0x2d48], R13 ;  /* 0x002d480d01007387 */ /* 0x0081e80000100800 */
[----:B0-----:R-:W3:Y:S04]  /*a42c0*/  LDL.LU R13, [R1+0x74c] ;  /* 0x00074c00010d7983 */ /* 0x001ee80000300800 */
[----:B------:R-:W4:Y:S04]  /*a42d0*/  LDL.LU R12, [R1+0x768] ;  /* 0x00076800010c7983 */ /* 0x000f280000300800 */
[----:B----4-:R0:W-:Y:S04]  /*a42e0*/  STL [R1+0x2d44], R12 ;  /* 0x002d440c01007387 */ /* 0x0101e80000100800 */
[----:B0-----:R-:W4:Y:S04]  /*a42f0*/  LDL.LU R12, [R1+0x75c] ;  /* 0x00075c00010c7983 */ /* 0x001f280000300800 */
[----:B------:R-:W2:Y:S04]  /*a4300*/  LDL.LU R11, [R1+0x730] ;  /* 0x00073000010b7983 */ /* 0x000ea80000300800 */
[----:B--2---:R0:W-:Y:S04]  /*a4310*/  STL [R1+0x2d40], R11 ;  /* 0x002d400b01007387 */ /* 0x0041e80000100800 */
[----:B0-----:R-:W2:Y:S04]  /*a4320*/  LDL.LU R11, [R1+0x76c] ;  /* 0x00076c00010b7983 */ /* 0x001ea80000300800 */
[----:B------:R-:W2:Y:S01]  /*a4330*/  LDL.LU R10, [R1+0x740] ;  /* 0x00074000010a7983 */ /* 0x000ea20000300800 */
[----:B------:R-:W-:-:S03]  /*a4340*/  F2FP.PACK_AB R16, R9, R8 ;  /* 0x000000080910723e */ /* 0x000fc600000000ff */
[----:B--2---:R0:W-:Y:S04]  /*a4350*/  STL [R1+0x2d3c], R10 ;  /* 0x002d3c0a01007387 */ /* 0x0041e80000100800 */
[----:B0-----:R-:W2:Y:S04]  /*a4360*/  LDL.LU R10, [R1+0x734] ;  /* 0x00073400010a7983 */ /* 0x001ea80000300800 */
[----:B------:R-:W2:Y:S04]  /*a4370*/  LDL.LU R9, [R1+0x750] ;  /* 0x0007500001097983 */ /* 0x000ea80000300800 */
        /* <DEDUP_REMOVED lines=32> */
[----:B------:R0:W-:Y:S04]  /*a4580*/  STL [R1+0x2a40], R16 ;  /* 0x002a401001007387 */ /* 0x0001e80000100800 */
[----:B0-----:R-:W2:Y:S04]  /*a4590*/  LDL.LU R16, [R1+0x4b0] ;  /* 0x0004b00001107983 */ /* 0x001ea80000300800 */
[----:B------:R-:W3:Y:S04]  /*a45a0*/  LDL.LU R14, [R1+0x2d4c] ;  /* 0x002d4c00010e7983 */ /* 0x000ee80000300800 */
[----:B------:R0:W-:Y:S04]  /*a45b0*/  STL [R1+0x2a44], R15 ;  /* 0x002a440f01007387 */ /* 0x0001e80000100800 */
[----:B0-----:R-:W2:Y:S01]  /*a45c0*/  LDL.LU R15, [R1+0x4b4] ;  /* 0x0004b400010f7983 */ /* 0x001ea20000300800 */
[----:B---3--:R-:W-:-:S03]  /*a45d0*/  F2FP.PACK_AB R14, R13, R14 ;  /* 0x0000000e0d0e723e */ /* 0x008fc600000000ff */
[----:B------:R-:W4:Y:S04]  /*a45e0*/  LDL.LU R13, [R1+0x2d48] ;  /* 0x002d4800010d7983 */ /* 0x000f280000300800 */
[----:B------:R0:W-:Y:S04]  /*a45f0*/  STL [R1+0x2a48], R14 ;  /* 0x002a480e01007387 */ /* 0x0001e80000100800 */
[----:B0-----:R-:W3:Y:S01]  /*a4600*/  LDL.LU R14, [R1+0x4a0] ;  /* 0x0004a000010e7983 */ /* 0x001ee20000300800 */
[----:B----4-:R-:W-:-:S03]  /*a4610*/  F2FP.PACK_AB R13, R12, R13 ;  /* 0x0000000d0c0d723e */ /* 0x010fc600000000ff */
[----:B------:R-:W4:Y:S04]  /*a4620*/  LDL.LU R12, [R1+0x2d44] ;  /* 0x002d4400010c7983 */ /* 0x000f280000300800 */
[----:B------:R0:W-:Y:S04]  /*a4630*/  STL [R1+0x2a4c], R13 ;  /* 0x002a4c0d01007387 */ /* 0x0001e80000100800 */
[----:B0-----:R-:W3:Y:S01]  /*a4640*/  LDL.LU R13, [R1+0x4a4] ;  /* 0x0004a400010d7983 */ /* 0x001ee20000300800 */
[----:B----4-:R-:W-:-:S03]  /*a4650*/  F2FP.PACK_AB R12, R11, R12 ;  /* 0x0000000c0b0c723e */ /* 0x010fc600000000ff */
[----:B------:R-:W4:Y:S04]  /*a4660*/  LDL.LU R11, [R1+0x2d40] ;  /* 0x002d4000010b7983 */ /* 0x000f280000300800 */
[----:B------:R0:W-:Y:S04]  /*a4670*/  STL [R1+0x2a50], R12 ;  /* 0x002a500c01007387 */ /* 0x0001e80000100800 */
[----:B0-----:R-:W2:Y:S01]  /*a4680*/  LDL.LU R12, [R1+0x410] ;  /* 0x00041000010c7983 */ /* 0x001ea20000300800 */
        /* <DEDUP_REMOVED lines=17> */
[----:B------:R-:W2:Y:S04]  /*a47a0*/  LDL.LU R6, [R1+0x2d2c] ;  /* 0x002d2c0001067983 */ /* 0x000ea80000300800 */
[----:B------:R0:W-:Y:S04]  /*a47b0*/  STL [R1+0x2a64], R7 ;  /* 0x002a640701007387 */ /* 0x0001e80000100800 */
[----:B0-----:R-:W4:Y:S01]  /*a47c0*/  LDL.LU R7, [R1+0x4ac] ;  /* 0x0004ac0001077983 */ /* 0x001f220000300800 */
[----:B--2---:R-:W-:-:S03]  /*a47d0*/  F2FP.PACK_AB R6, R5, R6 ;  /* 0x000000060506723e */ /* 0x004fc600000000ff */
[----:B------:R-:W4:Y:S01]  /*a47e0*/  LDL.LU R5, [R1+0x2d28] ;  /* 0x002d280001057983 */ /* 0x000f220000300800 */
[----:B------:R-:W-:-:S03]  /*a47f0*/  F2FP.PACK_AB R4, R8, R4 ;  /* 0x000000040804723e */ /* 0x000fc600000000ff */
[----:B------:R0:W-:Y:S02]  /*a4800*/  STL [R1+0x2a68], R6 ;  /* 0x002a680601007387 */ /* 0x0001e40000100800 */
[----:B0-----:R-:W-:Y:S02]  /*a4810*/  F2FP.PACK_AB R6, R11, R12 ;  /* 0x0000000c0b06723e */ /* 0x001fe400000000ff */
[----:B----4-:R-:W-:-:S05]  /*a4820*/  F2FP.PACK_AB R5, R7, R5 ;  /* 0x000000050705723e */ /* 0x010fca00000000ff */
[----:B------:R-:W-:Y:S04]  /*a4830*/  STL [R1+0x2a6c], R5 ;  /* 0x002a6c0501007387 */ /* 0x000fe80000100800 */
[----:B------:R0:W-:Y:S02]  /*a4840*/  STL [R1+0x2a70], R4 ;  /* 0x002a700401007387 */ /* 0x0001e40000100800 */
[----:B0-----:R-:W-:Y:S02]  /*a4850*/  F2FP.PACK_AB R4, R9, R10 ;  /* 0x0000000a0904723e */ /* 0x001fe400000000ff */
[----:B---3--:R-:W-:-:S03]  /*a4860*/  F2FP.PACK_AB R5, R13, R14 ;  /* 0x0000000e0d05723e */ /* 0x008fc600000000ff */
[----:B------:R0:W-:Y:S04]  /*a4870*/  STL [R1+0xc], R4 ;  /* 0x00000c0401007387 */ /* 0x0001e80000100800 */
[----:B------:R1:W-:Y:S01]  /*a4880*/  STL [R1+0x8], R6 ;  /* 0x0000080601007387 */ /* 0x0003e20000100800 */
[----:B0-----:R-:W-:-:S03]  /*a4890*/  F2FP.PACK_AB R4, R15, R16 ;  /* 0x000000100f04723e */ /* 0x001fc600000000ff */
[----:B------:R0:W-:Y:S01]  /*a48a0*/  STL [R1+0x4], R5 ;  /* 0x0000040501007387 */ /* 0x0001e20000100800 */
[----:B-1----:R-:W-:-:S03]  /*a48b0*/  F2FP.PACK_AB R6, R17, R18 ;  /* 0x000000121106723e */ /* 0x002fc600000000ff */
[----:B------:R1:W-:Y:S01]  /*a48c0*/  STL [R1], R4 ;  /* 0x0000000401007387 */ /* 0x0003e20000100800 */
[----:B0-----:R-:W-:-:S03]  /*a48d0*/  F2FP.PACK_AB R5, R19, R20 ;  /* 0x000000141305723e */ /* 0x001fc600000000ff */
[----:B------:R0:W-:Y:S01]  /*a48e0*/  STL [R1+0x1c], R6 ;  /* 0x00001c0601007387 */ /* 0x0001e20000100800 */
[----:B-1----:R-:W-:-:S03]  /*a48f0*/  F2FP.PACK_AB R4, R21, R22 ;  /* 0x000000161504723e */ /* 0x002fc600000000ff */
[----:B------:R1:W-:Y:S04]  /*a4900*/  STL [R1+0x18], R5 ;  /* 0x0000180501007387 */ /* 0x0003e80000100800 */
[----:B------:R2:W-:Y:S01]  /*a4910*/  STL [R1+0x14], R4 ;  /* 0x0000140401007387 */ /* 0x0005e20000100800 */
[----:B0-----:R-:W-:Y:S02]  /*a4920*/  F2FP.PACK_AB R6, R23, R24 ;  /* 0x000000181706723e */ /* 0x001fe400000000ff */
[----:B-1----:R-:W-:-:S03]  /*a4930*/  F2FP.PACK_AB R5, R25, R26 ;  /* 0x0000001a1905723e */ /* 0x002fc600000000ff */
[----:B------:R-:W-:Y:S01]  /*a4940*/  STL [R1+0x10], R6 ;  /* 0x0000100601007387 */ /* 0x000fe20000100800 */
[----:B--2---:R-:W-:-:S03]  /*a4950*/  F2FP.PACK_AB R4, R27, R29 ;  /* 0x0000001d1b04723e */ /* 0x004fc600000000ff */
[----:B------:R-:W-:Y:S04]  /*a4960*/  STL [R1+0x2c], R5 ;  /* 0x00002c0501007387 */ /* 0x000fe80000100800 */
[----:B------:R0:W-:Y:S04]  /*a4970*/  STL [R1+0x28], R4 ;  /* 0x0000280401007387 */ /* 0x0001e80000100800 */
[----:B0-----:R-:W2:Y:S01]  /*a4980*/  LDL.LU R4, [R1+0x9f8] ;  /* 0x0009f80001047983 */ /* 0x001ea20000300800 */
[----:B------:R-:W-:Y:S02]  /*a4990*/  F2FP.PACK_AB R3, R28, R3 ;  /* 0x000000031c03723e */ /* 0x000fe400000000ff */
[----:B------:R-:W-:-:S03]  /*a49a0*/  F2FP.PACK_AB R0, R2, R0 ;  /* 0x000000000200723e */ /* 0x000fc600000000ff */
        /* <DEDUP_REMOVED lines=170> */
[----:B------:R3:W-:Y:S02]  /*a5450*/  STL [R1+0x78], R4 ;  /* 0x0000780401007387 */ /* 0x0007e40000100800 */
[----:B---3--:R-:W-:Y:S02]  /*a5460*/  F2FP.PACK_AB R4, R9, R10 ;  /* 0x0000000a0904723e */ /* 0x008fe400000000ff */
[----:B--2---:R-:W-:Y:S02]  /*a5470*/  F2FP.PACK_AB R6, R5, R6 ;  /* 0x000000060506723e */ /* 0x004fe400000000ff */
[----:B----4-:R-:W-:-:S03]  /*a5480*/  F2FP.PACK_AB R5, R7, R8 ;  /* 0x000000080705723e */ /* 0x010fc600000000ff */
[----:B------:R0:W-:Y:S04]  /*a5490*/  STL [R1+0x74], R6 ;  /* 0x0000740601007387 */ /* 0x0001e80000100800 */
[----:B------:R1:W-:Y:S04]  /*a54a0*/  STL [R1+0x70], R5 ;  /* 0x0000700501007387 */ /* 0x0003e80000100800 */
[----:B------:R2:W-:Y:S01]  /*a54b0*/  STL [R1+0x8c], R4 ;  /* 0x00008c0401007387 */ /* 0x0005e20000100800 */
[----:B0-----:R-:W-:Y:S02]  /*a54c0*/  F2FP.PACK_AB R6, R11, R12 ;  /* 0x0000000c0b06723e */ /* 0x001fe400000000ff */
[----:B-1----:R-:W-:-:S03]  /*a54d0*/  F2FP.PACK_AB R5, R13, R14 ;  /* 0x0000000e0d05723e */ /* 0x002fc600000000ff */
[----:B------:R0:W-:Y:S01]  /*a54e0*/  STL [R1+0x88], R6 ;  /* 0x0000880601007387 */ /* 0x0001e20000100800 */
[----:B--2---:R-:W-:-:S03]  /*a54f0*/  F2FP.PACK_AB R4, R15, R16 ;  /* 0x000000100f04723e */ /* 0x004fc600000000ff */
        /* <DEDUP_REMOVED lines=530> */
[----:B------:R-:W2:Y:S03]  /*a7620*/  LDL.LU R5, [R1+0x2b60] ;  /* 0x002b600001057983 */ /* 0x000ea60000300800 */
[----:B------:R0:W-:Y:S02]  /*a7630*/  STL [R1+0x1cc], R4 ;  /* 0x0001cc0401007387 */ /* 0x0001e40000100800 */
[----:B0-----:R-:W2:Y:S02]  /*a7640*/  LDL.LU R4, [R1+0x2b5c] ;  /* 0x002b5c0001047983 */ /* 0x001ea40000300800 */
[----:B--2---:R-:W-:Y:S02]  /*a7650*/  F2FP.PACK_AB R4, R5, R4 ;  /* 0x000000040504723e */ /* 0x004fe400000000ff */
[----:B------:R-:W2:Y:S03]  /*a7660*/  LDL.LU R5, [R1+0x2b58] ;  /* 0x002b580001057983 */ /* 0x000ea60000300800 */
[----:B------:R0:W-:Y:S02]  /*a7670*/  STL [R1+0x1c8], R4 ;  /* 0x0001c80401007387 */ /* 0x0001e40000100800 */
        /* <DEDUP_REMOVED lines=48> */
[----:B---3--:R-:W-:-:S02]  /*a7980*/  F2FP.PACK_AB R4, R9, R10 ;  /* 0x0000000a0904723e */ /* 0x008fc400000000ff */
[----:B--2---:R-:W-:Y:S01]  /*a7990*/  F2FP.PACK_AB R6, R5, R6 ;  /* 0x000000060506723e */ /* 0x004fe200000000ff */
[----:B----4-:R-:W-:-:S04]  /*a79a0*/  F2FP.PACK_AB R5, R7, R8 ;  /* 0x000000080705723e */ /* 0x010fc800000000ff */
[----:B------:R0:W-:Y:S01]  /*a79b0*/  STL [R1+0x1f4], R6 ;  /* 0x0001f40601007387 */ /* 0x0001e20000100800 */
[----:B------:R1:W-:Y:S02]  /*a79c0*/  STL [R1+0x1f0], R5 ;  /* 0x0001f00501007387 */ /* 0x0003e40000100800 */
[----:B------:R2:W-:Y:S01]  /*a79d0*/  STL [R1+0x20c], R4 ;  /* 0x00020c0401007387 */ /* 0x0005e20000100800 */
[----:B0-----:R-:W-:Y:S02]  /*a79e0*/  F2FP.PACK_AB R6, R11, R12 ;  /* 0x0000000c0b06723e */ /* 0x001fe400000000ff */
[----:B-1----:R-:W-:Y:S02]  /*a79f0*/  F2FP.PACK_AB R5, R13, R14 ;  /* 0x0000000e0d05723e */ /* 0x002fe400000000ff */
[----:B--2---:R-:W-:Y:S01]  /*a7a00*/  F2FP.PACK_AB R4, R15, R16 ;  /* 0x000000100f04723e */ /* 0x004fe200000000ff */
[----:B------:R0:W-:Y:S02]  /*a7a10*/  STL [R1+0x208], R6 ;  /* 0x0002080601007387 */ /* 0x0001e40000100800 */
[----:B------:R1:W-:Y:S02]  /*a7a20*/  STL [R1+0x204], R5 ;  /* 0x0002040501007387 */ /* 0x0003e40000100800 */
[----:B------:R2:W-:Y:S01]  /*a7a30*/  STL [R1+0x200], R4 ;  /* 0x0002000401007387 */ /* 0x0005e20000100800 */
[----:B0-----:R-:W-:-:S02]  /*a7a40*/  F2FP.PACK_AB R6, R17, R18 ;  /* 0x000000121106723e */ /* 0x001fc400000000ff */
[----:B-1----:R-:W-:Y:S02]  /*a7a50*/  F2FP.PACK_AB R5, R19, R20 ;  /* 0x000000141305723e */ /* 0x002fe400000000ff */
[----:B--2---:R-:W-:Y:S01]  /*a7a60*/  F2FP.PACK_AB R4, R21, R22 ;  /* 0x000000161504723e */ /* 0x004fe200000000ff */
[----:B------:R0:W-:Y:S02]  /*a7a70*/  STL [R1+0x21c], R6 ;  /* 0x00021c0601007387 */ /* 0x0001e40000100800 */
[----:B------:R1:W-:Y:S02]  /*a7a80*/  STL [R1+0x218], R5 ;  /* 0x0002180501007387 */ /* 0x0003e40000100800 */
[----:B------:R2:W-:Y:S01]  /*a7a90*/  STL [R1+0x214], R4 ;  /* 0x0002140401007387 */ /* 0x0005e20000100800 */
[----:B0-----:R-:W-:Y:S02]  /*a7aa0*/  F2FP.PACK_AB R6, R23, R24 ;  /* 0x000000181706723e */ /* 0x001fe400000000ff */
[----:B-1----:R-:W-:-:S02]  /*a7ab0*/  F2FP.PACK_AB R5, R25, R26 ;  /* 0x0000001a1905723e */ /* 0x002fc400000000ff */
[----:B--2---:R-:W-:Y:S01]  /*a7ac0*/  F2FP.PACK_AB R4, R27, R29 ;  /* 0x0000001d1b04723e */ /* 0x004fe200000000ff */
[----:B------:R-:W-:Y:S02]  /*a7ad0*/  STL [R1+0x210], R6 ;  /* 0x0002100601007387 */ /* 0x000fe40000100800 */
[----:B------:R-:W-:Y:S02]  /*a7ae0*/  STL [R1+0x22c], R5 ;  /* 0x00022c0501007387 */ /* 0x000fe40000100800 */
[----:B------:R0:W-:Y:S02]  /*a7af0*/  STL [R1+0x228], R4 ;  /* 0x0002280401007387 */ /* 0x0001e40000100800 */
[----:B0-----:R-:W2:Y:S01]  /*a7b00*/  LDL.LU R4, [R1+0xbf8] ;  /* 0x000bf80001047983 */ /* 0x001ea20000300800 */
[----:B------:R-:W-:Y:S02]  /*a7b10*/  F2FP.PACK_AB R3, R28, R3 ;  /* 0x000000031c03723e */ /* 0x000fe400000000ff */
[----:B------:R-:W-:-:S03]  /*a7b20*/  F2FP.PACK_AB R0, R2, R0 ;  /* 0x000000000200723e */ /* 0x000fc600000000ff */
[----:B------:R-:W-:Y:S04]  /*a7b30*/  STL [R1+0x224], R3 ;  /* 0x0002240301007387 */ /* 0x000fe80000100800 */
[----:B--2---:R0:W-:Y:S01]  /*a7b40*/  STL [R1+0x2a78], R4 ;  /* 0x002a780401007387 */ /* 0x0041e20000100800 */
[----:B------:R-:W-:Y:S03]  /*a7b50*/  STL [R1+0x220], R0 ;  /* 0x0002200001007387 */ /* 0x000fe60000100800 */
        /* <DEDUP_REMOVED lines=30> */
[----:B0-----:R-:W2:Y:S01]  /*a7d40*/  LDL.LU R4, [R1+0xcb8] ;  /* 0x000cb80001047983 */ /* 0x001ea20000300800 */
[----:B------:R-:W3:Y:S03]  /*a7d50*/  LDL.LU R5, [R1+0xc0c] ;  /* 0x000c0c0001057983 */ /* 0x000ee60000300800 */
        /* <DEDUP_REMOVED lines=33> */
[----:B0-----:R-:W2:Y:S01]  /*a7f70*/  LDL.LU R5, [R1+0xcbc] ;  /* 0x000cbc0001057983 */ /* 0x001ea20000300800 */
[----:B------:R-:W3:Y:S02]  /*a7f80*/  LDL.LU R6, [R1+0xc08] ;  /* 0x000c080001067983 */ /* 0x000ee40000300800 */
[----:B------:R-:W4:Y:S02]  /*a7f90*/  LDL.LU R7, [R1+0xc1c] ;  /* 0x000c1c0001077983 */ /* 0x000f240000300800 */
[----:B------:R-:W4:Y:S01]  /*a7fa0*/  LDL.LU R8, [R1+0xc18] ;  /* 0x000c180001087983 */ /* 0x000f220000300800 */
        /* <DEDUP_REMOVED lines=90> */
[----:B------:R0:W-:Y:S01]  /*a8550*/  STL [R1+0x27c], R4 ;  /* 0x00027c0401007387 */ /* 0x0001e20000100800 */
[----:B----4-:R-:W-:Y:S02]  /*a8560*/  F2FP.PACK_AB R8, R7, R8 ;  /* 0x000000080708723e */ /* 0x010fe400000000ff */
[----:B---3--:R-:W-:Y:S02]  /*a8570*/  F2FP.PACK_AB R10, R9, R10 ;  /* 0x0000000a090a723e */ /* 0x008fe400000000ff */
[----:B------:R-:W-:Y:S01]  /*a8580*/  F2FP.PACK_AB R12, R11, R12 ;  /* 0x0000000c0b0c723e */ /* 0x000fe200000000ff */
[----:B0-----:R0:W5:Y:S01]  /*a8590*/  LDL.LU R4, [R1+0x2a70] ;  /* 0x002a700001047983 */ /* 0x0011620000300800 */
[----:B------:R-:W-:-:S02]  /*a85a0*/  F2FP.PACK_AB R14, R13, R14 ;  /* 0x0000000e0d0e723e */ /* 0x000fc400000000ff */
[----:B------:R-:W-:Y:S02]  /*a85b0*/  F2FP.PACK_AB R16, R15, R16 ;  /* 0x000000100f10723e */ /* 0x000fe400000000ff */
[----:B------:R-:W-:Y:S02]  /*a85c0*/  F2FP.PACK_AB R18, R17, R18 ;  /* 0x000000121112723e */ /* 0x000fe400000000ff */
[----:B------:R-:W-:Y:S02]  /*a85d0*/  F2FP.PACK_AB R20, R19, R20 ;  /* 0x000000141314723e */ /* 0x000fe400000000ff */
[----:B------:R-:W-:Y:S02]  /*a85e0*/  F2FP.PACK_AB R22, R21, R22 ;  /* 0x000000161516723e */ /* 0x000fe400000000ff */
[----:B------:R-:W-:Y:S02]  /*a85f0*/  F2FP.PACK_AB R24, R23, R24 ;  /* 0x000000181718723e */ /* 0x000fe400000000ff */
[----:B------:R-:W-:-:S02]  /*a8600*/  F2FP.PACK_AB R26, R25, R26 ;  /* 0x0000001a191a723e */ /* 0x000fc400000000ff */
[----:B------:R-:W-:Y:S02]  /*a8610*/  F2FP.PACK_AB R28, R27, R28 ;  /* 0x0000001c1b1c723e */ /* 0x000fe400000000ff */
[----:B------:R-:W-:Y:S02]  /*a8620*/  F2FP.PACK_AB R3, R29, R3 ;  /* 0x000000031d03723e */ /* 0x000fe400000000ff */
[----:B--2---:R-:W-:Y:S02]  /*a8630*/  F2FP.PACK_AB R6, R5, R6 ;  /* 0x000000060506723e */ /* 0x004fe400000000ff */
[----:B------:R0:W5:Y:S03]  /*a8640*/  LDL.LU R5, [R1+0x2a6c] ;  /* 0x002a6c0001057983 */ /* 0x0001660000300800 */
[----:B------:R1:W-:Y:S02]  /*a8650*/  STL [R1+0x278], R6 ;  /* 0x0002780601007387 */ /* 0x0003e40000100800 */
[----:B-1----:R0:W5:Y:S01]  /*a8660*/  LDL.LU R6, [R1+0x2a68] ;  /* 0x002a680001067983 */ /* 0x0021620000300800 */
[----:B------:R0:W5:Y:S02]  /*a8670*/  LDL.LU R7, [R1+0x2a64] ;  /* 0x002a640001077983 */ /* 0x0001640000300800 */
        /* <DEDUP_REMOVED lines=31> */
[----:B-1----:R-:W2:Y:S01]  /*a8870*/  LDL.LU R28, [R1+0x2a10] ;  /* 0x002a1000011c7983 */ /* 0x002ea20000300800 */
[----:B------:R-:W2:Y:S01]  /*a8880*/  LDL.LU R29, [R1+0x2a0c] ;  /* 0x002a0c00011d7983 */ /* 0x000ea20000300800 */
[----:B------:R-:W-:Y:S01]  /*a8890*/  F2FP.PACK_AB R2, R2, R0 ;  /* 0x000000000202723e */ /* 0x000fe200000000ff */
[----:B------:R0:W-:Y:S01]  /*a88a0*/  STL [R1+0x2a8], R3 ;  /* 0x0002a80301007387 */ /* 0x0001e20000100800 */
[----:B--2---:R-:W-:-:S05]  /*a88b0*/  F2FP.PACK_AB R0, R29, R28 ;  /* 0x0000001c1d00723e */ /* 0x004fca00000000ff */
[----:B------:R0:W-:Y:S01]  /*a88c0*/  STL [R1+0x2a0], R0 ;  /* 0x0002a00001007387 */ /* 0x0001e20000100800 */
[----:B------:R0:W-:Y:S02]  /*a88d0*/  STL [R1+0x2a4], R2 ;  /* 0x0002a40201007387 */ /* 0x0001e40000100800 */
.L_x_0:
[----:B0-----:R-:W2:Y:S04]  /*a88e0*/  LDL.LU R28, [R1+0x2614] ;  /* 0x00261400011c7983 */ /* 0x001ea80000300800 */
[----:B------:R-:W3:Y:S04]  /*a88f0*/  LDL.LU R2, [R1+0x2610] ;  /* 0x0026100001027983 */ /* 0x000ee80000300800 */
[----:B-----5:R-:W-:Y:S04]  /*a8900*/  STL.64 [R1+0x2b78], R6 ;  /* 0x002b780601007387 */ /* 0x020fe80000100a00 */
[----:B------:R0:W-:Y:S04]  /*a8910*/  STL.64 [R1+0x2b70], R4 ;  /* 0x002b700401007387 */ /* 0x0001e80000100a00 */
[----:B------:R-:W-:Y:S04]  /*a8920*/  STL.64 [R1+0x2b68], R10 ;  /* 0x002b680a01007387 */ /* 0x000fe80000100a00 */
[----:B------:R-:W-:Y:S04]  /*a8930*/  STL.64 [R1+0x2b60], R8 ;  /* 0x002b600801007387 */ /* 0x000fe80000100a00 */
[----:B------:R-:W-:Y:S04]  /*a8940*/  STL.64 [R1+0x2b58], R14 ;  /* 0x002b580e01007387 */ /* 0x000fe80000100a00 */
[----:B------:R1:W-:Y:S04]  /*a8950*/  STL.64 [R1+0x2b50], R12 ;  /* 0x002b500c01007387 */ /* 0x0003e80000100a00 */
[----:B------:R-:W-:Y:S04]  /*a8960*/  STL.64 [R1+0x2b48], R18 ;  /* 0x002b481201007387 */ /* 0x000fe80000100a00 */
[----:B------:R4:W-:Y:S04]  /*a8970*/  STL.64 [R1+0x2b40], R16 ;  /* 0x002b401001007387 */ /* 0x0009e80000100a00 */
[----:B------:R-:W-:Y:S04]  /*a8980*/  STL.64 [R1+0x2b38], R22 ;  /* 0x002b381601007387 */ /* 0x000fe80000100a00 */
[----:B------:R-:W-:Y:S04]  /*a8990*/  STL.64 [R1+0x2b30], R20 ;  /* 0x002b301401007387 */ /* 0x000fe80000100a00 */
[----:B------:R-:W-:Y:S04]  /*a89a0*/  STL.64 [R1+0x2ab0], R26 ;  /* 0x002ab01a01007387 */ /* 0x000fe80000100a00 */
[----:B------:R-:W-:Y:S04]  /*a89b0*/  STL.64 [R1+0x2aa8], R24 ;  /* 0x002aa81801007387 */ /* 0x000fe80000100a00 */
[----:B0-----:R-:W4:Y:S04]  /*a89c0*/  LDL.LU R4, [R1+0x1b0] ;  /* 0x0001b00001047983 */ /* 0x001f280000300800 */
[----:B------:R-:W4:Y:S04]  /*a89d0*/  LDL.LU R5, [R1+0x1b4] ;  /* 0x0001b40001057983 */ /* 0x000f280000300800 */
[----:B------:R-:W4:Y:S04]  /*a89e0*/  LDL.LU R6, [R1+0x1b8] ;  /* 0x0001b80001067983 */ /* 0x000f280000300800 */
[----:B------:R-:W4:Y:S04]  /*a89f0*/  LDL.LU R7, [R1+0x1bc] ;  /* 0x0001bc0001077983 */ /* 0x000f280000300800 */
[----:B------:R-:W0:Y:S04]  /*a8a00*/  S2R R3, SR_TID.X ;  /* 0x0000000000037919 */ /* 0x000e280000002100 */
[----:B------:R-:W0:Y:S02]  /*a8a10*/  S2R R0, SR_TID.X ;  /* 0x0000000000007919 */ /* 0x000e240000002100 */
[----:B0-----:R-:W-:-:S02]  /*a8a20*/  LOP3.LUT R0, R0, 0x3f, RZ, 0xc0, !PT ;  /* 0x0000003f00007812 */ /* 0x001fc400078ec0ff */
[----:B------:R-:W-:Y:S01]  /*a8a30*/  BAR.SYNC.DEFER_BLOCKING 0x0 ;  /* 0x0000000000007b1d */ /* 0x000fe20000010000 */
[----:B--2---:R-:W-:Y:S01]  /*a8a40*/  ISETP.GE.AND P2, PT, R28, c[0x0][0x17c], PT ;  /* 0x00005f001c007a0c */ /* 0x004fe20003f46270 */
[C---:B------:R-:W-:Y:S01]  /*a8a50*/  IMAD.SHL.U32 R28, R3.reuse, 0x400, RZ ;  /* 0x00000400031c7824 */ /* 0x040fe200078e00ff */
[----:B---3--:R-:W-:Y:S01]  /*a8a60*/  ISETP.GE.AND P0, PT, R2, c[0x0][0x17c], PT ;  /* 0x00005f0002007a0c */ /* 0x008fe20003f06270 */
[----:B------:R-:W-:-:S03]  /*a8a70*/  IMAD.SHL.U32 R2, R3, 0x20, RZ ;  /* 0x0000002003027824 */ /* 0x000fc600078e00ff */
[----:B------:R-:W-:-:S05]  /*a8a80*/  LOP3.LUT R28, R28, 0x1800, RZ, 0xc0, !PT ;  /* 0x000018001c1c7812 */ /* 0x000fca00078ec0ff */
[----:B------:R-:W-:Y:S02]  /*a8a90*/  IMAD R28, R0, 0x10, R28 ;  /* 0x00000010001c7824 */ /* 0x000fe400078e021c */
[----:B------:R-:W-:-:S05]  /*a8aa0*/  IMAD.SHL.U32 R0, R3, 0x100, RZ ;  /* 0x0000010003007824 */ /* 0x000fca00078e00ff */
[----:B------:R-:W-:-:S04]  /*a8ab0*/  LOP3.LUT R0, R0, 0x1800, RZ, 0xc0, !PT ;  /* 0x0000180000007812 */ /* 0x000fc800078ec0ff */
[----:B------:R-:W-:Y:S01]  /*a8ac0*/  LOP3.LUT R0, R0, 0x460, R2, 0xf8, !PT ;  /* 0x0000046000007812 */ /* 0x000fe200078ef802 */
[----:B------:R-:W-:Y:S01]  /*a8ad0*/  IMAD.SHL.U32 R2, R3, 0x4, RZ ;  /* 0x0000000403027824 */ /* 0x000fe200078e00ff */
[----:B----4-:R-:W-:Y:S04]  /*a8ae0*/  STL.64 [R1+0x2c88], R6 ;  /* 0x002c880601007387 */ /* 0x010fe80000100a00 */
[----:B------:R-:W-:Y:S04]  /*a8af0*/  STL.64 [R1+0x2c80], R4 ;  /* 0x002c800401007387 */ /* 0x000fe80000100a00 */
[----:B-1----:R-:W2:Y:S04]  /*a8b00*/  LDL.LU R12, [R1+0x1d0] ;  /* 0x0001d000010c7983 */ /* 0x002ea80000300800 */
[----:B------:R-:W2:Y:S04]  /*a8b10*/  LDL.LU R13, [R1+0x1d4] ;  /* 0x0001d400010d7983 */ /* 0x000ea80000300800 */
[----:B------:R-:W3:Y:S04]  /*a8b20*/  LDL.LU R14, [R1+0x1d8] ;  /* 0x0001d800010e7983 */ /* 0x000ee80000300800 */
[----:B------:R-:W3:Y:S04]  /*a8b30*/  LDL.LU R15, [R1+0x1dc] ;  /* 0x0001dc00010f7983 */ /* 0x000ee80000300800 */
[----:B---3--:R-:W-:Y:S04]  /*a8b40*/  STL.64 [R1+0x2c98], R14 ;  /* 0x002c980e01007387 */ /* 0x008fe80000100a00 */
[----:B--2---:R-:W-:Y:S04]  /*a8b50*/  STL.64 [R1+0x2c90], R12 ;  /* 0x002c900c01007387 */ /* 0x004fe80000100a00 */
[----:B------:R-:W2:Y:S04]  /*a8b60*/  LDL.LU R16, [R1+0x1e0] ;  /* 0x0001e00001107983 */ /* 0x000ea80000300800 */
        /* <DEDUP_REMOVED lines=55> */
[----:B------:R-:W4:Y:S04]  /*a8ee0*/  LDL.LU R4, [R1+0x210] ;  /* 0x0002100001047983 */ /* 0x000f280000300800 */
[----:B------:R-:W4:Y:S04]  /*a8ef0*/  LDL.LU R5, [R1+0x214] ;  /* 0x0002140001057983 */ /* 0x000f280000300800 */
[----:B------:R-:W4:Y:S04]  /*a8f00*/  LDL.LU R6, [R1+0x218] ;  /* 0x0002180001067983 */ /* 0x000f280000300800 */
[----:B------:R-:W4:Y:S04]  /*a8f10*/  LDL.LU R7, [R1+0x21c] ;  /* 0x00021c0001077983 */ /* 0x000f280000300800 */
[----:B------:R-:W3:Y:S04]  /*a8f20*/  LDL.LU R12, [R1+0x220] ;  /* 0x00022000010c7983 */ /* 0x000ee80000300800 */
[----:B------:R-:W3:Y:S04]  /*a8f30*/  LDL.LU R13, [R1+0x224] ;  /* 0x00022400010d7983 */ /* 0x000ee80000300800 */
[----:B------:R-:W3:Y:S04]  /*a8f40*/  LDL.LU R14, [R1+0x228] ;  /* 0x00022800010e7983 */ /* 0x000ee80000300800 */
[----:B------:R-:W3:Y:S01]  /*a8f50*/  LDL.LU R15, [R1+0x22c] ;  /* 0x00022c00010f7983 */ /* 0x000ee20000300800 */
[----:B------:R-:W-:-:S03]  /*a8f60*/  LOP3.LUT R0, R0, 0x70, R2, 0x78, !PT ;  /* 0x0000007000007812 */ /* 0x000fc600078e7802 */
        /* <DEDUP_REMOVED lines=9> */
[----:B--2---:R0:W-:Y:S04]  /*a9000*/  STS.128 [R0], R16 ;  /* 0x0000001000007388 */ /* 0x0041e80000000c00 */
[----:B0-----:R-:W2:Y:S04]  /*a9010*/  LDL.LU.64 R18, [R1+0x2d18] ;  /* 0x002d180001127983 */ /* 0x001ea80000300a00 */
[----:B------:R-:W2:Y:S04]  /*a9020*/  LDL.LU.64 R16, [R1+0x2d10] ;  /* 0x002d100001107983 */ /* 0x000ea80000300a00 */
[----:B--2---:R0:W-:Y:S04]  /*a9030*/  STS.128 [R0+0x80], R16 ;  /* 0x0000801000007388 */ /* 0x0041e80000000c00 */
        /* <DEDUP_REMOVED lines=16> */
[----:B------:R-:W2:Y:S01]  /*a9140*/  LDL.LU.64 R16, [R1+0x2cb0] ;  /* 0x002cb00001107983 */ /* 0x000ea20000300a00 */
[----:B------:R-:W-:-:S02]  /*a9150*/  LOP3.LUT R29, R28, 0x20, RZ, 0x3c, !PT ;  /* 0x000000201c1d7812 */ /* 0x000fc400078e3cff */
[----:B---3--:R-:W-:Y:S02]  /*a9160*/  ISETP.GE.AND P1, PT, R3, c[0x0][0x17c], PT ;  /* 0x00005f0003007a0c */ /* 0x008fe40003f26270 */
[C---:B------:R-:W-:Y:S02]  /*a9170*/  LOP3.LUT R3, R28.reuse, 0x40, RZ, 0x3c, !PT ;  /* 0x000000401c037812 */ /* 0x040fe400078e3cff */
[----:B------:R-:W-:Y:S01]  /*a9180*/  LOP3.LUT R2, R28, 0x60, RZ, 0x3c, !PT ;  /* 0x000000601c027812 */ /* 0x000fe200078e3cff */
[----:B--2---:R-:W-:Y:S04]  /*a9190*/  STS.128 [R0+0x380], R16 ;  /* 0x0003801000007388 */ /* 0x004fe80000000c00 */
[----:B------:R-:W-:Y:S06]  /*a91a0*/  BAR.SYNC.DEFER_BLOCKING 0x0 ;  /* 0x0000000000007b1d */ /* 0x000fec0000010000 */
[----:B------:R-:W0:Y:S04]  /*a91b0*/  LDS.128 R16, [R28] ;  /* 0x000000001c107984 */ /* 0x000e280000000c00 */
[----:B0-----:R-:W-:Y:S04]  /*a91c0*/  STL.64 [R1+0x230], R16 ;  /* 0x0002301001007387 */ /* 0x001fe80000100a00 */
[----:B------:R-:W-:Y:S04]  /*a91d0*/  STL.64 [R1+0x238], R18 ;  /* 0x0002381201007387 */ /* 0x000fe80000100a00 */
[----:B------:R-:W0:Y:S04]  /*a91e0*/  LDS.128 R16, [R28+0x400] ;  /* 0x000400001c107984 */ /* 0x000e280000000c00 */
[----:B0-----:R-:W-:Y:S04]  /*a91f0*/  STL.64 [R1+0x270], R16 ;  /* 0x0002701001007387 */ /* 0x001fe80000100a00 */
[----:B------:R-:W-:Y:S04]  /*a9200*/  STL.64 [R1+0x278], R18 ;  /* 0x0002781201007387 */ /* 0x000fe80000100a00 */
        /* <DEDUP_REMOVED lines=16> */
[----:B------:R-:W-:Y:S06]  /*a9310*/  BAR.SYNC.DEFER_BLOCKING 0x0 ;  /* 0x0000000000007b1d */ /* 0x000fec0000010000 */
[----:B------:R-:W-:Y:S04]  /*a9320*/  STS.128 [R0], R12 ;  /* 0x0000000c00007388 */ /* 0x000fe80000000c00 */
[----:B----4-:R-:W-:Y:S04]  /*a9330*/  STS.128 [R0+0x80], R4 ;  /* 0x0000800400007388 */ /* 0x010fe80000000c00 */
[----:B0-----:R-:W-:Y:S04]  /*a9340*/  STL.64 [R1+0x2a0], R16 ;  /* 0x0002a01001007387 */ /* 0x001fe80000100a00 */
[----:B------:R0:W-:Y:S04]  /*a9350*/  STL.64 [R1+0x2a8], R18 ;  /* 0x0002a81201007387 */ /* 0x0001e80000100a00 */
[----:B0-----:R-:W2:Y:S04]  /*a9360*/  LDL.LU.64 R18, [R1+0x2ca8] ;  /* 0x002ca80001127983 */ /* 0x001ea80000300a00 */
[----:B------:R-:W2:Y:S04]  /*a9370*/  LDL.LU.64 R16, [R1+0x2ca0] ;  /* 0x002ca00001107983 */ /* 0x000ea80000300a00 */
[----:B------:R-:W3:Y:S04]  /*a9380*/  LDL.LU.64 R14, [R1+0x2c98] ;  /* 0x002c9800010e7983 */ /* 0x000ee80000300a00 */
[----:B------:R-:W3:Y:S04]  /*a9390*/  LDL.LU.64 R12, [R1+0x2c90] ;  /* 0x002c9000010c7983 */ /* 0x000ee80000300a00 */
[----:B------:R-:W4:Y:S04]  /*a93a0*/  LDL.LU.64 R6, [R1+0x2c88] ;  /* 0x002c880001067983 */ /* 0x000f280000300a00 */
[----:B------:R-:W4:Y:S04]  /*a93b0*/  LDL.LU.64 R4, [R1+0x2c80] ;  /* 0x002c800001047983 */ /* 0x000f280000300a00 */
[----:B------:R-:W-:Y:S04]  /*a93c0*/  STS.128 [R0+0x100], R24 ;  /* 0x0001001800007388 */ /* 0x000fe80000000c00 */
[----:B------:R-:W-:Y:S04]  /*a93d0*/  STS.128 [R0+0x180], R20 ;  /* 0x0001801400007388 */ /* 0x000fe80000000c00 */
[----:B------:R-:W-:Y:S04]  /*a93e0*/  STS.128 [R0+0x300], R8 ;  /* 0x0003000800007388 */ /* 0x000fe80000000c00 */
[----:B--2---:R-:W-:Y:S04]  /*a93f0*/  STS.128 [R0+0x200], R16 ;  /* 0x0002001000007388 */ /* 0x004fe80000000c00 */
[----:B---3--:R-:W-:Y:S04]  /*a9400*/  STS.128 [R0+0x280], R12 ;  /* 0x0002800c00007388 */ /* 0x008fe80000000c00 */
[----:B----4-:R-:W-:Y:S04]  /*a9410*/  STS.128 [R0+0x380], R4 ;  /* 0x0003800400007388 */ /* 0x010fe80000000c00 */
[----:B------:R-:W-:Y:S06]  /*a9420*/  BAR.SYNC.DEFER_BLOCKING 0x0 ;  /* 0x0000000000007b1d */ /* 0x000fec0000010000 */
[----:B------:R-:W0:Y:S04]  /*a9430*/  LDS.128 R8, [R28] ;  /* 0x000000001c087984 */ /* 0x000e280000000c00 */
[----:B------:R-:W1:Y:S04]  /*a9440*/  LDS.128 R12, [R28+0x400] ;  /* 0x000400001c0c7984 */ /* 0x000e680000000c00 */
[----:B------:R-:W2:Y:S04]  /*a9450*/  LDS.128 R4, [R29] ;  /* 0x000000001d047984 */ /* 0x000ea80000000c00 */
[----:B0-----:R0:W-:Y:S04]  /*a9460*/  STL.64 [R1+0x1d0], R8 ;  /* 0x0001d00801007387 */ /* 0x0011e80000100a00 */
[----:B------:R3:W-:Y:S04]  /*a9470*/  STL.64 [R1+0x1d8], R10 ;  /* 0x0001d80a01007387 */ /* 0x0007e80000100a00 */
[----:B0-----:R-:W4:Y:S04]  /*a9480*/  LDL.LU R8, [R1+0xd0] ;  /* 0x0000d00001087983 */ /* 0x001f280000300800 */
[----:B-1----:R0:W-:Y:S04]  /*a9490*/  STL.64 [R1+0x1f0], R12 ;  /* 0x0001f00c01007387 */ /* 0x0021e80000100a00 */
[----:B------:R1:W-:Y:S04]  /*a94a0*/  STL.64 [R1+0x1f8], R14 ;  /* 0x0001f80e01007387 */ /* 0x0003e80000100a00 */
[----:B--2---:R-:W-:Y:S04]  /*a94b0*/  STL.64 [R1+0x1e0], R4 ;  /* 0x0001e00401007387 */ /* 0x004fe80000100a00 */
[----:B------:R-:W-:Y:S04]  /*a94c0*/  STL.64 [R1+0x1e8], R6 ;  /* 0x0001e80601007387 */ /* 0x000fe80000100a00 */
[----:B------:R-:W4:Y:S04]  /*a94d0*/  LDL.LU R9, [R1+0xd4] ;  /* 0x0000d40001097983 */ /* 0x000f280000300800 */
[----:B---3--:R-:W2:Y:S04]  /*a94e0*/  LDL.LU R10, [R1+0xd8] ;  /* 0x0000d800010a7983 */ /* 0x008ea80000300800 */
[----:B------:R-:W2:Y:S04]  /*a94f0*/  LDL.LU R11, [R1+0xdc] ;  /* 0x0000dc00010b7983 */ /* 0x000ea80000300800 */
[----:B--2---:R-:W-:Y:S04]  /*a9500*/  STL.64 [R1+0x2be8], R10 ;  /* 0x002be80a01007387 */ /* 0x004fe80000100a00 */
[----:B----4-:R-:W-:Y:S04]  /*a9510*/  STL.64 [R1+0x2be0], R8 ;  /* 0x002be00801007387 */ /* 0x010fe80000100a00 */
[----:B0-----:R-:W2:Y:S04]  /*a9520*/  LDL.LU R12, [R1+0xe0] ;  /* 0x0000e000010c7983 */ /* 0x001ea80000300800 */
[----:B------:R-:W2:Y:S04]  /*a9530*/  LDL.LU R13, [R1+0xe4] ;  /* 0x0000e400010d7983 */ /* 0x000ea80000300800 */
[----:B-1----:R-:W3:Y:S04]  /*a9540*/  LDL.LU R14, [R1+0xe8] ;  /* 0x0000e800010e7983 */ /* 0x002ee80000300800 */
        /* <DEDUP_REMOVED lines=50> */
[----:B--2---:R-:W-:Y:S04]  /*a9870*/  STL.64 [R1+0x2c70], R12 ;  /* 0x002c700c01007387 */ /* 0x004fe80000100a00 */
[----:B------:R-:W0:Y:S04]  /*a9880*/  LDS.128 R12, [R29+0x400] ;  /* 0x000400001d0c7984 */ /* 0x000e280000000c00 */
[----:B------:R-:W2:Y:S04]  /*a9890*/  LDL.LU R16, [R1+0xf0] ;  /* 0x0000f00001107983 */ /* 0x000ea80000300800 */
        /* <DEDUP_REMOVED lines=32> */
[----:B------:R0:W-:Y:S04]  /*a9aa0*/  STL.64 [R1+0x228], R14 ;  /* 0x0002280e01007387 */ /* 0x0001e80000100a00 */
[----:B0-----:R-:W2:Y:S04]  /*a9ab0*/  LDL.LU.64 R14, [R1+0x2c78] ;  /* 0x002c7800010e7983 */ /* 0x001ea80000300a00 */
[----:B------:R-:W2:Y:S04]  /*a9ac0*/  LDL.LU.64 R12, [R1+0x2c70] ;  /* 0x002c7000010c7983 */ /* 0x000ea80000300a00 */
[----:B------:R-:W-:Y:S06]  /*a9ad0*/  BAR.SYNC.DEFER_BLOCKING 0x0 ;  /* 0x0000000000007b1d */ /* 0x000fec0000010000 */
        /* <DEDUP_REMOVED lines=46> */
[----:B----4-:R-:W-:Y:S04]  /*a9dc0*/  STS.128 [R0], R8 ;  /* 0x0000000800007388 */ /* 0x010fe80000000c00 */
[----:B0-----:R-:W-:Y:S04]  /*a9dd0*/  STL.64 [R1+0x1a0], R12 ;  /* 0x0001a00c01007387 */ /* 0x001fe80000100a00 */
[----:B------:R0:W-:Y:S04]  /*a9de0*/  STL.64 [R1+0x1a8], R14 ;  /* 0x0001a80e01007387 */ /* 0x0001e80000100a00 */
[----:B0-----:R-:W2:Y:S04]  /*a9df0*/  LDL.LU.64 R14, [R1+0x2bf8] ;  /* 0x002bf800010e7983 */ /* 0x001ea80000300a00 */
[----:B------:R-:W2:Y:S04]  /*a9e00*/  LDL.LU.64 R12, [R1+0x2bf0] ;  /* 0x002bf000010c7983 */ /* 0x000ea80000300a00 */
[----:B------:R-:W4:Y:S04]  /*a9e10*/  LDL.LU.64 R10, [R1+0x2be8] ;  /* 0x002be800010a7983 */ /* 0x000f280000300a00 */
[----:B------:R-:W4:Y:S04]  /*a9e20*/  LDL.LU.64 R8, [R1+0x2be0] ;  /* 0x002be00001087983 */ /* 0x000f280000300a00 */
[----:B----4-:R0:W-:Y:S04]  /*a9e30*/  STS.128 [R0+0x280], R8 ;  /* 0x0002800800007388 */ /* 0x0101e80000000c00 */
[----:B0-----:R-:W4:Y:S04]  /*a9e40*/  LDL.LU R8, [R1+0x40] ;  /* 0x0000400001087983 */ /* 0x001f280000300800 */
[----:B------:R-:W4:Y:S04]  /*a9e50*/  LDL.LU R9, [R1+0x44] ;  /* 0x0000440001097983 */ /* 0x000f280000300800 */
[----:B------:R-:W2:Y:S04]  /*a9e60*/  LDL.LU R10, [R1+0x48] ;  /* 0x00004800010a7983 */ /* 0x000ea80000300800 */
[----:B------:R-:W2:Y:S04]  /*a9e70*/  LDL.LU R11, [R1+0x4c] ;  /* 0x00004c00010b7983 */ /* 0x000ea80000300800 */
[----:B------:R0:W-:Y:S04]  /*a9e80*/  STS.128 [R0+0x300], R4 ;  /* 0x0003000400007388 */ /* 0x0001e80000000c00 */
[----:B--2---:R-:W-:Y:S04]  /*a9e90*/  STL.64 [R1+0x2b88], R10 ;  /* 0x002b880a01007387 */ /* 0x004fe80000100a00 */
[----:B----4-:R-:W-:Y:S04]  /*a9ea0*/  STL.64 [R1+0x2b80], R8 ;  /* 0x002b800801007387 */ /* 0x010fe80000100a00 */
[----:B0-----:R-:W2:Y:S04]  /*a9eb0*/  LDL.LU R4, [R1+0x50] ;  /* 0x0000500001047983 */ /* 0x001ea80000300800 */
[----:B------:R-:W2:Y:S04]  /*a9ec0*/  LDL.LU R5, [R1+0x54] ;  /* 0x0000540001057983 */ /* 0x000ea80000300800 */
[----:B------:R-:W4:Y:S04]  /*a9ed0*/  LDL.LU R6, [R1+0x58] ;  /* 0x0000580001067983 */ /* 0x000f280000300800 */
[----:B------:R-:W4:Y:S04]  /*a9ee0*/  LDL.LU R7, [R1+0x5c] ;  /* 0x00005c0001077983 */ /* 0x000f280000300800 */
[----:B------:R0:W-:Y:S04]  /*a9ef0*/  STS.128 [R0+0x180], R16 ;  /* 0x0001801000007388 */ /* 0x0001e80000000c00 */
[----:B0-----:R-:W3:Y:S04]  /*a9f00*/  LDL.LU R16, [R1+0xb0] ;  /* 0x0000b00001107983 */ /* 0x001ee80000300800 */
[----:B------:R-:W3:Y:S04]  /*a9f10*/  LDL.LU R17, [R1+0xb4] ;  /* 0x0000b40001117983 */ /* 0x000ee80000300800 */
[----:B------:R-:W3:Y:S04]  /*a9f20*/  LDL.LU R18, [R1+0xb8] ;  /* 0x0000b80001127983 */ /* 0x000ee80000300800 */
[----:B------:R-:W3:Y:S04]  /*a9f30*/  LDL.LU R19, [R1+0xbc] ;  /* 0x0000bc0001137983 */ /* 0x000ee80000300800 */
[----:B----4-:R-:W-:Y:S04]  /*a9f40*/  STL.64 [R1+0x2b98], R6 ;  /* 0x002b980601007387 */ /* 0x010fe80000100a00 */
[----:B--2---:R-:W-:Y:S04]  /*a9f50*/  STL.64 [R1+0x2b90], R4 ;  /* 0x002b900401007387 */ /* 0x004fe80000100a00 */
[----:B------:R-:W2:Y:S04]  /*a9f60*/  LDL.LU R8, [R1+0x60] ;  /* 0x0000600001087983 */ /* 0x000ea80000300800 */
[----:B------:R-:W2:Y:S04]  /*a9f70*/  LDL.LU R9, [R1+0x64] ;  /* 0x0000640001097983 */ /* 0x000ea80000300800 */
[----:B------:R-:W4:Y:S04]  /*a9f80*/  LDL.LU R10, [R1+0x68] ;  /* 0x00006800010a7983 */ /* 0x000f280000300800 */
[----:B------:R-:W4:Y:S04]  /*a9f90*/  LDL.LU R11, [R1+0x6c] ;  /* 0x00006c00010b7983 */ /* 0x000f280000300800 */
        /* <DEDUP_REMOVED lines=12> */
[----:B---3--:R-:W-:Y:S04]  /*aa060*/  STS.128 [R0+0x80], R24 ;  /* 0x0000801800007388 */ /* 0x008fe80000000c00 */
[----:B------:R-:W-:Y:S04]  /*aa070*/  STS.128 [R0+0x100], R20 ;  /* 0x0001001400007388 */ /* 0x000fe80000000c00 */
[----:B------:R-:W-:Y:S04]  /*aa080*/  STS.128 [R0+0x200], R12 ;  /* 0x0002000c00007388 */ /* 0x000fe80000000c00 */
[----:B------:R-:W-:Y:S04]  /*aa090*/  STS.128 [R0+0x380], R16 ;  /* 0x0003801000007388 */ /* 0x000fe80000000c00 */
[----:B------:R-:W-:Y:S06]  /*aa0a0*/  BAR.SYNC.DEFER_BLOCKING 0x0 ;  /* 0x0000000000007b1d */ /* 0x000fec0000010000 */
[----:B----4-:R-:W-:Y:S04]  /*aa0b0*/  STL.64 [R1+0x2bc8], R10 ;  /* 0x002bc80a01007387 */ /* 0x010fe80000100a00 */
[----:B--2---:R0:W-:Y:S04]  /*aa0c0*/  STL.64 [R1+0x2bc0], R8 ;  /* 0x002bc00801007387 */ /* 0x0041e80000100a00 */
[----:B0-----:R-:W2:Y:S04]  /*aa0d0*/  LDL.LU R8, [R1+0xa0] ;  /* 0x0000a00001087983 */ /* 0x001ea80000300800 */
[----:B------:R-:W2:Y:S04]  /*aa0e0*/  LDL.LU R9, [R1+0xa4] ;  /* 0x0000a40001097983 */ /* 0x000ea80000300800 */
[----:B------:R-:W3:Y:S04]  /*aa0f0*/  LDL.LU R10, [R1+0xa8] ;  /* 0x0000a800010a7983 */ /* 0x000ee80000300800 */
[----:B------:R-:W3:Y:S04]  /*aa100*/  LDL.LU R11, [R1+0xac] ;  /* 0x0000ac00010b7983 */ /* 0x000ee80000300800 */
[----:B---3--:R-:W-:Y:S04]  /*aa110*/  STL.64 [R1+0x2bd8], R10 ;  /* 0x002bd80a01007387 */ /* 0x008fe80000100a00 */
[----:B--2---:R-:W-:Y:S04]  /*aa120*/  STL.64 [R1+0x2bd0], R8 ;  /* 0x002bd00801007387 */ /* 0x004fe80000100a00 */
[----:B------:R-:W0:Y:S04]  /*aa130*/  LDS.128 R8, [R28] ;  /* 0x000000001c087984 */ /* 0x000e280000000c00 */
        /* <DEDUP_REMOVED lines=16> */
[----:B------:R-:W2:Y:S04]  /*aa240*/  LDL.LU R24, [R1] ;  /* 0x0000000001187983 */ /* 0x000ea80000300800 */
[----:B------:R-:W2:Y:S04]  /*aa250*/  LDL.LU R25, [R1+0x4] ;  /* 0x0000040001197983 */ /* 0x000ea80000300800 */
[----:B------:R-:W2:Y:S04]  /*aa260*/  LDL.LU R26, [R1+0x8] ;  /* 0x00000800011a7983 */ /* 0x000ea80000300800 */
[----:B------:R-:W2:Y:S04]  /*aa270*/  LDL.LU R27, [R1+0xc] ;  /* 0x00000c00011b7983 */ /* 0x000ea80000300800 */
        /* <DEDUP_REMOVED lines=22> */
[----:B0-----:R-:W-:Y:S04]  /*aa3e0*/  STL.64 [R1+0x120], R8 ;  /* 0x0001200801007387 */ /* 0x001fe80000100a00 */
[----:B------:R0:W-:Y:S04]  /*aa3f0*/  STL.64 [R1+0x128], R10 ;  /* 0x0001280a01007387 */ /* 0x0001e80000100a00 */
[----:B0-----:R-:W2:Y:S04]  /*aa400*/  LDL.LU.64 R10, [R1+0x2bd8] ;  /* 0x002bd800010a7983 */ /* 0x001ea80000300a00 */
[----:B------:R-:W2:Y:S04]  /*aa410*/  LDL.LU.64 R8, [R1+0x2bd0] ;  /* 0x002bd00001087983 */ /* 0x000ea80000300a00 */
        /* <DEDUP_REMOVED lines=9> */
[----:B------:R0:W-:Y:S04]  /*aa4b0*/  STS.128 [R0+0x180], R4 ;  /* 0x0001800400007388 */ /* 0x0001e80000000c00 */
[----:B0-----:R-:W3:Y:S04]  /*aa4c0*/  LDL.LU.64 R6, [R1+0x2b98] ;  /* 0x002b980001067983 */ /* 0x001ee80000300a00 */
[----:B------:R-:W3:Y:S04]  /*aa4d0*/  LDL.LU.64 R4, [R1+0x2b90] ;  /* 0x002b900001047983 */ /* 0x000ee80000300a00 */
[----:B--2---:R0:W-:Y:S04]  /*aa4e0*/  STS.128 [R0+0x200], R8 ;  /* 0x0002000800007388 */ /* 0x0041e80000000c00 */
[----:B0-----:R-:W2:Y:S04]  /*aa4f0*/  LDL.LU.64 R10, [R1+0x2b88] ;  /* 0x002b8800010a7983 */ /* 0x001ea80000300a00 */
[----:B------:R-:W2:Y:S04]  /*aa500*/  LDL.LU.64 R8, [R1+0x2b80] ;  /* 0x002b800001087983 */ /* 0x000ea80000300a00 */
[----:B---3--:R0:W-:Y:S04]  /*aa510*/  STS.128 [R0+0x280], R4 ;  /* 0x0002800400007388 */ /* 0x0081e80000000c00 */
[----:B------:R-:W-:Y:S04]  /*aa520*/  STS.128 [R0+0x380], R12 ;  /* 0x0003800c00007388 */ /* 0x000fe80000000c00 */
[----:B0-----:R-:W3:Y:S04]  /*aa530*/  LDL.LU.64 R6, [R1+0x2b78] ;  /* 0x002b780001067983 */ /* 0x001ee80000300a00 */
[----:B------:R-:W3:Y:S04]  /*aa540*/  LDL.LU.64 R4, [R1+0x2b70] ;  /* 0x002b700001047983 */ /* 0x000ee80000300a00 */
[----:B--2---:R0:W-:Y:S04]  /*aa550*/  STS.128 [R0+0x300], R8 ;  /* 0x0003000800007388 */ /* 0x0041e80000000c00 */
[----:B------:R-:W-:Y:S06]  /*aa560*/  BAR.SYNC.DEFER_BLOCKING 0x0 ;  /* 0x0000000000007b1d */ /* 0x000fec0000010000 */
[----:B0-----:R-:W3:Y:S04]  /*aa570*/  LDL.LU.64 R10, [R1+0x2b68] ;  /* 0x002b6800010a7983 */ /* 0x001ee80000300a00 */
[----:B------:R-:W3:Y:S04]  /*aa580*/  LDL.LU.64 R8, [R1+0x2b60] ;  /* 0x002b600001087983 */ /* 0x000ee80000300a00 */
        /* <DEDUP_REMOVED lines=27> */
[----:B------:R0:W-:Y:S04]  /*aa740*/  STS.128 [R0], R16 ;  /* 0x0000001000007388 */ /* 0x0001e80000000c00 */
[----:B----4-:R1:W-:Y:S04]  /*aa750*/  STS.128 [R0+0x80], R20 ;  /* 0x0000801400007388 */ /* 0x0103e80000000c00 */
[----:B0-----:R-:W4:Y:S04]  /*aa760*/  LDL.LU.64 R18, [R1+0x2b48] ;  /* 0x002b480001127983 */ /* 0x001f280000300a00 */
[----:B------:R-:W4:Y:S04]  /*aa770*/  LDL.LU.64 R16, [R1+0x2b40] ;  /* 0x002b400001107983 */ /* 0x000f280000300a00 */
[----:B-1----:R-:W4:Y:S04]  /*aa780*/  LDL.LU.64 R22, [R1+0x2b38] ;  /* 0x002b380001167983 */ /* 0x002f280000300a00 */
[----:B------:R-:W4:Y:S04]  /*aa790*/  LDL.LU.64 R20, [R1+0x2b30] ;  /* 0x002b300001147983 */ /* 0x000f280000300a00 */
[----:B------:R0:W-:Y:S04]  /*aa7a0*/  STS.128 [R0+0x100], R24 ;  /* 0x0001001800007388 */ /* 0x0001e80000000c00 */
[----:B0-----:R-:W4:Y:S04]  /*aa7b0*/  LDL.LU R24, [R1+0x360] ;  /* 0x0003600001187983 */ /* 0x001f280000300800 */
[----:B------:R-:W4:Y:S04]  /*aa7c0*/  LDL.LU R25, [R1+0x364] ;  /* 0x0003640001197983 */ /* 0x000f280000300800 */
[----:B------:R-:W4:Y:S04]  /*aa7d0*/  LDL.LU R26, [R1+0x368] ;  /* 0x00036800011a7983 */ /* 0x000f280000300800 */
[----:B------:R-:W4:Y:S04]  /*aa7e0*/  LDL.LU R27, [R1+0x36c] ;  /* 0x00036c00011b7983 */ /* 0x000f280000300800 */
[----:B---3--:R-:W-:Y:S04]  /*aa7f0*/  STS.128 [R0+0x180], R4 ;  /* 0x0001800400007388 */ /* 0x008fe80000000c00 */
[----:B------:R-:W-:Y:S04]  /*aa800*/  STS.128 [R0+0x200], R8 ;  /* 0x0002000800007388 */ /* 0x000fe80000000c00 */
[----:B--2---:R-:W-:Y:S04]  /*aa810*/  STL [R1+0x2ab8], R14 ;  /* 0x002ab80e01007387 */ /* 0x004fe80000100800 */
[----:B------:R0:W-:Y:S04]  /*aa820*/  STS.128 [R0+0x280], R12 ;  /* 0x0002800c00007388 */ /* 0x0001e80000000c00 */
[----:B0-----:R-:W2:Y:S04]  /*aa830*/  LDL.LU R12, [R1+0x370] ;  /* 0x00037000010c7983 */ /* 0x001ea80000300800 */
[----:B------:R-:W2:Y:S04]  /*aa840*/  LDL.LU R13, [R1+0x374] ;  /* 0x00037400010d7983 */ /* 0x000ea80000300800 */
[----:B------:R-:W2:Y:S04]  /*aa850*/  LDL.LU R14, [R1+0x378] ;  /* 0x00037800010e7983 */ /* 0x000ea80000300800 */
[----:B------:R-:W2:Y:S04]  /*aa860*/  LDL.LU R15, [R1+0x37c] ;  /* 0x00037c00010f7983 */ /* 0x000ea80000300800 */
[----:B----4-:R-:W-:Y:S04]  /*aa870*/  STS.128 [R0+0x300], R16 ;  /* 0x0003001000007388 */ /* 0x010fe80000000c00 */
[----:B------:R-:W-:Y:S04]  /*aa880*/  STS.128 [R0+0x380], R20 ;  /* 0x0003801400007388 */ /* 0x000fe80000000c00 */
[----:B------:R-:W-:Y:S06]  /*aa890*/  BAR.SYNC.DEFER_BLOCKING 0x0 ;  /* 0x0000000000007b1d */ /* 0x000fec0000010000 */
[----:B------:R-:W0:Y:S04]  /*aa8a0*/  LDS.128 R4, [R28] ;  /* 0x000000001c047984 */ /* 0x000e280000000c00 */
[----:B------:R-:W-:Y:S04]  /*aa8b0*/  STL [R1+0x2aa0], R19 ;  /* 0x002aa01301007387 */ /* 0x000fe80000100800 */
[----:B------:R-:W-:Y:S04]  /*aa8c0*/  STL [R1+0x2b1c], R18 ;  /* 0x002b1c1201007387 */ /* 0x000fe80000100800 */
[----:B------:R1:W-:Y:S04]  /*aa8d0*/  STL [R1+0x2b18], R16 ;  /* 0x002b181001007387 */ /* 0x0003e80000100800 */
[----:B------:R-:W3:Y:S04]  /*aa8e0*/  LDS.128 R8, [R28+0x400] ;  /* 0x000400001c087984 */ /* 0x000ee80000000c00 */
[----:B-1----:R-:W4:Y:S04]  /*aa8f0*/  LDL.LU R16, [R1+0x380] ;  /* 0x0003800001107983 */ /* 0x002f280000300800 */
[----:B------:R-:W4:Y:S04]  /*aa900*/  LDL.LU R17, [R1+0x384] ;  /* 0x0003840001117983 */ /* 0x000f280000300800 */
[----:B------:R-:W4:Y:S04]  /*aa910*/  LDL.LU R18, [R1+0x388] ;  /* 0x0003880001127983 */ /* 0x000f280000300800 */
[----:B------:R-:W4:Y:S04]  /*aa920*/  LDL.LU R19, [R1+0x38c] ;  /* 0x00038c0001137983 */ /* 0x000f280000300800 */
[----:B------:R-:W-:Y:S04]  /*aa930*/  STL [R1+0x2a64], R21 ;  /* 0x002a641501007387 */ /* 0x000fe80000100800 */
[----:B------:R-:W-:Y:S04]  /*aa940*/  STL [R1+0x2a60], R22 ;  /* 0x002a601601007387 */ /* 0x000fe80000100800 */
[----:B------:R1:W-:Y:S04]  /*aa950*/  STL [R1+0x2b20], R20 ;  /* 0x002b201401007387 */ /* 0x0003e80000100800 */
[----:B-1----:R-:W4:Y:S04]  /*aa960*/  LDL.LU R20, [R1+0x390] ;  /* 0x0003900001147983 */ /* 0x002f280000300800 */
[----:B------:R-:W4:Y:S04]  /*aa970*/  LDL.LU R21, [R1+0x394] ;  /* 0x0003940001157983 */ /* 0x000f280000300800 */
[----:B------:R-:W4:Y:S04]  /*aa980*/  LDL.LU R22, [R1+0x398] ;  /* 0x0003980001167983 */ /* 0x000f280000300800 */
[----:B------:R-:W4:Y:S04]  /*aa990*/  LDL.LU R23, [R1+0x39c] ;  /* 0x00039c0001177983 */ /* 0x000f280000300800 */
[----:B0-----:R-:W-:Y:S04]  /*aa9a0*/  STL.64 [R1+0x30], R4 ;  /* 0x0000300401007387 */ /* 0x001fe80000100a00 */
[----:B------:R-:W-:Y:S04]  /*aa9b0*/  STL.64 [R1+0x38], R6 ;  /* 0x0000380601007387 */ /* 0x000fe80000100a00 */
[----:B------:R-:W0:Y:S04]  /*aa9c0*/  LDS.128 R4, [R29] ;  /* 0x000000001d047984 */ /* 0x000e280000000c00 */
[----:B---3--:R-:W-:Y:S04]  /*aa9d0*/  STL.64 [R1+0x20], R8 ;  /* 0x0000200801007387 */ /* 0x008fe80000100a00 */
[----:B------:R-:W-:Y:S04]  /*aa9e0*/  STL.64 [R1+0x28], R10 ;  /* 0x0000280a01007387 */ /* 0x000fe80000100a00 */
[----:B------:R-:W-:Y:S04]  /*aa9f0*/  LDS.128 R8, [R29+0x400] ;  /* 0x000400001d087984 */ /* 0x000fe80000000c00 */
[----:B0-----:R-:W-:Y:S04]  /*aaa00*/  STL.64 [R1+0x10], R4 ;  /* 0x0000100401007387 */ /* 0x001fe80000100a00 */
[----:B------:R-:W-:Y:S04]  /*aaa10*/  STL.64 [R1+0x18], R6 ;  /* 0x0000180601007387 */ /* 0x000fe80000100a00 */
[----:B------:R-:W0:Y:S04]  /*aaa20*/  LDS.128 R4, [R3] ;  /* 0x0000000003047984 */ /* 0x000e280000000c00 */
[----:B0-----:R-:W-:Y:S04]  /*aaa30*/  STL [R1+0x2a94], R4 ;  /* 0x002a940401007387 */ /* 0x001fe80000100800 */
[----:B------:R-:W-:Y:S04]  /*aaa40*/  STL.64 [R1], R8 ;  /* 0x0000000801007387 */ /* 0x000fe80000100a00 */
[----:B------:R-:W-:Y:S04]  /*aaa50*/  STL.64 [R1+0x8], R10 ;  /* 0x0000080a01007387 */ /* 0x000fe80000100a00 */
[----:B------:R-:W-:Y:S04]  /*aaa60*/  STL [R1+0x2a90], R5 ;  /* 0x002a900501007387 */ /* 0x000fe80000100800 */
[----:B------:R-:W-:Y:S04]  /*aaa70*/  STL [R1+0x2a88], R6 ;  /* 0x002a880601007387 */ /* 0x000fe80000100800 */
[----:B------:R-:W-:Y:S04]  /*aaa80*/  STL [R1+0x2a84], R7 ;  /* 0x002a840701007387 */ /* 0x000fe80000100800 */
[----:B------:R-:W0:Y:S04]  /*aaa90*/  LDS.128 R8, [R2] ;  /* 0x0000000002087984 */ /* 0x000e280000000c00 */
[----:B------:R-:W1:Y:S04]  /*aaaa0*/  LDS.128 R4, [R3+0x400] ;  /* 0x0004000003047984 */ /* 0x000e680000000c00 */
[----:B0-----:R-:W-:Y:S04]  /*aaab0*/  STL [R1+0x2a9c], R9 ;  /* 0x002a9c0901007387 */ /* 0x001fe80000100800 */
[----:B-1----:R-:W-:Y:S04]  /*aaac0*/  STL.64 [R1+0x40], R4 ;  /* 0x0000400401007387 */ /* 0x002fe80000100a00 */
[----:B------:R-:W-:Y:S04]  /*aaad0*/  STL.64 [R1+0x48], R6 ;  /* 0x0000480601007387 */ /* 0x000fe80000100a00 */
[----:B------:R-:W-:Y:S04]  /*aaae0*/  STL [R1+0x2a98], R10 ;  /* 0x002a980a01007387 */ /* 0x000fe80000100800 */
[----:B------:R-:W-:Y:S04]  /*aaaf0*/  STL [R1+0x2a8c], R11 ;  /* 0x002a8c0b01007387 */ /* 0x000fe80000100800 */
[----:B------:R-:W-:Y:S04]  /*aab00*/  STL [R1+0x2b00], R8 ;  /* 0x002b000801007387 */ /* 0x000fe80000100800 */
[----:B------:R-:W0:Y:S04]  /*aab10*/  LDS.128 R8, [R2+0x400] ;  /* 0x0004000002087984 */ /* 0x000e280000000c00 */
[----:B------:R-:W-:Y:S06]  /*aab20*/  BAR.SYNC.DEFER_BLOCKING 0x0 ;  /* 0x0000000000007b1d */ /* 0x000fec0000010000 */
[----:B--2---:R1:W-:Y:S01]  /*aab30*/  STS.128 [R0+0x100], R12 ;  /* 0x0001000c00007388 */ /* 0x0043e20000000c00 */
[----:B0-----:R-:W-:-:S02]  /*aab40*/  IMAD.MOV.U32 R6, RZ, RZ, R9 ;  /* 0x000000ffff067224 */ /* 0x001fc400078e0009 */
[----:B------:R-:W-:Y:S02]  /*aab50*/  IMAD.MOV.U32 R7, RZ, RZ, R10 ;  /* 0x000000ffff077224 */ /* 0x000fe400078e000a */
[----:B------:R-:W-:Y:S01]  /*aab60*/  IMAD.MOV.U32 R5, RZ, RZ, R8 ;  /* 0x000000ffff057224 */ /* 0x000fe200078e0008 */
[----:B------:R-:W-:Y:S04]  /*aab70*/  STL [R1+0x5c], R11 ;  /* 0x00005c0b01007387 */ /* 0x000fe80000100800 */
[----:B------:R-:W-:Y:S04]  /*aab80*/  STL.64 [R1+0x2b28], R6 ;  /* 0x002b280601007387 */ /* 0x000fe80000100a00 */
[----:B------:R-:W-:Y:S04]  /*aab90*/  STL [R1+0x2b24], R5 ;  /* 0x002b240501007387 */ /* 0x000fe80000100800 */
[----:B-1----:R-:W2:Y:S04]  /*aaba0*/  LDL.LU R12, [R1+0x2c0] ;  /* 0x0002c000010c7983 */ /* 0x002ea80000300800 */
        /* <DEDUP_REMOVED lines=9> */
[----:B----4-:R0:W-:Y:S04]  /*aac40*/  STS.128 [R0+0x80], R16 ;  /* 0x0000801000007388 */ /* 0x0101e80000000c00 */
[----:B------:R1:W-:Y:S04]  /*aac50*/  STS.128 [R0], R20 ;  /* 0x0000001400007388 */ /* 0x0003e80000000c00 */
[----:B0-----:R-:W4:Y:S04]  /*aac60*/  LDL.LU R16, [R1+0x330] ;  /* 0x0003300001107983 */ /* 0x001f280000300800 */
[----:B------:R-:W4:Y:S04]  /*aac70*/  LDL.LU R17, [R1+0x334] ;  /* 0x0003340001117983 */ /* 0x000f280000300800 */
[----:B------:R-:W4:Y:S04]  /*aac80*/  LDL.LU R18, [R1+0x338] ;  /* 0x0003380001127983 */ /* 0x000f280000300800 */
[----:B------:R-:W4:Y:S04]  /*aac90*/  LDL.LU R19, [R1+0x33c] ;  /* 0x00033c0001137983 */ /* 0x000f280000300800 */
[----:B-1----:R-:W4:Y:S04]  /*aaca0*/  LDL.LU R20, [R1+0x340] ;  /* 0x0003400001147983 */ /* 0x002f280000300800 */
[----:B------:R-:W4:Y:S04]  /*aacb0*/  LDL.LU R21, [R1+0x344] ;  /* 0x0003440001157983 */ /* 0x000f280000300800 */
[----:B------:R-:W4:Y:S04]  /*aacc0*/  LDL.LU R22, [R1+0x348] ;  /* 0x0003480001167983 */ /* 0x000f280000300800 */
[----:B------:R-:W4:Y:S04]  /*aacd0*/  LDL.LU R23, [R1+0x34c] ;  /* 0x00034c0001177983 */ /* 0x000f280000300800 */
[----:B------:R-:W4:Y:S04]  /*aace0*/  LDL.LU R4, [R1+0x350] ;  /* 0x0003500001047983 */ /* 0x000f280000300800 */
[----:B------:R-:W4:Y:S04]  /*aacf0*/  LDL.LU R5, [R1+0x354] ;  /* 0x0003540001057983 */ /* 0x000f280000300800 */
[----:B------:R-:W4:Y:S04]  /*aad00*/  LDL.LU R6, [R1+0x358] ;  /* 0x0003580001067983 */ /* 0x000f280000300800 */
[----:B------:R-:W4:Y:S04]  /*aad10*/  LDL.LU R7, [R1+0x35c] ;  /* 0x00035c0001077983 */ /* 0x000f280000300800 */
        /* <DEDUP_REMOVED lines=22> */
[----:B------:R-:W-:Y:S04]  /*aae80*/  STS.128 [R0+0x180], R24 ;  /* 0x0001801800007388 */ /* 0x000fe80000000c00 */
[----:B----4-:R-:W-:Y:S04]  /*aae90*/  STS.128 [R0+0x200], R4 ;  /* 0x0002000400007388 */ /* 0x010fe80000000c00 */
[----:B------:R-:W-:Y:S04]  /*aaea0*/  STS.128 [R0+0x280], R20 ;  /* 0x0002801400007388 */ /* 0x000fe80000000c00 */
[----:B------:R-:W-:Y:S04]  /*aaeb0*/  STS.128 [R0+0x300], R16 ;  /* 0x0003001000007388 */ /* 0x000fe80000000c00 */
[----:B---3--:R-:W-:Y:S04]  /*aaec0*/  STL.64 [R1+0x2af8], R14 ;  /* 0x002af80e01007387 */ /* 0x008fe80000100a00 */
[----:B------:R0:W-:Y:S04]  /*aaed0*/  STL.64 [R1+0x2af0], R12 ;  /* 0x002af00c01007387 */ /* 0x0001e80000100a00 */
        /* <DEDUP_REMOVED lines=8> */
[----:B------:R-:W3:Y:S04]  /*aaf60*/  LDL.LU.64 R6, [R1+0x2b28] ;  /* 0x002b280001067983 */ /* 0x000ee80000300a00 */
[----:B------:R-:W3:Y:S04]  /*aaf70*/  LDL.LU R5, [R1+0x2b24] ;  /* 0x002b240001057983 */ /* 0x000ee80000300800 */
[----:B------:R-:W3:Y:S04]  /*aaf80*/  LDL.LU R20, [R1+0x2b20] ;  /* 0x002b200001147983 */ /* 0x000ee80000300800 */
[----:B------:R-:W3:Y:S04]  /*aaf90*/  LDL.LU R18, [R1+0x2b1c] ;  /* 0x002b1c0001127983 */ /* 0x000ee80000300800 */
[----:B------:R-:W3:Y:S04]  /*aafa0*/  LDL.LU R16, [R1+0x2b18] ;  /* 0x002b180001107983 */ /* 0x000ee80000300800 */
[----:B--2---:R-:W-:Y:S04]  /*aafb0*/  STS.128 [R0+0x380], R8 ;  /* 0x0003800800007388 */ /* 0x004fe80000000c00 */
[----:B------:R-:W-:Y:S06]  /*aafc0*/  BAR.SYNC.DEFER_BLOCKING 0x0 ;  /* 0x0000000000007b1d */ /* 0x000fec0000010000 */
[----:B------:R-:W0:Y:S04]  /*aafd0*/  LDS.128 R8, [R28] ;  /* 0x000000001c087984 */ /* 0x000e280000000c00 */
[----:B0-----:R-:W-:Y:S04]  /*aafe0*/  STL.64 [R1+0x320], R8 ;  /* 0x0003200801007387 */ /* 0x001fe80000100a00 */
[----:B------:R-:W-:Y:S04]  /*aaff0*/  STL.64 [R1+0x328], R10 ;  /* 0x0003280a01007387 */ /* 0x000fe80000100a00 */
[----:B------:R-:W0:Y:S04]  /*ab000*/  LDS.128 R8, [R28+0x400] ;  /* 0x000400001c087984 */ /* 0x000e280000000c00 */
[----:B0-----:R-:W-:Y:S01]  /*ab010*/  STL [R1+0x384], R9 ;  /* 0x0003840901007387 */ /* 0x001fe20000100800 */
[----:B------:R-:W-:-:S03]  /*ab020*/  IMAD.MOV.U32 R23, RZ, RZ, R8 ;  /* 0x000000ffff177224 */ /* 0x000fc600078e0008 */
[----:B------:R-:W-:Y:S04]  /*ab030*/  STL.64 [R1+0x388], R10 ;  /* 0x0003880a01007387 */ /* 0x000fe80000100a00 */
[----:B------:R-:W0:Y:S04]  /*ab040*/  LDS.128 R8, [R29] ;  /* 0x000000001d087984 */ /* 0x000e280000000c00 */
[----:B------:R-:W-:Y:S04]  /*ab050*/  STL [R1+0x2a5c], R23 ;  /* 0x002a5c1701007387 */ /* 0x000fe80000100800 */
[----:B0-----:R-:W-:Y:S01]  /*ab060*/  STL [R1+0x334], R9 ;  /* 0x0003340901007387 */ /* 0x001fe20000100800 */
[----:B------:R-:W-:-:S03]  /*ab070*/  IMAD.MOV.U32 R21, RZ, RZ, R8 ;  /* 0x000000ffff157224 */ /* 0x000fc600078e0008 */
[----:B------:R-:W-:Y:S04]  /*ab080*/  STL.64 [R1+0x338], R10 ;  /* 0x0003380a01007387 */ /* 0x000fe80000100a00 */
[----:B------:R-:W0:Y:S04]  /*ab090*/  LDS.128 R8, [R29+0x400] ;  /* 0x000400001d087984 */ /* 0x000e280000000c00 */
[----:B------:R-:W-:Y:S04]  /*ab0a0*/  STL [R1+0x2a68], R21 ;  /* 0x002a681501007387 */ /* 0x000fe80000100800 */
[----:B0-----:R-:W-:Y:S04]  /*ab0b0*/  STL.64 [R1+0x390], R8 ;  /* 0x0003900801007387 */ /* 0x001fe80000100a00 */
[----:B------:R-:W-:Y:S04]  /*ab0c0*/  STL.64 [R1+0x398], R10 ;  /* 0x0003980a01007387 */ /* 0x000fe80000100a00 */
[----:B------:R-:W0:Y:S04]  /*ab0d0*/  LDS.128 R8, [R3] ;  /* 0x0000000003087984 */ /* 0x000e280000000c00 */
[----:B0-----:R-:W-:Y:S01]  /*ab0e0*/  STL [R1+0x344], R9 ;  /* 0x0003440901007387 */ /* 0x001fe20000100800 */
[----:B------:R-:W-:-:S03]  /*ab0f0*/  IMAD.MOV.U32 R22, RZ, RZ, R8 ;  /* 0x000000ffff167224 */ /* 0x000fc600078e0008 */
[----:B------:R-:W-:Y:S04]  /*ab100*/  STL.64 [R1+0x348], R10 ;  /* 0x0003480a01007387 */ /* 0x000fe80000100a00 */
[----:B------:R-:W0:Y:S04]  /*ab110*/  LDS.128 R8, [R3+0x400] ;  /* 0x0004000003087984 */ /* 0x000e280000000c00 */
[----:B------:R-:W2:Y:S04]  /*ab120*/  LDL.LU R4, [R1+0x230] ;  /* 0x0002300001047983 */ /* 0x000ea80000300800 */
[----:B------:R-:W2:Y:S04]  /*ab130*/  LDL.LU R17, [R1+0x1d0] ;  /* 0x0001d00001117983 */ /* 0x000ea80000300800 */
[----:B0-----:R-:W-:Y:S04]  /*ab140*/  STL.64 [R1+0x370], R8 ;  /* 0x0003700801007387 */ /* 0x001fe80000100a00 */
[----:B------:R-:W-:Y:S04]  /*ab150*/  STL.64 [R1+0x378], R10 ;  /* 0x0003780a01007387 */ /* 0x000fe80000100a00 */
[----:B------:R-:W0:Y:S04]  /*ab160*/  LDS.128 R8, [R2] ;  /* 0x0000000002087984 */ /* 0x000e280000000c00 */
[----:B------:R-:W2:Y:S04]  /*ab170*/  LDL R21, [R1+0xde8] ;  /* 0x000de80001157983 */ /* 0x000ea80000100800 */
[----:B0-----:R-:W-:Y:S01]  /*ab180*/  STL [R1+0x364], R9 ;  /* 0x0003640901007387 */ /* 0x001fe20000100800 */
[----:B------:R-:W-:-:S03]  /*ab190*/  IMAD.MOV.U32 R23, RZ, RZ, R8 ;  /* 0x000000ffff177224 */ /* 0x000fc600078e0008 */
[----:B------:R-:W-:Y:S04]  /*ab1a0*/  STL.64 [R1+0x368], R10 ;  /* 0x0003680a01007387 */ /* 0x000fe80000100a00 */
[----:B------:R-:W0:Y:S04]  /*ab1b0*/  LDS.128 R8, [R2+0x400] ;  /* 0x0004000002087984 */ /* 0x000e280000000c00 */
[----:B------:R-:W-:Y:S06]  /*ab1c0*/  BAR.SYNC.DEFER_BLOCKING 0x0 ;  /* 0x0000000000007b1d */ /* 0x000fec0000010000 */
[----:B0-----:R-:W-:Y:S04]  /*ab1d0*/  STL.64 [R1+0x350], R8 ;  /* 0x0003500801007387 */ /* 0x001fe80000100a00 */
[----:B------:R0:W-:Y:S04]  /*ab1e0*/  STL.64 [R1+0x358], R10 ;  /* 0x0003580a01007387 */ /* 0x0001e80000100a00 */
[----:B0-----:R-:W2:Y:S04]  /*ab1f0*/  LDL.LU.64 R10, [R1+0x2b10] ;  /* 0x002b1000010a7983 */ /* 0x001ea80000300a00 */
[----:B------:R-:W2:Y:S04]  /*ab200*/  LDL.LU.64 R8, [R1+0x2b08] ;  /* 0x002b080001087983 */ /* 0x000ea80000300a00 */
[----:B---3--:R-:W-:Y:S04]  /*ab210*/  STS.128 [R0+0x80], R12 ;  /* 0x0000800c00007388 */ /* 0x008fe80000000c00 */
[----:B--2---:R0:W-:Y:S04]  /*ab220*/  STS.128 [R0], R8 ;  /* 0x0000000800007388 */ /* 0x0041e80000000c00 */
[----:B0-----:R-:W2:Y:S04]  /*ab230*/  LDL.LU R8, [R1+0x2b00] ;  /* 0x002b000001087983 */ /* 0x001ea80000300800 */
[----:B------:R-:W3:Y:S04]  /*ab240*/  LDL.LU R9, [R1+0xde0] ;  /* 0x000de00001097983 */ /* 0x000ee80000300800 */
[----:B------:R-:W2:Y:S04]  /*ab250*/  LDL.LU.64 R14, [R1+0x2af8] ;  /* 0x002af800010e7983 */ /* 0x000ea80000300a00 */
        /* <DEDUP_REMOVED lines=10> */
[----:B----4-:R-:W-:Y:S04]  /*ab300*/  STS.128 [R0+0x300], R24 ;  /* 0x0003001800007388 */ /* 0x010fe80000000c00 */
[----:B--2---:R0:W-:Y:S04]  /*ab310*/  STS.128 [R0+0x280], R12 ;  /* 0x0002800c00007388 */ /* 0x0041e80000000c00 */
[----:B0-----:R-:W2:Y:S04]  /*ab320*/  LDL.LU R14, [R1+0x2ab8] ;  /* 0x002ab800010e7983 */ /* 0x001ea80000300800 */
[----:B------:R-:W4:Y:S04]  /*ab330*/  LDL.LU.64 R26, [R1+0x2ab0] ;  /* 0x002ab000011a7983 */ /* 0x000f280000300a00 */
[----:B------:R-:W4:Y:S04]  /*ab340*/  LDL.LU.64 R24, [R1+0x2aa8] ;  /* 0x002aa80001187983 */ /* 0x000f280000300a00 */
[----:B------:R-:W2:Y:S04]  /*ab350*/  LDL.LU R19, [R1+0x240] ;  /* 0x0002400001137983 */ /* 0x000ea80000300800 */
[----:B------:R-:W2:Y:S04]  /*ab360*/  LDL.LU R15, [R1+0x1e0] ;  /* 0x0001e000010f7983 */ /* 0x000ea80000300800 */
[----:B----4-:R0:W-:Y:S04]  /*ab370*/  STS.128 [R0+0x380], R24 ;  /* 0x0003801800007388 */ /* 0x0101e80000000c00 */
[----:B0-----:R-:W4:Y:S01]  /*ab380*/  LDL R27, [R1+0xde4] ;  /* 0x000de400011b7983 */ /* 0x001f220000100800 */
[----:B------:R-:W-:-:S02]  /*ab390*/  IMAD R12, R21, c[0x0][0x194], RZ ;  /* 0x00006500150c7a24 */ /* 0x000fc400078e02ff */
[----:B---3--:R-:W-:Y:S01]  /*ab3a0*/  IMAD R0, R9, c[0x0][0x198], RZ ;  /* 0x0000660009007a24 */ /* 0x008fe200078e02ff */
[----:B------:R-:W-:Y:S01]  /*ab3b0*/  BAR.SYNC.DEFER_BLOCKING 0x0 ;  /* 0x0000000000007b1d */ /* 0x000fe20000010000 */
[----:B------:R-:W-:Y:S02]  /*ab3c0*/  ISETP.GE.AND P4, PT, R21, c[0x0][0x178], PT ;  /* 0x00005e0015007a0c */ /* 0x000fe40003f86270 */
[----:B--2---:R-:W-:Y:S02]  /*ab3d0*/  PRMT R14, R4, 0x7632, R14 ;  /* 0x00007632040e7816 */ /* 0x004fe4000000000e */
[----:B------:R-:W-:Y:S01]  /*ab3e0*/  ISETP.LT.AND P4, PT, R9, c[0x0][0x17c], !P4 ;  /* 0x00005f0009007a0c */ /* 0x000fe20006781270 */
[----:B------:R-:W2:Y:S04]  /*ab3f0*/  LDL.LU R26, [R1+0x2620] ;  /* 0x00262000011a7983 */ /* 0x000ea80000300800 */
[----:B------:R-:W3:Y:S01]  /*ab400*/  LDL.LU R11, [R1+0x261c] ;  /* 0x00261c00010b7983 */ /* 0x000ee20000300800 */
[C---:B----4-:R-:W-:Y:S01]  /*ab410*/  IMAD R3, R27.reuse, c[0x0][0x194], RZ ;  /* 0x000065001b037a24 */ /* 0x050fe200078e02ff */
[----:B------:R-:W-:-:S04]  /*ab420*/  ISETP.GE.AND P3, PT, R27, c[0x0][0x178], PT ;  /* 0x00005e001b007a0c */ /* 0x000fc80003f66270 */
[----:B------:R-:W-:Y:S02]  /*ab430*/  LEA R2, P5, R3, c[0x0][0x170], 0x1 ;  /* 0x00005c0003027a11 */ /* 0x000fe400078a08ff */
[----:B------:R-:W-:Y:S02]  /*ab440*/  ISETP.LT.AND P3, PT, R9, c[0x0][0x17c], !P3 ;  /* 0x00005f0009007a0c */ /* 0x000fe40005f61270 */
[----:B------:R-:W-:Y:S01]  /*ab450*/  LEA.HI.X.SX32 R3, R3, c[0x0][0x174], 0x1, P5 ;  /* 0x00005d0003037a11 */ /* 0x000fe200028f0eff */
[----:B------:R-:W4:Y:S01]  /*ab460*/  LDL.LU R9, [R1+0x2628] ;  /* 0x0026280001097983 */ /* 0x000f220000300800 */
[----:B------:R-:W-:-:S04]  /*ab470*/  LEA R24, P5, R12, c[0x0][0x170], 0x1 ;  /* 0x00005c000c187a11 */ /* 0x000fc800078a08ff */
[----:B------:R-:W-:Y:S01]  /*ab480*/  LEA.HI.X.SX32 R25, R12, c[0x0][0x174], 0x1, P5 ;  /* 0x00005d000c197a11 */ /* 0x000fe200028f0eff */
[----:B------:R-:W-:-:S05]  /*ab490*/  IMAD.WIDE R12, R0, 0x2, R2 ;  /* 0x00000002000c7825 */ /* 0x000fca00078e0202 */
[----:B------:R0:W-:Y:S04]  /*ab4a0*/  @P3 STG.E.U16 [R12.64], R4 ;  /* 0x000000040c003986 */ /* 0x0001e8000c101504 */
[----:B0-----:R-:W3:Y:S01]  /*ab4b0*/  LDL.LU R4, [R1+0x262c] ;  /* 0x00262c0001047983 */ /* 0x001ee20000300800 */
[----:B------:R-:W-:Y:S01]  /*ab4c0*/  ISETP.LT.AND P3, PT, R27, c[0x0][0x178], !P2 ;  /* 0x00005e001b007a0c */ /* 0x000fe20005761270 */
[C---:B------:R-:W-:Y:S01]  /*ab4d0*/  IMAD.WIDE R12, R0.reuse, 0x2, R24 ;  /* 0x00000002000c7825 */ /* 0x040fe200078e0218 */
[----:B------:R-:W-:Y:S01]  /*ab4e0*/  IADD3 R0, R0, c[0x0][0x198], RZ ;  /* 0x0000660000007a10 */ /* 0x000fe20007ffe0ff */
[----:B------:R-:W3:Y:S01]  /*ab4f0*/  LDL.LU R10, [R1+0x250] ;  /* 0x00025000010a7983 */ /* 0x000ee20000300800 */
[----:B------:R-:W-:-:S03]  /*ab500*/  ISETP.LT.AND P2, PT, R21, c[0x0][0x178], !P2 ;  /* 0x00005e0015007a0c */ /* 0x000fc60005741270 */
[----:B------:R0:W-:Y:S02]  /*ab510*/  @P4 STG.E.U16 [R12.64], R17 ;  /* 0x000000110c004986 */ /* 0x0001e4000c101504 */
[----:B0-----:R-:W-:-:S05]  /*ab520*/  IMAD.WIDE R12, R0, 0x2, R2 ;  /* 0x00000002000c7825 */ /* 0x001fca00078e0202 */
[----:B------:R0:W-:Y:S02]  /*ab530*/  @P3 STG.E.U16 [R12.64], R14 ;  /* 0x0000000e0c003986 */ /* 0x0001e4000c101504 */
[----:B0-----:R-:W-:Y:S01]  /*ab540*/  PRMT R14, R17, 0x7632, R14 ;  /* 0x00007632110e7816 */ /* 0x001fe2000000000e */
[C---:B------:R-:W-:Y:S01]  /*ab550*/  IMAD.WIDE R12, R0.reuse, 0x2, R24 ;  /* 0x00000002000c7825 */ /* 0x040fe200078e0218 */
[----:B------:R-:W-:Y:S01]  /*ab560*/  IADD3 R0, R0, c[0x0][0x198], RZ ;  /* 0x0000660000007a10 */ /* 0x000fe20007ffe0ff */
[----:B------:R-:W3:Y:S04]  /*ab570*/  LDL.LU R17, [R1+0x1c0] ;  /* 0x0001c00001117983 */ /* 0x000ee80000300800 */
[----:B------:R0:W-:Y:S01]  /*ab580*/  @P2 STG.E.U16 [R12.64], R14 ;  /* 0x0000000e0c002986 */ /* 0x0001e2000c101504 */
[----:B------:R-:W-:-:S02]  /*ab590*/  ISETP.LT.AND P2, PT, R27, c[0x0][0x178], !P0 ;  /* 0x00005e001b007a0c */ /* 0x000fc40004741270 */
[----:B------:R-:W-:Y:S01]  /*ab5a0*/  ISETP.LT.AND P0, PT, R21, c[0x0][0x178], !P0 ;  /* 0x00005e0015007a0c */ /* 0x000fe20004701270 */
[----:B0-----:R-:W-:-:S10]  /*ab5b0*/  IMAD.WIDE R12, R0, 0x2, R2 ;  /* 0x00000002000c7825 */ /* 0x001fd400078e0202 */
[----:B------:R0:W-:Y:S01]  /*ab5c0*/  @P2 STG.E.U16 [R12.64], R19 ;  /* 0x000000130c002986 */ /* 0x0001e2000c101504 */
[C---:B------:R-:W-:Y:S01]  /*ab5d0*/  IADD3 R14, R0.reuse, c[0x0][0x198], RZ ;  /* 0x00006600000e7a10 */ /* 0x040fe20007ffe0ff */
[----:B0-----:R-:W-:-:S05]  /*ab5e0*/  IMAD.WIDE R12, R0, 0x2, R24 ;  /* 0x00000002000c7825 */ /* 0x001fca00078e0218 */
[----:B------:R0:W-:Y:S01]  /*ab5f0*/  @P0 STG.E.U16 [R12.64], R15 ;  /* 0x0000000f0c000986 */ /* 0x0001e2000c101504 */
[----:B------:R-:W-:Y:S02]  /*ab600*/  ISETP.LT.AND P0, PT, R27, c[0x0][0x178], !P1 ;  /* 0x00005e001b007a0c */ /* 0x000fe40004f01270 */
[----:B------:R-:W-:Y:S02]  /*ab610*/  PRMT R0, R19, 0x7632, R0 ;  /* 0x0000763213007816 */ /* 0x000fe40000000000 */
[----:B------:R-:W3:Y:S01]  /*ab620*/  LDL.LU R19, [R1+0x2aa0] ;  /* 0x002aa00001137983 */ /* 0x000ee20000300800 */
[----:B0-----:R-:W-:-:S08]  /*ab630*/  IMAD.WIDE R12, R14, 0x2, R2 ;  /* 0x000000020e0c7825 */ /* 0x001fd000078e0202 */
[----:B------:R0:W-:Y:S04]  /*ab640*/  @P0 STG.E.U16 [R12.64], R0 ;  /* 0x000000000c000986 */ /* 0x0001e8000c101504 */
[----:B0-----:R-:W3:Y:S01]  /*ab650*/  LDL.LU R13, [R1+0x2624] ;  /* 0x00262400010d7983 */ /* 0x001ee20000300800 */
[----:B--2---:R-:W-:-:S03]  /*ab660*/  ISETP.GE.AND P0, PT, R26, c[0x0][0x17c], PT ;  /* 0x00005f001a007a0c */ /* 0x004fc60003f06270 */
[----:B------:R-:W3:Y:S01]  /*ab670*/  LDL.LU R26, [R1+0x1b0] ;  /* 0x0001b000011a7983 */ /* 0x000ee20000300800 */
[----:B----4-:R-:W-:-:S03]  /*ab680*/  ISETP.GE.AND P3, PT, R9, c[0x0][0x17c], PT ;  /* 0x00005f0009007a0c */ /* 0x010fc60003f66270 */
[----:B------:R-:W4:Y:S01]  /*ab690*/  LDL.LU R9, [R1+0x2634] ;  /* 0x0026340001097983 */ /* 0x000f220000300800 */
[----:B---3--:R-:W-:-:S03]  /*ab6a0*/  ISETP.GE.AND P2, PT, R4, c[0x0][0x17c], PT ;  /* 0x00005f0004007a0c */ /* 0x008fc60003f46270 */
[----:B------:R-:W3:Y:S01]  /*ab6b0*/  LDL.LU R4, [R1+0x2630] ;  /* 0x0026300001047983 */ /* 0x000ee20000300800 */
[----:B------:R-:W-:Y:S02]  /*ab6c0*/  ISETP.LT.AND P1, PT, R21, c[0x0][0x178], !P1 ;  /* 0x00005e0015007a0c */ /* 0x000fe40004f21270 */
[----:B------:R-:W-:Y:S02]  /*ab6d0*/  IADD3 R0, R14, c[0x0][0x198], RZ ;  /* 0x000066000e007a10 */ /* 0x000fe40007ffe0ff */
[----:B------:R-:W-:Y:S02]  /*ab6e0*/  PRMT R16, R15, 0x7632, R16 ;  /* 0x000076320f107816 */ /* 0x000fe40000000010 */
[----:B------:R-:W-:Y:S02]  /*ab6f0*/  ISETP.GE.AND P4, PT, R11, c[0x0][0x17c], PT ;  /* 0x00005f000b007a0c */ /* 0x000fe40003f86270 */
[----:B------:R-:W3:Y:S01]  /*ab700*/  LDL.LU R11, [R1+0x270] ;  /* 0x00027000010b7983 */ /* 0x000ee20000300800 */
[----:B------:R-:W-:-:S02]  /*ab710*/  PRMT R18, R17, 0x7632, R18 ;  /* 0x0000763211127816 */ /* 0x000fc40000000012 */
[----:B------:R-:W-:Y:S02]  /*ab720*/  PRMT R19, R10, 0x7632, R19 ;  /* 0x000076320a137816 */ /* 0x000fe40000000013 */
[----:B------:R-:W-:-:S04]  /*ab730*/  ISETP.GE.AND P5, PT, R13, c[0x0][0x17c], PT ;  /* 0x00005f000d007a0c */ /* 0x000fc80003fa6270 */
[----:B------:R-:W-:Y:S01]  /*ab740*/  ISETP.LT.AND P6, PT, R27, c[0x0][0x178], !P5 ;  /* 0x00005e001b007a0c */ /* 0x000fe20006fc1270 */
[----:B------:R-:W-:Y:S01]  /*ab750*/  IMAD.WIDE R12, R14, 0x2, R24 ;  /* 0x000000020e0c7825 */ /* 0x000fe200078e0218 */
[----:B------:R-:W-:-:S03]  /*ab760*/  ISETP.LT.AND P5, PT, R21, c[0x0][0x178], !P5 ;  /* 0x00005e0015007a0c */ /* 0x000fc60006fa1270 */
[----:B------:R-:W-:Y:S01]  /*ab770*/  IMAD.WIDE R14, R0, 0x2, R2 ;  /* 0x00000002000e7825 */ /* 0x000fe200078e0202 */
[----:B------:R0:W-:Y:S01]  /*ab780*/  @P1 STG.E.U16 [R12.64], R16 ;  /* 0x000000100c001986 */ /* 0x0001e2000c101504 */
[----:B------:R-:W-:Y:S02]  /*ab790*/  ISETP.LT.AND P1, PT, R27, c[0x0][0x178], !P0 ;  /* 0x00005e001b007a0c */ /* 0x000fe40004721270 */
[----:B------:R-:W-:-:S04]  /*ab7a0*/  ISETP.LT.AND P0, PT, R21, c[0x0][0x178], !P0 ;  /* 0x00005e0015007a0c */ /* 0x000fc80004701270 */
[----:B------:R1:W-:Y:S01]  /*ab7b0*/  @P6 STG.E.U16 [R14.64], R10 ;  /* 0x0000000a0e006986 */ /* 0x0003e2000c101504 */
[C---:B0-----:R-:W-:Y:S01]  /*ab7c0*/  IMAD.WIDE R12, R0.reuse, 0x2, R24 ;  /* 0x00000002000c7825 */ /* 0x041fe200078e0218 */
[----:B-1----:R-:W-:-:S04]  /*ab7d0*/  IADD3 R14, R0, c[0x0][0x198], RZ ;  /* 0x00006600000e7a10 */ /* 0x002fc80007ffe0ff */
[----:B------:R0:W-:Y:S01]  /*ab7e0*/  @P5 STG.E.U16 [R12.64], R17 ;  /* 0x000000110c005986 */ /* 0x0001e2000c101504 */
[----:B------:R-:W-:-:S03]  /*ab7f0*/  IADD3 R0, R14, c[0x0][0x198], RZ ;  /* 0x000066000e007a10 */ /* 0x000fc60007ffe0ff */
[----:B------:R-:W2:Y:S01]  /*ab800*/  LDL.LU R10, [R1+0x1f0] ;  /* 0x0001f000010a7983 */ /* 0x000ea20000300800 */
[----:B0-----:R-:W-:-:S04]  /*ab810*/  IMAD.WIDE R12, R14, 0x2, R2 ;  /* 0x000000020e0c7825 */ /* 0x001fc800078e0202 */
[----:B------:R-:W-:Y:S01]  /*ab820*/  IMAD.WIDE R14, R14, 0x2, R24 ;  /* 0x000000020e0e7825 */ /* 0x000fe200078e0218 */
[----:B------:R-:W-:Y:S04]  /*ab830*/  @P1 STG.E.U16 [R12.64], R19 ;  /* 0x000000130c001986 */ /* 0x000fe8000c101504 */
[----:B------:R0:W-:Y:S01]  /*ab840*/  @P0 STG.E.U16 [R14.64], R18 ;  /* 0x000000120e000986 */ /* 0x0001e2000c101504 */
[----:B----4-:R-:W-:-:S03]  /*ab850*/  ISETP.GE.AND P5, PT, R9, c[0x0][0x17c], PT ;  /* 0x00005f0009007a0c */ /* 0x010fc60003fa6270 */
[----:B------:R-:W4:Y:S01]  /*ab860*/  LDL.LU R9, [R1+0x263c] ;  /* 0x00263c0001097983 */ /* 0x000f220000300800 */
[----:B---3--:R-:W-:-:S03]  /*ab870*/  ISETP.GE.AND P1, PT, R4, c[0x0][0x17c], PT ;  /* 0x00005f0004007a0c */ /* 0x008fc60003f26270 */
[----:B------:R-:W3:Y:S04]  /*ab880*/  LDL.LU R4, [R1+0x2638] ;  /* 0x0026380001047983 */ /* 0x000ee80000300800 */
[----:B0-----:R-:W2:Y:S01]  /*ab890*/  LDL.LU R15, [R1+0x260] ;  /* 0x00026000010f7983 */ /* 0x001ea20000300800 */
[----:B------:R-:W-:Y:S02]  /*ab8a0*/  ISETP.LT.AND P6, PT, R27, c[0x0][0x178], !P4 ;  /* 0x00005e001b007a0c */ /* 0x000fe400067c1270 */
[----:B------:R-:W-:Y:S01]  /*ab8b0*/  ISETP.LT.AND P4, PT, R21, c[0x0][0x178], !P4 ;  /* 0x00005e0015007a0c */ /* 0x000fe20006781270 */
[C---:B------:R-:W-:Y:S01]  /*ab8c0*/  IMAD.WIDE R16, R0.reuse, 0x2, R2 ;  /* 0x0000000200107825 */ /* 0x040fe200078e0202 */
[----:B------:R-:W-:Y:S02]  /*ab8d0*/  ISETP.LT.AND P0, PT, R27, c[0x0][0x178], !P3 ;  /* 0x00005e001b007a0c */ /* 0x000fe40005f01270 */
[C---:B------:R-:W-:Y:S01]  /*ab8e0*/  IADD3 R14, R0.reuse, c[0x0][0x198], RZ ;  /* 0x00006600000e7a10 */ /* 0x040fe20007ffe0ff */
[----:B------:R-:W-:Y:S01]  /*ab8f0*/  IMAD.WIDE R12, R0, 0x2, R24 ;  /* 0x00000002000c7825 */ /* 0x000fe200078e0218 */
[----:B------:R-:W-:-:S02]  /*ab900*/  PRMT R18, R26, 0x7632, R18 ;  /* 0x000076321a127816 */ /* 0x000fc40000000012 */
[----:B------:R-:W-:-:S03]  /*ab910*/  ISETP.LT.AND P3, PT, R21, c[0x0][0x178], !P3 ;  /* 0x00005e0015007a0c */ /* 0x000fc60005f61270 */
[----:B--2---:R-:W-:Y:S01]  /*ab920*/  @P6 STG.E.U16 [R16.64], R15 ;  /* 0x0000000f10006986 */ /* 0x004fe2000c101504 */
[----:B------:R-:W-:-:S03]  /*ab930*/  PRMT R19, R15, 0x7632, R19 ;  /* 0x000076320f137816 */ /* 0x000fc60000000013 */
[----:B------:R0:W-:Y:S01]  /*ab940*/  @P4 STG.E.U16 [R12.64], R26 ;  /* 0x0000001a0c004986 */ /* 0x0001e2000c101504 */
[----:B----4-:R-:W-:Y:S01]  /*ab950*/  ISETP.GE.AND P4, PT, R9, c[0x0][0x17c], PT ;  /* 0x00005f0009007a0c */ /* 0x010fe20003f86270 */
[----:B0-----:R-:W-:Y:S02]  /*ab960*/  IMAD.WIDE R12, R14, 0x2, R2 ;  /* 0x000000020e0c7825 */ /* 0x001fe400078e0202 */
[----:B------:R-:W2:Y:S04]  /*ab970*/  LDL.LU R26, [R1+0x200] ;  /* 0x00020000011a7983 */ /* 0x000ea80000300800 */
[----:B------:R0:W-:Y:S01]  /*ab980*/  @P0 STG.E.U16 [R12.64], R19 ;  /* 0x000000130c000986 */ /* 0x0001e2000c101504 */
[----:B---3--:R-:W-:-:S03]  /*ab990*/  ISETP.GE.AND P0, PT, R4, c[0x0][0x17c], PT ;  /* 0x00005f0004007a0c */ /* 0x008fc60003f06270 */
[----:B------:R-:W3:Y:S04]  /*ab9a0*/  LDL.LU R9, [R1+0x2644] ;  /* 0x0026440001097983 */ /* 0x000ee80000300800 */
[----:B------:R-:W4:Y:S01]  /*ab9b0*/  LDL.LU R4, [R1+0x2640] ;  /* 0x0026400001047983 */ /* 0x000f220000300800 */
[----:B------:R-:W-:Y:S02]  /*ab9c0*/  ISETP.LT.AND P6, PT, R27, c[0x0][0x178], !P2 ;  /* 0x00005e001b007a0c */ /* 0x000fe400057c1270 */
[C---:B------:R-:W-:Y:S01]  /*ab9d0*/  IADD3 R0, R14.reuse, c[0x0][0x198], RZ ;  /* 0x000066000e007a10 */ /* 0x040fe20007ffe0ff */
[----:B------:R-:W-:Y:S01]  /*ab9e0*/  IMAD.WIDE R14, R14, 0x2, R24 ;  /* 0x000000020e0e7825 */ /* 0x000fe200078e0218 */
[----:B------:R-:W-:-:S04]  /*ab9f0*/  ISETP.LT.AND P2, PT, R21, c[0x0][0x178], !P2 ;  /* 0x00005e0015007a0c */ /* 0x000fc80005741270 */
[----:B------:R1:W-:Y:S01]  /*aba00*/  @P3 STG.E.U16 [R14.64], R18 ;  /* 0x000000120e003986 */ /* 0x0003e2000c101504 */
[----:B------:R-:W-:Y:S01]  /*aba10*/  ISETP.LT.AND P3, PT, R27, c[0x0][0x178], !P5 ;  /* 0x00005e001b007a0c */ /* 0x000fe20006f61270 */
[----:B------:R-:W-:Y:S01]  /*aba20*/  IMAD.WIDE R16, R0, 0x2, R2 ;  /* 0x0000000200107825 */ /* 0x000fe200078e0202 */
[----:B------:R-:W-:-:S03]  /*aba30*/  ISETP.LT.AND P5, PT, R21, c[0x0][0x178], !P5 ;  /* 0x00005e0015007a0c */ /* 0x000fc60006fa1270 */
[C---:B0-----:R-:W-:Y:S01]  /*aba40*/  IMAD.WIDE R12, R0.reuse, 0x2, R24 ;  /* 0x00000002000c7825 */ /* 0x041fe200078e0218 */
[----:B------:R0:W-:Y:S01]  /*aba50*/  @P6 STG.E.U16 [R16.64], R11 ;  /* 0x0000000b10006986 */ /* 0x0001e2000c101504 */
[----:B-1----:R-:W-:-:S03]  /*aba60*/  IADD3 R14, R0, c[0x0][0x198], RZ ;  /* 0x00006600000e7a10 */ /* 0x002fc60007ffe0ff */
[----:B------:R1:W-:Y:S01]  /*aba70*/  @P2 STG.E.U16 [R12.64], R10 ;  /* 0x0000000a0c002986 */ /* 0x0003e2000c101504 */
[----:B------:R-:W-:Y:S02]  /*aba80*/  PRMT R19, R11, 0x7632, R19 ;  /* 0x000076320b137816 */ /* 0x000fe40000000013 */
[----:B------:R-:W-:Y:S02]  /*aba90*/  IADD3 R0, R14, c[0x0][0x198], RZ ;  /* 0x000066000e007a10 */ /* 0x000fe40007ffe0ff */
[----:B------:R-:W-:Y:S01]  /*abaa0*/  PRMT R18, R10, 0x7632, R18 ;  /* 0x000076320a127816 */ /* 0x000fe20000000012 */
[----:B0-----:R-:W2:Y:S01]  /*abab0*/  LDL.LU R11, [R1+0x290] ;  /* 0x00029000010b7983 */ /* 0x001ea20000300800 */
[----:B-1----:R-:W-:-:S03]  /*abac0*/  IMAD.WIDE R12, R14, 0x2, R2 ;  /* 0x000000020e0c7825 */ /* 0x002fc600078e0202 */
[----:B------:R-:W2:Y:S01]  /*abad0*/  LDL.LU R10, [R1+0x210] ;  /* 0x00021000010a7983 */ /* 0x000ea20000300800 */
[----:B------:R-:W-:-:S03]  /*abae0*/  IMAD.WIDE R14, R14, 0x2, R24 ;  /* 0x000000020e0e7825 */ /* 0x000fc600078e0218 */
[----:B------:R-:W-:Y:S04]  /*abaf0*/  @P3 STG.E.U16 [R12.64], R19 ;  /* 0x000000130c003986 */ /* 0x000fe8000c101504 */
[----:B------:R0:W-:Y:S01]  /*abb00*/  @P5 STG.E.U16 [R14.64], R18 ;  /* 0x000000120e005986 */ /* 0x0001e2000c101504 */
[----:B---3--:R-:W-:-:S03]  /*abb10*/  ISETP.GE.AND P2, PT, R9, c[0x0][0x17c], PT ;  /* 0x00005f0009007a0c */ /* 0x008fc60003f46270 */
[----:B------:R-:W3:Y:S01]  /*abb20*/  LDL.LU R9, [R1+0x264c] ;  /* 0x00264c0001097983 */ /* 0x000ee20000300800 */
[----:B----4-:R-:W-:-:S03]  /*abb30*/  ISETP.GE.AND P3, PT, R4, c[0x0][0x17c], PT ;  /* 0x00005f0004007a0c */ /* 0x010fc60003f66270 */
[----:B------:R-:W4:Y:S04]  /*abb40*/  LDL.LU R4, [R1+0x2648] ;  /* 0x0026480001047983 */ /* 0x000f280000300800 */
[----:B0-----:R-:W3:Y:S01]  /*abb50*/  LDL.LU R15, [R1+0x280] ;  /* 0x00028000010f7983 */ /* 0x001ee20000300800 */
[----:B------:R-:W-:Y:S02]  /*abb60*/  ISETP.LT.AND P6, PT, R27, c[0x0][0x178], !P1 ;  /* 0x00005e001b007a0c */ /* 0x000fe40004fc1270 */
[----:B------:R-:W-:Y:S01]  /*abb70*/  ISETP.LT.AND P1, PT, R21, c[0x0][0x178], !P1 ;  /* 0x00005e0015007a0c */ /* 0x000fe20004f21270 */
[C---:B------:R-:W-:Y:S01]  /*abb80*/  IMAD.WIDE R16, R0.reuse, 0x2, R2 ;  /* 0x0000000200107825 */ /* 0x040fe200078e0202 */
[----:B------:R-:W-:Y:S02]  /*abb90*/  ISETP.LT.AND P5, PT, R27, c[0x0][0x178], !P4 ;  /* 0x00005e001b007a0c */ /* 0x000fe400067a1270 */
[C---:B------:R-:W-:Y:S01]  /*abba0*/  IADD3 R14, R0.reuse, c[0x0][0x198], RZ ;  /* 0x00006600000e7a10 */ /* 0x040fe20007ffe0ff */
[----:B------:R-:W-:Y:S01]  /*abbb0*/  IMAD.WIDE R12, R0, 0x2, R24 ;  /* 0x00000002000c7825 */ /* 0x000fe200078e0218 */
[----:B--2---:R-:W-:-:S02]  /*abbc0*/  PRMT R19, R26, 0x7632, R19 ;  /* 0x000076321a137816 */ /* 0x004fc40000000013 */
[----:B------:R-:W-:-:S03]  /*abbd0*/  ISETP.LT.AND P4, PT, R21, c[0x0][0x178], !P4 ;  /* 0x00005e0015007a0c */ /* 0x000fc60006781270 */
[----:B---3--:R-:W-:Y:S01]  /*abbe0*/  @P6 STG.E.U16 [R16.64], R15 ;  /* 0x0000000f10006986 */ /* 0x008fe2000c101504 */
[----:B------:R-:W-:-:S03]  /*abbf0*/  PRMT R18, R15, 0x7632, R18 ;  /* 0x000076320f127816 */ /* 0x000fc60000000012 */
[----:B------:R0:W-:Y:S01]  /*abc00*/  @P1 STG.E.U16 [R12.64], R26 ;  /* 0x0000001a0c001986 */ /* 0x0001e2000c101504 */
[----:B------:R-:W-:Y:S01]  /*abc10*/  ISETP.GE.AND P1, PT, R9, c[0x0][0x17c], PT ;  /* 0x00005f0009007a0c */ /* 0x000fe20003f26270 */
[----:B0-----:R-:W-:Y:S02]  /*abc20*/  IMAD.WIDE R12, R14, 0x2, R2 ;  /* 0x000000020e0c7825 */ /* 0x001fe400078e0202 */
[----:B------:R-:W2:Y:S04]  /*abc30*/  LDL.LU R26, [R1+0x220] ;  /* 0x00022000011a7983 */ /* 0x000ea80000300800 */
[----:B------:R0:W-:Y:S01]  /*abc40*/  @P5 STG.E.U16 [R12.64], R18 ;  /* 0x000000120c005986 */ /* 0x0001e2000c101504 */
[----:B----4-:R-:W-:-:S03]  /*abc50*/  ISETP.GE.AND P5, PT, R4, c[0x0][0x17c], PT ;  /* 0x00005f0004007a0c */ /* 0x010fc60003fa6270 */
        /* <DEDUP_REMOVED lines=211> */
[----:B------:R-:W-:Y:S02]  /*ac990*/  ISETP.LT.AND P3, PT, R21, c[0x0][0x178], !P3 ;  /* 0x00005e0015007a0c */ /* 0x000fe40005f61270 */
[----:B------:R-:W-:Y:S01]  /*ac9a0*/  IADD3 R18, R14, c[0x0][0x198], RZ ;  /* 0x000066000e127a10 */ /* 0x000fe20007ffe0ff */
        /* <DEDUP_REMOVED lines=10> */
[----:B------:R-:W-:Y:S01]  /*aca50*/  ISETP.LT.AND P6, PT, R27, c[0x0][0x178], !P2 ;  /* 0x00005e001b007a0c */ /* 0x000fe200057c1270 */
[----:B------:R-:W-:Y:S01]  /*aca60*/  IMAD.WIDE R14, R14, 0x2, R24 ;  /* 0x000000020e0e7825 */ /* 0x000fe200078e0218 */
[----:B------:R-:W-:-:S04]  /*aca70*/  ISETP.LT.AND P2, PT, R21, c[0x0][0x178], !P2 ;  /* 0x00005e0015007a0c */ /* 0x000fc80005741270 */
[----:B------:R1:W-:Y:S01]  /*aca80*/  @P3 STG.E.U16 [R14.64], R19 ;  /* 0x000000130e003986 */ /* 0x0003e2000c101504 */
[----:B------:R-:W-:Y:S01]  /*aca90*/  ISETP.LT.AND P3, PT, R27, c[0x0][0x178], !P5 ;  /* 0x00005e001b007a0c */ /* 0x000fe20006f61270 */
[----:B------:R-:W-:-:S04]  /*acaa0*/  IMAD.WIDE R16, R18, 0x2, R2 ;  /* 0x0000000212107825 */ /* 0x000fc800078e0202 */
[C---:B0-----:R-:W-:Y:S01]  /*acab0*/  IMAD.WIDE R12, R18.reuse, 0x2, R24 ;  /* 0x00000002120c7825 */ /* 0x041fe200078e0218 */
[----:B------:R0:W-:Y:S01]  /*acac0*/  @P6 STG.E.U16 [R16.64], R11 ;  /* 0x0000000b10006986 */ /* 0x0001e2000c101504 */
[----:B-1----:R-:W-:-:S03]  /*acad0*/  IADD3 R14, R18, c[0x0][0x198], RZ ;  /* 0x00006600120e7a10 */ /* 0x002fc60007ffe0ff */
[----:B------:R1:W-:Y:S01]  /*acae0*/  @P2 STG.E.U16 [R12.64], R10 ;  /* 0x0000000a0c002986 */ /* 0x0003e2000c101504 */
[----:B------:R-:W-:Y:S02]  /*acaf0*/  PRMT R18, R11, 0x7632, R18 ;  /* 0x000076320b127816 */ /* 0x000fe40000000012 */
[----:B------:R-:W-:Y:S01]  /*acb00*/  PRMT R19, R10, 0x7632, R19 ;  /* 0x000076320a137816 */ /* 0x000fe20000000013 */
[----:B0-----:R-:W2:Y:S01]  /*acb10*/  LDL.LU R11, [R1+0x258] ;  /* 0x00025800010b7983 */ /* 0x001ea20000300800 */
[----:B-1----:R-:W-:-:S03]  /*acb20*/  IMAD.WIDE R12, R14, 0x2, R2 ;  /* 0x000000020e0c7825 */ /* 0x002fc600078e0202 */
[----:B------:R-:W2:Y:S04]  /*acb30*/  LDL.LU R10, [R1+0x1c8] ;  /* 0x0001c800010a7983 */ /* 0x000ea80000300800 */
[----:B------:R0:W-:Y:S04]  /*acb40*/  @P3 STG.E.U16 [R12.64], R18 ;  /* 0x000000120c003986 */ /* 0x0001e8000c101504 */
[----:B0-----:R-:W2:Y:S01]  /*acb50*/  LDL.LU R18, [R1+0x248] ;  /* 0x0002480001127983 */ /* 0x001ea20000300800 */
[----:B---3--:R-:W-:-:S03]  /*acb60*/  ISETP.GE.AND P2, PT, R9, c[0x0][0x17c], PT ;  /* 0x00005f0009007a0c */ /* 0x008fc60003f46270 */
[----:B------:R-:W3:Y:S01]  /*acb70*/  LDL.LU R9, [R1+0x26ac] ;  /* 0x0026ac0001097983 */ /* 0x000ee20000300800 */
[----:B----4-:R-:W-:-:S03]  /*acb80*/  ISETP.GE.AND P3, PT, R4, c[0x0][0x17c], PT ;  /* 0x00005f0004007a0c */ /* 0x010fc60003f66270 */
[----:B------:R-:W4:Y:S01]  /*acb90*/  LDL.LU R4, [R1+0x26a8] ;  /* 0x0026a80001047983 */ /* 0x000f220000300800 */
[----:B------:R-:W-:Y:S02]  /*acba0*/  ISETP.LT.AND P5, PT, R21, c[0x0][0x178], !P5 ;  /* 0x00005e0015007a0c */ /* 0x000fe40006fa1270 */
[----:B------:R-:W-:Y:S02]  /*acbb0*/  ISETP.LT.AND P6, PT, R27, c[0x0][0x178], !P1 ;  /* 0x00005e001b007a0c */ /* 0x000fe40004fc1270 */
[C---:B------:R-:W-:Y:S01]  /*acbc0*/  IADD3 R0, R14.reuse, c[0x0][0x198], RZ ;  /* 0x000066000e007a10 */ /* 0x040fe20007ffe0ff */
[----:B------:R-:W-:Y:S01]  /*acbd0*/  IMAD.WIDE R14, R14, 0x2, R24 ;  /* 0x000000020e0e7825 */ /* 0x000fe200078e0218 */
[----:B------:R-:W-:-:S03]  /*acbe0*/  ISETP.LT.AND P1, PT, R21, c[0x0][0x178], !P1 ;  /* 0x00005e0015007a0c */ /* 0x000fc60004f21270 */
[----:B------:R-:W-:-:S04]  /*acbf0*/  IMAD.WIDE R16, R0, 0x2, R2 ;  /* 0x0000000200107825 */ /* 0x000fc800078e0202 */
[----:B------:R0:W-:Y:S01]  /*acc00*/  @P5 STG.E.U16 [R14.64], R19 ;  /* 0x000000130e005986 */ /* 0x0001e2000c101504 */
[----:B------:R-:W-:Y:S01]  /*acc10*/  ISETP.LT.AND P5, PT, R27, c[0x0][0x178], !P4 ;  /* 0x00005e001b007a0c */ /* 0x000fe200067a1270 */
[C---:B------:R-:W-:Y:S01]  /*acc20*/  IMAD.WIDE R12, R0.reuse, 0x2, R24 ;  /* 0x00000002000c7825 */ /* 0x040fe200078e0218 */
[----:B0-----:R-:W-:Y:S02]  /*acc30*/  IADD3 R14, R0, c[0x0][0x198], RZ ;  /* 0x00006600000e7a10 */ /* 0x001fe40007ffe0ff */
[----:B--2---:R-:W-:Y:S01]  /*acc40*/  PRMT R19, R26, 0x7632, R19 ;  /* 0x000076321a137816 */ /* 0x004fe20000000013 */
[----:B------:R-:W-:Y:S01]  /*acc50*/  @P6 STG.E.U16 [R16.64], R18 ;  /* 0x0000001210006986 */ /* 0x000fe2000c101504 */
[----:B------:R-:W-:-:S03]  /*acc60*/  PRMT R0, R18, 0x7632, R0 ;  /* 0x0000763212007816 */ /* 0x000fc60000000000 */
[----:B------:R0:W-:Y:S02]  /*acc70*/  @P1 STG.E.U16 [R12.64], R26 ;  /* 0x0000001a0c001986 */ /* 0x0001e4000c101504 */
[----:B0-----:R-:W-:Y:S02]  /*acc80*/  IMAD.WIDE R12, R14, 0x2, R2 ;  /* 0x000000020e0c7825 */ /* 0x001fe400078e0202 */
[----:B------:R-:W2:Y:S04]  /*acc90*/  LDL.LU R26, [R1+0x1b8] ;  /* 0x0001b800011a7983 */ /* 0x000ea80000300800 */
[----:B------:R0:W-:Y:S01]  /*acca0*/  @P5 STG.E.U16 [R12.64], R0 ;  /* 0x000000000c005986 */ /* 0x0001e2000c101504 */
        /* <DEDUP_REMOVED lines=12> */
[C---:B0-----:R-:W-:Y:S01]  /*acd70*/  IMAD.WIDE R12, R18.reuse, 0x2, R24 ;  /* 0x00000002120c7825 */ /* 0x041fe200078e0218 */
[----:B------:R-:W-:Y:S01]  /*acd80*/  ISETP.LT.AND P2, PT, R21, c[0x0][0x178], !P2 ;  /* 0x00005e0015007a0c */ /* 0x000fe20005741270 */
[----:B------:R0:W-:Y:S04]  /*acd90*/  @P6 STG.E.U16 [R16.64], R11 ;  /* 0x0000000b10006986 */ /* 0x0001e8000c101504 */
[----:B------:R0:W-:Y:S01]  /*acda0*/  @P0 STG.E.U16 [R12.64], R10 ;  /* 0x0000000a0c000986 */ /* 0x0001e2000c101504 */
[----:B-1----:R-:W-:Y:S02]  /*acdb0*/  IADD3 R14, R18, c[0x0][0x198], RZ ;  /* 0x00006600120e7a10 */ /* 0x002fe40007ffe0ff */
[----:B------:R-:W-:-:S02]  /*acdc0*/  PRMT R18, R11, 0x7632, R18 ;  /* 0x000076320b127816 */ /* 0x000fc40000000012 */
[----:B------:R-:W-:Y:S01]  /*acdd0*/  IADD3 R0, R14, c[0x0][0x198], RZ ;  /* 0x000066000e007a10 */ /* 0x000fe20007ffe0ff */
[----:B0-----:R-:W2:Y:S01]  /*acde0*/  LDL.LU R11, [R1+0x278] ;  /* 0x00027800010b7983 */ /* 0x001ea20000300800 */
[----:B------:R-:W-:Y:S01]  /*acdf0*/  PRMT R19, R10, 0x7632, R19 ;  /* 0x000076320a137816 */ /* 0x000fe20000000013 */
[C---:B------:R-:W-:Y:S02]  /*ace00*/  IMAD.WIDE R12, R14.reuse, 0x2, R2 ;  /* 0x000000020e0c7825 */ /* 0x040fe400078e0202 */
[----:B------:R-:W2:Y:S02]  /*ace10*/  LDL.LU R10, [R1+0x1f8] ;  /* 0x0001f800010a7983 */ /* 0x000ea40000300800 */
[----:B------:R-:W-:Y:S02]  /*ace20*/  IMAD.WIDE R14, R14, 0x2, R24 ;  /* 0x000000020e0e7825 */ /* 0x000fe400078e0218 */
        /* <DEDUP_REMOVED lines=34> */
[----:B------:R-:W-:Y:S01]  /*ad050*/  @P6 STG.E.U16 [R16.64], R11 ;  /* 0x0000000b10006986 */ /* 0x000fe2000c101504 */
[----:B-1----:R-:W-:-:S03]  /*ad060*/  IADD3 R14, R0, c[0x0][0x198], RZ ;  /* 0x00006600000e7a10 */ /* 0x002fc60007ffe0ff */
[----:B------:R0:W-:Y:S01]  /*ad070*/  @P5 STG.E.U16 [R12.64], R10 ;  /* 0x0000000a0c005986 */ /* 0x0001e2000c101504 */
[----:B------:R-:W-:Y:S02]  /*ad080*/  PRMT R18, R11, 0x7632, R18 ;  /* 0x000076320b127816 */ /* 0x000fe40000000012 */
[----:B------:R-:W-:Y:S02]  /*ad090*/  IADD3 R0, R14, c[0x0][0x198], RZ ;  /* 0x000066000e007a10 */ /* 0x000fe40007ffe0ff */
[----:B------:R-:W-:Y:S01]  /*ad0a0*/  PRMT R19, R10, 0x7632, R19 ;  /* 0x000076320a137816 */ /* 0x000fe20000000013 */
[C---:B0-----:R-:W-:Y:S01]  /*ad0b0*/  IMAD.WIDE R12, R14.reuse, 0x2, R2 ;  /* 0x000000020e0c7825 */ /* 0x041fe200078e0202 */
[----:B------:R-:W2:Y:S03]  /*ad0c0*/  LDL.LU R10, [R1+0x298] ;  /* 0x00029800010a7983 */ /* 0x000ea60000300800 */
[----:B------:R-:W-:Y:S01]  /*ad0d0*/  IMAD.WIDE R14, R14, 0x2, R24 ;  /* 0x000000020e0e7825 */ /* 0x000fe200078e0218 */
[----:B------:R-:W-:Y:S04]  /*ad0e0*/  @P1 STG.E.U16 [R12.64], R18 ;  /* 0x000000120c001986 */ /* 0x000fe8000c101504 */
[----:B------:R0:W-:Y:S01]  /*ad0f0*/  @P0 STG.E.U16 [R14.64], R19 ;  /* 0x000000130e000986 */ /* 0x0001e2000c101504 */
[----:B---3--:R-:W-:-:S03]  /*ad100*/  ISETP.GE.AND P5, PT, R9, c[0x0][0x17c], PT ;  /* 0x00005f0009007a0c */ /* 0x008fc60003fa6270 */
[----:B------:R-:W3:Y:S01]  /*ad110*/  LDL.LU R9, [R1+0x218] ;  /* 0x0002180001097983 */ /* 0x000ee20000300800 */
[----:B----4-:R-:W-:-:S03]  /*ad120*/  ISETP.GE.AND P1, PT, R4, c[0x0][0x17c], PT ;  /* 0x00005f0004007a0c */ /* 0x010fc60003f26270 */
[----:B------:R-:W4:Y:S04]  /*ad130*/  LDL.LU R11, [R1+0x26cc] ;  /* 0x0026cc00010b7983 */ /* 0x000f280000300800 */
[----:B------:R-:W3:Y:S04]  /*ad140*/  LDL.LU R4, [R1+0x26c8] ;  /* 0x0026c80001047983 */ /* 0x000ee80000300800 */
[----:B0-----:R-:W3:Y:S01]  /*ad150*/  LDL.LU R15, [R1+0x288] ;  /* 0x00028800010f7983 */ /* 0x001ee20000300800 */
[----:B------:R-:W-:Y:S02]  /*ad160*/  ISETP.LT.AND P6, PT, R27, c[0x0][0x178], !P4 ;  /* 0x00005e001b007a0c */ /* 0x000fe400067c1270 */
[----:B------:R-:W-:Y:S01]  /*ad170*/  ISETP.LT.AND P4, PT, R21, c[0x0][0x178], !P4 ;  /* 0x00005e0015007a0c */ /* 0x000fe20006781270 */
[----:B------:R-:W-:Y:S01]  /*ad180*/  IMAD.WIDE R16, R0, 0x2, R2 ;  /* 0x0000000200107825 */ /* 0x000fe200078e0202 */
[----:B------:R-:W-:-:S02]  /*ad190*/  ISETP.LT.AND P0, PT, R27, c[0x0][0x178], !P3 ;  /* 0x00005e001b007a0c */ /* 0x000fc40005f01270 */
[C---:B------:R-:W-:Y:S01]  /*ad1a0*/  IADD3 R14, R0.reuse, c[0x0][0x198], RZ ;  /* 0x00006600000e7a10 */ /* 0x040fe20007ffe0ff */
[----:B------:R-:W-:Y:S01]  /*ad1b0*/  IMAD.WIDE R12, R0, 0x2, R24 ;  /* 0x00000002000c7825 */ /* 0x000fe200078e0218 */
[----:B--2---:R-:W-:Y:S02]  /*ad1c0*/  PRMT R19, R26, 0x7632, R19 ;  /* 0x000076321a137816 */ /* 0x004fe40000000013 */
[----:B------:R-:W-:-:S03]  /*ad1d0*/  ISETP.LT.AND P3, PT, R21, c[0x0][0x178], !P3 ;  /* 0x00005e0015007a0c */ /* 0x000fc60005f61270 */
[----:B---3--:R-:W-:Y:S01]  /*ad1e0*/  @P6 STG.E.U16 [R16.64], R15 ;  /* 0x0000000f10006986 */ /* 0x008fe2000c101504 */
[----:B------:R-:W-:-:S03]  /*ad1f0*/  PRMT R18, R15, 0x7632, R18 ;  /* 0x000076320f127816 */ /* 0x000fc60000000012 */
[----:B------:R0:W-:Y:S01]  /*ad200*/  @P4 STG.E.U16 [R12.64], R26 ;  /* 0x0000001a0c004986 */ /* 0x0001e2000c101504 */
[----:B----4-:R-:W-:Y:S01]  /*ad210*/  ISETP.GE.AND P4, PT, R11, c[0x0][0x17c], PT ;  /* 0x00005f000b007a0c */ /* 0x010fe20003f86270 */
[----:B0-----:R-:W-:Y:S02]  /*ad220*/  IMAD.WIDE R12, R14, 0x2, R2 ;  /* 0x000000020e0c7825 */ /* 0x001fe400078e0202 */
[----:B------:R-:W2:Y:S04]  /*ad230*/  LDL.LU R26, [R1+0x228] ;  /* 0x00022800011a7983 */ /* 0x000ea80000300800 */
[----:B------:R0:W-:Y:S01]  /*ad240*/  @P0 STG.E.U16 [R12.64], R18 ;  /* 0x000000120c000986 */ /* 0x0001e2000c101504 */
[----:B------:R-:W-:-:S03]  /*ad250*/  ISETP.GE.AND P0, PT, R4, c[0x0][0x17c], PT ;  /* 0x00005f0004007a0c */ /* 0x000fc60003f06270 */
        /* <DEDUP_REMOVED lines=15> */
[C---:B------:R-:W-:Y:S02]  /*ad350*/  IADD3 R0, R14.reuse, c[0x0][0x198], RZ ;  /* 0x000066000e007a10 */ /* 0x040fe40007ffe0ff */
        /* <DEDUP_REMOVED lines=22> */
[----:B------:R0:W-:Y:S02]  /*ad4c0*/  @P1 STG.E.U16 [R12.64], R26 ;  /* 0x0000001a0c001986 */ /* 0x0001e4000c101504 */
[----:B0-----:R-:W-:Y:S02]  /*ad4d0*/  IMAD.WIDE R12, R14, 0x2, R2 ;  /* 0x000000020e0c7825 */ /* 0x001fe400078e0202 */
[----:B------:R-:W2:Y:S04]  /*ad4e0*/  LDL.LU R26, [R1+0x26e0] ;  /* 0x0026e000011a7983 */ /* 0x000ea80000300800 */
[----:B------:R0:W-:Y:S01]  /*ad4f0*/  @P5 STG.E.U16 [R12.64], R18 ;  /* 0x000000120c005986 */ /* 0x0001e2000c101504 */
[----:B----4-:R-:W-:-:S03]  /*ad500*/  ISETP.GE.AND P5, PT, R4, c[0x0][0x17c], PT ;  /* 0x00005f0004007a0c */ /* 0x010fc60003fa6270 */
[----:B------:R-:W3:Y:S01]  /*ad510*/  LDL.LU R4, [R1+0x26e4] ;  /* 0x0026e40001047983 */ /* 0x000ee20000300800 */
        /* <DEDUP_REMOVED lines=13> */
[C---:B------:R-:W-:Y:S02]  /*ad5f0*/  IADD3 R0, R14.reuse, c[0x0][0x198], RZ ;  /* 0x000066000e007a10 */ /* 0x040fe40007ffe0ff */
[----:B------:R-:W-:Y:S02]  /*ad600*/  ISETP.GE.AND P1, PT, R11, c[0x0][0x17c], PT ;  /* 0x00005f000b007a0c */ /* 0x000fe40003f26270 */
[----:B------:R-:W-:Y:S01]  /*ad610*/  PRMT R19, R9, 0x7632, R19 ;  /* 0x0000763209137816 */ /* 0x000fe20000000013 */
[----:B------:R-:W4:Y:S01]  /*ad620*/  LDL.LU R11, [R1+0x1ec] ;  /* 0x0001ec00010b7983 */ /* 0x000f220000300800 */
[----:B0-----:R-:W-:-:S04]  /*ad630*/  IMAD.WIDE R12, R14, 0x2, R2 ;  /* 0x000000020e0c7825 */ /* 0x001fc800078e0202 */
[----:B------:R-:W-:Y:S01]  /*ad640*/  IMAD.WIDE R14, R14, 0x2, R24 ;  /* 0x000000020e0e7825 */ /* 0x000fe200078e0218 */
[----:B------:R-:W-:Y:S04]  /*ad650*/  @P4 STG.E.U16 [R12.64], R18 ;  /* 0x000000120c004986 */ /* 0x000fe8000c101504 */
[----:B------:R0:W-:Y:S01]  /*ad660*/  @P2 STG.E.U16 [R14.64], R19 ;  /* 0x000000130e002986 */ /* 0x0001e2000c101504 */
[----:B--2---:R-:W-:-:S03]  /*ad670*/  ISETP.GE.AND P0, PT, R26, c[0x0][0x17c], PT ;  /* 0x00005f001a007a0c */ /* 0x004fc60003f06270 */
[----:B------:R-:W2:Y:S04]  /*ad680*/  LDL.LU R26, [R1+0x25c] ;  /* 0x00025c00011a7983 */ /* 0x000ea80000300800 */
[----:B------:R-:W2:Y:S01]  /*ad690*/  LDL.LU R9, [R1+0x1cc] ;  /* 0x0001cc0001097983 */ /* 0x000ea20000300800 */
[----:B---3--:R-:W-:-:S03]  /*ad6a0*/  ISETP.GE.AND P4, PT, R4, c[0x0][0x17c], PT ;  /* 0x00005f0004007a0c */ /* 0x008fc60003f86270 */
[----:B------:R-:W3:Y:S04]  /*ad6b0*/  LDL.LU R10, [R1+0x26ec] ;  /* 0x0026ec00010a7983 */ /* 0x000ee80000300800 */
[----:B------:R-:W2:Y:S04]  /*ad6c0*/  LDL.LU R4, [R1+0x26e8] ;  /* 0x0026e80001047983 */ /* 0x000ea80000300800 */
[----:B0-----:R-:W2:Y:S01]  /*ad6d0*/  LDL.LU R15, [R1+0x24c] ;  /* 0x00024c00010f7983 */ /* 0x001ea20000300800 */
[----:B------:R-:W-:Y:S02]  /*ad6e0*/  ISETP.LT.AND P6, PT, R27, c[0x0][0x178], !P3 ;  /* 0x00005e001b007a0c */ /* 0x000fe40005fc1270 */
[----:B------:R-:W-:Y:S01]  /*ad6f0*/  ISETP.LT.AND P3, PT, R21, c[0x0][0x178], !P3 ;  /* 0x00005e0015007a0c */ /* 0x000fe20005f61270 */
[----:B------:R-:W-:-:S04]  /*ad700*/  IMAD.WIDE R16, R0, 0x2, R2 ;  /* 0x0000000200107825 */ /* 0x000fc800078e0202 */
[C---:B------:R-:W-:Y:S01]  /*ad710*/  IMAD.WIDE R12, R0.reuse, 0x2, R24 ;  /* 0x00000002000c7825 */ /* 0x040fe200078e0218 */
[----:B------:R-:W-:Y:S02]  /*ad720*/  ISETP.LT.AND P2, PT, R27, c[0x0][0x178], !P1 ;  /* 0x00005e001b007a0c */ /* 0x000fe40004f41270 */
[----:B------:R-:W-:Y:S02]  /*ad730*/  IADD3 R14, R0, c[0x0][0x198], RZ ;  /* 0x00006600000e7a10 */ /* 0x000fe40007ffe0ff */
[----:B----4-:R-:W-:Y:S02]  /*ad740*/  PRMT R18, R11, 0x7632, R18 ;  /* 0x000076320b127816 */ /* 0x010fe40000000012 */
[----:B------:R-:W-:Y:S01]  /*ad750*/  ISETP.LT.AND P1, PT, R21, c[0x0][0x178], !P1 ;  /* 0x00005e0015007a0c */ /* 0x000fe20004f21270 */
[----:B--2---:R-:W-:Y:S04]  /*ad760*/  @P6 STG.E.U16 [R16.64], R15 ;  /* 0x0000000f10006986 */ /* 0x004fe8000c101504 */
[----:B------:R0:W-:Y:S04]  /*ad770*/  @P3 STG.E.U16 [R12.64], R11 ;  /* 0x0000000b0c003986 */ /* 0x0001e8000c101504 */
[----:B0-----:R-:W2:Y:S01]  /*ad780*/  LDL.LU R11, [R1+0x26f0] ;  /* 0x0026f000010b7983 */ /* 0x001ea20000300800 */
[----:B------:R-:W-:Y:S01]  /*ad790*/  PRMT R0, R15, 0x7632, R0 ;  /* 0x000076320f007816 */ /* 0x000fe20000000000 */
[----:B------:R-:W-:-:S05]  /*ad7a0*/  IMAD.WIDE R12, R14, 0x2, R2 ;  /* 0x000000020e0c7825 */ /* 0x000fca00078e0202 */
[----:B------:R0:W-:Y:S01]  /*ad7b0*/  @P2 STG.E.U16 [R12.64], R0 ;  /* 0x000000000c002986 */ /* 0x0001e2000c101504 */
[----:B------:R-:W-:-:S03]  /*ad7c0*/  ISETP.GE.AND P2, PT, R4, c[0x0][0x17c], PT ;  /* 0x00005f0004007a0c */ /* 0x000fc60003f46270 */
[----:B------:R-:W4:Y:S01]  /*ad7d0*/  LDL.LU R4, [R1+0x26f4] ;  /* 0x0026f40001047983 */ /* 0x000f220000300800 */
[----:B------:R-:W-:Y:S02]  /*ad7e0*/  ISETP.LT.AND P6, PT, R27, c[0x0][0x178], !P5 ;  /* 0x00005e001b007a0c */ /* 0x000fe40006fc1270 */
[C---:B------:R-:W-:Y:S01]  /*ad7f0*/  IADD3 R19, R14.reuse, c[0x0][0x198], RZ ;  /* 0x000066000e137a10 */ /* 0x040fe20007ffe0ff */
[----:B------:R-:W-:Y:S01]  /*ad800*/  IMAD.WIDE R14, R14, 0x2, R24 ;  /* 0x000000020e0e7825 */ /* 0x000fe200078e0218 */
[----:B------:R-:W-:-:S04]  /*ad810*/  ISETP.LT.AND P5, PT, R21, c[0x0][0x178], !P5 ;  /* 0x00005e0015007a0c */ /* 0x000fc80006fa1270 */
[----:B------:R1:W-:Y:S01]  /*ad820*/  @P1 STG.E.U16 [R14.64], R18 ;  /* 0x000000120e001986 */ /* 0x0003e2000c101504 */
[----:B------:R-:W-:Y:S01]  /*ad830*/  ISETP.LT.AND P1, PT, R27, c[0x0][0x178], !P0 ;  /* 0x00005e001b007a0c */ /* 0x000fe20004721270 */
[C---:B------:R-:W-:Y:S01]  /*ad840*/  IMAD.WIDE R16, R19.reuse, 0x2, R2 ;  /* 0x0000000213107825 */ /* 0x040fe200078e0202 */
[----:B0-----:R-:W-:-:S03]  /*ad850*/  IADD3 R0, R19, c[0x0][0x198], RZ ;  /* 0x0000660013007a10 */ /* 0x001fc60007ffe0ff */
[----:B------:R-:W-:Y:S01]  /*ad860*/  IMAD.WIDE R12, R19, 0x2, R24 ;  /* 0x00000002130c7825 */ /* 0x000fe200078e0218 */
[----:B------:R-:W-:Y:S01]  /*ad870*/  @P6 STG.E.U16 [R16.64], R26 ;  /* 0x0000001a10006986 */ /* 0x000fe2000c101504 */
[----:B---3--:R-:W-:-:S03]  /*ad880*/  ISETP.GE.AND P3, PT, R10, c[0x0][0x17c], PT ;  /* 0x00005f000a007a0c */ /* 0x008fc60003f66270 */
[----:B------:R0:W-:Y:S01]  /*ad890*/  @P5 STG.E.U16 [R12.64], R9 ;  /* 0x000000090c005986 */ /* 0x0001e2000c101504 */
[----:B-1----:R-:W-:Y:S01]  /*ad8a0*/  IMAD.WIDE R14, R0, 0x2, R2 ;  /* 0x00000002000e7825 */ /* 0x002fe200078e0202 */
[----:B------:R-:W-:Y:S02]  /*ad8b0*/  PRMT R20, R9, 0x7632, R20 ;  /* 0x0000763209147816 */ /* 0x000fe40000000014 */
[----:B------:R-:W3:Y:S01]  /*ad8c0*/  LDL.LU R10, [R1+0x1bc] ;  /* 0x0001bc00010a7983 */ /* 0x000ee20000300800 */
[----:B0-----:R-:W-:-:S05]  /*ad8d0*/  PRMT R13, R26, 0x7632, R13 ;  /* 0x000076321a0d7816 */ /* 0x001fca000000000d */
[----:B------:R0:W-:Y:S01]  /*ad8e0*/  @P1 STG.E.U16 [R14.64], R13 ;  /* 0x0000000d0e001986 */ /* 0x0001e2000c101504 */
[----:B--2---:R-:W-:-:S03]  /*ad8f0*/  ISETP.GE.AND P5, PT, R11, c[0x0][0x17c], PT ;  /* 0x00005f000b007a0c */ /* 0x004fc60003fa6270 */
[----:B------:R-:W2:Y:S04]  /*ad900*/  LDL.LU R11, [R1+0x27c] ;  /* 0x00027c00010b7983 */ /* 0x000ea80000300800 */
[----:B------:R-:W2:Y:S04]  /*ad910*/  LDL.LU R9, [R1+0x1fc] ;  /* 0x0001fc0001097983 */ /* 0x000ea80000300800 */
[----:B0-----:R-:W2:Y:S01]  /*ad920*/  LDL.LU R13, [R1+0x26c] ;  /* 0x00026c00010d7983 */ /* 0x001ea20000300800 */
[----:B----4-:R-:W-:-:S03]  /*ad930*/  ISETP.GE.AND P1, PT, R4, c[0x0][0x17c], PT ;  /* 0x00005f0004007a0c */ /* 0x010fc60003f26270 */
[----:B------:R-:W4:Y:S04]  /*ad940*/  LDL.LU R26, [R1+0x26fc] ;  /* 0x0026fc00011a7983 */ /* 0x000f280000300800 */
[----:B------:R-:W4:Y:S01]  /*ad950*/  LDL.LU R4, [R1+0x26f8] ;  /* 0x0026f80001047983 */ /* 0x000f220000300800 */
[----:B------:R-:W-:Y:S02]  /*ad960*/  ISETP.LT.AND P0, PT, R21, c[0x0][0x178], !P0 ;  /* 0x00005e0015007a0c */ /* 0x000fe40004701270 */
[----:B------:R-:W-:Y:S02]  /*ad970*/  ISETP.LT.AND P6, PT, R27, c[0x0][0x178], !P4 ;  /* 0x00005e001b007a0c */ /* 0x000fe400067c1270 */
[----:B------:R-:W-:Y:S02]  /*ad980*/  ISETP.LT.AND P4, PT, R21, c[0x0][0x178], !P4 ;  /* 0x00005e0015007a0c */ /* 0x000fe40006781270 */
[C---:B------:R-:W-:Y:S01]  /*ad990*/  IADD3 R12, R0.reuse, c[0x0][0x198], RZ ;  /* 0x00006600000c7a10 */ /* 0x040fe20007ffe0ff */
[----:B------:R-:W-:-:S04]  /*ad9a0*/  IMAD.WIDE R16, R0, 0x2, R24 ;  /* 0x0000000200107825 */ /* 0x000fc800078e0218 */
[----:B------:R-:W-:-:S04]  /*ad9b0*/  IMAD.WIDE R18, R12, 0x2, R2 ;  /* 0x000000020c127825 */ /* 0x000fc800078e0202 */
[C---:B------:R-:W-:Y:S01]  /*ad9c0*/  IMAD.WIDE R14, R12.reuse, 0x2, R24 ;  /* 0x000000020c0e7825 */ /* 0x040fe200078e0218 */
[----:B------:R0:W-:Y:S01]  /*ad9d0*/  @P0 STG.E.U16 [R16.64], R20 ;  /* 0x0000001410000986 */ /* 0x0001e2000c101504 */
[----:B------:R-:W-:Y:S02]  /*ad9e0*/  ISETP.LT.AND P0, PT, R27, c[0x0][0x178], !P3 ;  /* 0x00005e001b007a0c */ /* 0x000fe40005f01270 */
[----:B0-----:R-:W-:Y:S02]  /*ad9f0*/  IADD3 R16, R12, c[0x0][0x198], RZ ;  /* 0x000066000c107a10 */ /* 0x001fe40007ffe0ff */
[----:B---3--:R-:W-:Y:S01]  /*ada00*/  PRMT R12, R10, 0x7632, R12 ;  /* 0x000076320a0c7816 */ /* 0x008fe2000000000c */
[----:B--2---:R-:W-:Y:S04]  /*ada10*/  @P6 STG.E.U16 [R18.64], R13 ;  /* 0x0000000d12006986 */ /* 0x004fe8000c101504 */
[----:B------:R0:W-:Y:S01]  /*ada20*/  @P4 STG.E.U16 [R14.64], R10 ;  /* 0x0000000a0e004986 */ /* 0x0001e2000c101504 */
[----:B------:R-:W-:-:S03]  /*ada30*/  PRMT R0, R13, 0x7632, R0 ;  /* 0x000076320d007816 */ /* 0x000fc60000000000 */
[----:B0-----:R-:W2:Y:S01]  /*ada40*/  LDL.LU R10, [R1+0x2700] ;  /* 0x00270000010a7983 */ /* 0x001ea20000300800 */
[----:B------:R-:W-:-:S05]  /*ada50*/  IMAD.WIDE R14, R16, 0x2, R2 ;  /* 0x00000002100e7825 */ /* 0x000fca00078e0202 */
[----:B------:R0:W-:Y:S01]  /*ada60*/  @P0 STG.E.U16 [R14.64], R0 ;  /* 0x000000000e000986 */ /* 0x0001e2000c101504 */
[----:B----4-:R-:W-:-:S03]  /*ada70*/  ISETP.GE.AND P0, PT, R4, c[0x0][0x17c], PT ;  /* 0x00005f0004007a0c */ /* 0x010fc60003f06270 */
[----:B------:R-:W3:Y:S01]  /*ada80*/  LDL.LU R4, [R1+0x2704] ;  /* 0x0027040001047983 */ /* 0x000ee20000300800 */
[----:B------:R-:W-:Y:S02]  /*ada90*/  ISETP.LT.AND P3, PT, R21, c[0x0][0x178], !P3 ;  /* 0x00005e0015007a0c */ /* 0x000fe40005f61270 */
[C---:B------:R-:W-:Y:S01]  /*adaa0*/  IADD3 R13, R16.reuse, c[0x0][0x198], RZ ;  /* 0x00006600100d7a10 */ /* 0x040fe20007ffe0ff */
[----:B------:R-:W-:Y:S01]  /*adab0*/  IMAD.WIDE R16, R16, 0x2, R24 ;  /* 0x0000000210107825 */ /* 0x000fe200078e0218 */
[----:B------:R-:W-:Y:S02]  /*adac0*/  ISETP.LT.AND P6, PT, R27, c[0x0][0x178], !P2 ;  /* 0x00005e001b007a0c */ /* 0x000fe400057c1270 */
[----:B------:R-:W-:Y:S01]  /*adad0*/  ISETP.LT.AND P2, PT, R21, c[0x0][0x178], !P2 ;  /* 0x00005e0015007a0c */ /* 0x000fe20005741270 */
[----:B------:R-:W-:-:S06]  /*adae0*/  IMAD.WIDE R18, R13, 0x2, R2 ;  /* 0x000000020d127825 */ /* 0x000fcc00078e0202 */
[----:B------:R1:W-:Y:S01]  /*adaf0*/  @P3 STG.E.U16 [R16.64], R12 ;  /* 0x0000000c10003986 */ /* 0x0003e2000c101504 */
[----:B------:R-:W-:Y:S01]  /*adb00*/  ISETP.LT.AND P3, PT, R27, c[0x0][0x178], !P5 ;  /* 0x00005e001b007a0c */ /* 0x000fe20006f61270 */
[C---:B0-----:R-:W-:Y:S02]  /*adb10*/  IMAD.WIDE R14, R13.reuse, 0x2, R24 ;  /* 0x000000020d0e7825 */ /* 0x041fe400078e0218 */
[----:B------:R0:W-:Y:S01]  /*adb20*/  @P6 STG.E.U16 [R18.64], R11 ;  /* 0x0000000b12006986 */ /* 0x0001e2000c101504 */
[----:B------:R-:W-:Y:S02]  /*adb30*/  ISETP.GE.AND P4, PT, R26, c[0x0][0x17c], PT ;  /* 0x00005f001a007a0c */ /* 0x000fe40003f86270 */
[----:B-1----:R-:W-:Y:S01]  /*adb40*/  IADD3 R16, R13, c[0x0][0x198], RZ ;  /* 0x000066000d107a10 */ /* 0x002fe20007ffe0ff */
[----:B------:R1:W-:Y:S01]  /*adb50*/  @P2 STG.E.U16 [R14.64], R9 ;  /* 0x000000090e002986 */ /* 0x0003e2000c101504 */
[----:B0-----:R-:W-:-:S03]  /*adb60*/  PRMT R18, R11, 0x7632, R18 ;  /* 0x000076320b127816 */ /* 0x001fc60000000012 */
[----:B------:R-:W-:Y:S01]  /*adb70*/  IMAD.WIDE R12, R16, 0x2, R2 ;  /* 0x00000002100c7825 */ /* 0x000fe200078e0202 */
[----:B------:R-:W4:Y:S01]  /*adb80*/  LDL.LU R26, [R1+0x20c] ;  /* 0x00020c00011a7983 */ /* 0x000f220000300800 */
[----:B------:R-:W-:-:S03]  /*adb90*/  PRMT R19, R9, 0x7632, R19 ;  /* 0x0000763209137816 */ /* 0x000fc60000000013 */
[----:B------:R0:W-:Y:S01]  /*adba0*/  @P3 STG.E.U16 [R12.64], R18 ;  /* 0x000000120c003986 */ /* 0x0001e2000c101504 */
[----:B--2---:R-:W-:-:S03]  /*adbb0*/  ISETP.GE.AND P2, PT, R10, c[0x0][0x17c], PT ;  /* 0x00005f000a007a0c */ /* 0x004fc60003f46270 */
[----:B------:R-:W2:Y:S04]  /*adbc0*/  LDL.LU R10, [R1+0x29c] ;  /* 0x00029c00010a7983 */ /* 0x000ea80000300800 */
[----:B-1----:R-:W2:Y:S04]  /*adbd0*/  LDL.LU R9, [R1+0x21c] ;  /* 0x00021c0001097983 */ /* 0x002ea80000300800 */
[----:B0-----:R-:W2:Y:S01]  /*adbe0*/  LDL.LU R13, [R1+0x28c] ;  /* 0x00028c00010d7983 */ /* 0x001ea20000300800 */
[----:B---3--:R-:W-:-:S03]  /*adbf0*/  ISETP.GE.AND P3, PT, R4, c[0x0][0x17c], PT ;  /* 0x00005f0004007a0c */ /* 0x008fc60003f66270 */
[----:B------:R-:W3:Y:S04]  /*adc00*/  LDL.LU R11, [R1+0x270c] ;  /* 0x00270c00010b7983 */ /* 0x000ee80000300800 */
[----:B------:R-:W3:Y:S01]  /*adc10*/  LDL.LU R4, [R1+0x2708] ;  /* 0x0027080001047983 */ /* 0x000ee20000300800 */
[----:B------:R-:W-:Y:S02]  /*adc20*/  ISETP.LT.AND P5, PT, R21, c[0x0][0x178], !P5 ;  /* 0x00005e0015007a0c */ /* 0x000fe40006fa1270 */
[----:B------:R-:W-:Y:S02]  /*adc30*/  ISETP.LT.AND P6, PT, R27, c[0x0][0x178], !P1 ;  /* 0x00005e001b007a0c */ /* 0x000fe40004fc1270 */
[----:B------:R-:W-:Y:S01]  /*adc40*/  ISETP.LT.AND P1, PT, R21, c[0x0][0x178], !P1 ;  /* 0x00005e0015007a0c */ /* 0x000fe20004f21270 */
[C---:B------:R-:W-:Y:S01]  /*adc50*/  IMAD.WIDE R14, R16.reuse, 0x2, R24 ;  /* 0x00000002100e7825 */ /* 0x040fe200078e0218 */
[----:B------:R-:W-:-:S05]  /*adc60*/  IADD3 R0, R16, c[0x0][0x198], RZ ;  /* 0x0000660010007a10 */ /* 0x000fca0007ffe0ff */
[C---:B------:R-:W-:Y:S02]  /*adc70*/  IMAD.WIDE R16, R0.reuse, 0x2, R2 ;  /* 0x0000000200107825 */ /* 0x040fe400078e0202 */
[----:B------:R0:W-:Y:S01]  /*adc80*/  @P5 STG.E.U16 [R14.64], R19 ;  /* 0x000000130e005986 */ /* 0x0001e2000c101504 */
[----:B------:R-:W-:Y:S01]  /*adc90*/  ISETP.LT.AND P5, PT, R27, c[0x0][0x178], !P4 ;  /* 0x00005e001b007a0c */ /* 0x000fe200067a1270 */
[----:B0-----:R-:W-:Y:S01]  /*adca0*/  IMAD.WIDE R14, R0, 0x2, R24 ;  /* 0x00000002000e7825 */ /* 0x001fe200078e0218 */
[----:B----4-:R-:W-:Y:S01]  /*adcb0*/  PRMT R12, R26, 0x7632, R12 ;  /* 0x000076321a0c7816 */ /* 0x010fe2000000000c */
[----:B--2---:R0:W-:Y:S04]  /*adcc0*/  @P6 STG.E.U16 [R16.64], R13 ;  /* 0x0000000d10006986 */ /* 0x0041e8000c101504 */
[----:B------:R1:W-:Y:S01]  /*adcd0*/  @P1 STG.E.U16 [R14.64], R26 ;  /* 0x0000001a0e001986 */ /* 0x0003e2000c101504 */
[----:B0-----:R-:W-:-:S03]  /*adce0*/  IADD3 R16, R0, c[0x0][0x198], RZ ;  /* 0x0000660000107a10 */ /* 0x001fc60007ffe0ff */
[----:B-1----:R-:W2:Y:S01]  /*adcf0*/  LDL.LU R26, [R1+0x2710] ;  /* 0x00271000011a7983 */ /* 0x002ea20000300800 */
[----:B------:R-:W-:Y:S01]  /*add00*/  PRMT R0, R13, 0x7632, R0 ;  /* 0x000076320d007816 */ /* 0x000fe20000000000 */
[----:B------:R-:W-:-:S05]  /*add10*/  IMAD.WIDE R14, R16, 0x2, R2 ;  /* 0x00000002100e7825 */ /* 0x000fca00078e0202 */
[----:B------:R0:W-:Y:S01]  /*add20*/  @P5 STG.E.U16 [R14.64], R0 ;  /* 0x000000000e005986 */ /* 0x0001e2000c101504 */
[----:B---3--:R-:W-:-:S03]  /*add30*/  ISETP.GE.AND P5, PT, R4, c[0x0][0x17c], PT ;  /* 0x00005f0004007a0c */ /* 0x008fc60003fa6270 */
        /* <DEDUP_REMOVED lines=9> */
[----:B0-----:R-:W-:Y:S02]  /*addd0*/  IMAD.WIDE R14, R13, 0x2, R24 ;  /* 0x000000020d0e7825 */ /* 0x001fe400078e0218 */
[----:B------:R0:W-:Y:S01]  /*adde0*/  @P6 STG.E.U16 [R18.64], R10 ;  /* 0x0000000a12006986 */ /* 0x0001e2000c101504 */
[----:B------:R-:W-:Y:S02]  /*addf0*/  ISETP.GE.AND P1, PT, R11, c[0x0][0x17c], PT ;  /* 0x00005f000b007a0c */ /* 0x000fe40003f26270 */
[----:B-1----:R-:W-:Y:S01]  /*ade00*/  IADD3 R16, R13, c[0x0][0x198], RZ ;  /* 0x000066000d107a10 */ /* 0x002fe20007ffe0ff */
[----:B------:R-:W-:Y:S01]  /*ade10*/  @P0 STG.E.U16 [R14.64], R9 ;  /* 0x000000090e000986 */ /* 0x000fe2000c101504 */
[----:B0-----:R-:W-:-:S03]  /*ade20*/  PRMT R18, R10, 0x7632, R18 ;  /* 0x000076320a127816 */ /* 0x001fc60000000012 */
[----:B------:R-:W-:Y:S01]  /*ade30*/  IMAD.WIDE R12, R16, 0x2, R2 ;  /* 0x00000002100c7825 */ /* 0x000fe200078e0202 */
[----:B------:R-:W4:Y:S04]  /*ade40*/  LDL.LU R11, [R1+0x22c] ;  /* 0x00022c00010b7983 */ /* 0x000f280000300800 */
[----:B------:R0:W-:Y:S01]  /*ade50*/  @P4 STG.E.U16 [R12.64], R18 ;  /* 0x000000120c004986 */ /* 0x0001e2000c101504 */
[----:B------:R-:W-:Y:S02]  /*ade60*/  PRMT R19, R9, 0x7632, R19 ;  /* 0x0000763209137816 */ /* 0x000fe40000000013 */
[----:B--2---:R-:W-:Y:S02]  /*ade70*/  ISETP.GE.AND P0, PT, R26, c[0x0][0x17c], PT ;  /* 0x00005f001a007a0c */ /* 0x004fe40003f06270 */
[----:B------:R-:W2:Y:S04]  /*ade80*/  LDL.LU R26, [R1+0x130] ;  /* 0x00013000011a7983 */ /* 0x000ea80000300800 */
[----:B------:R-:W2:Y:S04]  /*ade90*/  LDL.LU R10, [R1+0xd0] ;  /* 0x0000d000010a7983 */ /* 0x000ea80000300800 */
[----:B0-----:R-:W2:Y:S01]  /*adea0*/  LDL.LU R13, [R1+0x2ac] ;  /* 0x0002ac00010d7983 */ /* 0x001ea20000300800 */
[----:B---3--:R-:W-:-:S03]  /*adeb0*/  ISETP.GE.AND P4, PT, R4, c[0x0][0x17c], PT ;  /* 0x00005f0004007a0c */ /* 0x008fc60003f86270 */
[----:B------:R-:W3:Y:S04]  /*adec0*/  LDL.LU R9, [R1+0x271c] ;  /* 0x00271c0001097983 */ /* 0x000ee80000300800 */
[----:B------:R-:W3:Y:S01]  /*aded0*/  LDL.LU R4, [R1+0x2718] ;  /* 0x0027180001047983 */ /* 0x000ee20000300800 */
        /* <DEDUP_REMOVED lines=9> */
[----:B----4-:R-:W-:Y:S01]  /*adf70*/  PRMT R12, R11, 0x7632, R12 ;  /* 0x000076320b0c7816 */ /* 0x010fe2000000000c */
[----:B--2---:R0:W-:Y:S04]  /*adf80*/  @P6 STG.E.U16 [R16.64], R13 ;  /* 0x0000000d10006986 */ /* 0x0041e8000c101504 */
[----:B------:R1:W-:Y:S01]  /*adf90*/  @P3 STG.E.U16 [R14.64], R11 ;  /* 0x0000000b0e003986 */ /* 0x0003e2000c101504 */
[----:B0-----:R-:W-:Y:S02]  /*adfa0*/  IADD3 R16, R0, c[0x0][0x198], RZ ;  /* 0x0000660000107a10 */ /* 0x001fe40007ffe0ff */
[----:B------:R-:W-:Y:S01]  /*adfb0*/  PRMT R0, R13, 0x7632, R0 ;  /* 0x000076320d007816 */ /* 0x000fe20000000000 */
[----:B-1----:R-:W2:Y:S02]  /*adfc0*/  LDL.LU R11, [R1+0xe0] ;  /* 0x0000e000010b7983 */ /* 0x002ea40000300800 */
[----:B------:R-:W-:Y:S01]  /*adfd0*/  IMAD.WIDE R14, R16, 0x2, R2 ;  /* 0x00000002100e7825 */ /* 0x000fe200078e0202 */
[----:B---3--:R-:W-:-:S02]  /*adfe0*/  ISETP.GE.AND P3, PT, R9, c[0x0][0x17c], PT ;  /* 0x00005f0009007a0c */ /* 0x008fc40003f66270 */
[----:B------:R-:W3:Y:S04]  /*adff0*/  LDL.LU R9, [R1+0x2724] ;  /* 0x0027240001097983 */ /* 0x000ee80000300800 */
[----:B------:R0:W-:Y:S01]  /*ae000*/  @P2 STG.E.U16 [R14.64], R0 ;  /* 0x000000000e002986 */ /* 0x0001e2000c101504 */
[----:B------:R-:W-:-:S03]  /*ae010*/  ISETP.GE.AND P2, PT, R4, c[0x0][0x17c], PT ;  /* 0x00005f0004007a0c */ /* 0x000fc60003f46270 */
[----:B------:R-:W4:Y:S01]  /*ae020*/  LDL.LU R4, [R1+0x2720] ;  /* 0x0027200001047983 */ /* 0x000f220000300800 */
[----:B------:R-:W-:Y:S02]  /*ae030*/  ISETP.LT.AND P1, PT, R21, c[0x0][0x178], !P1 ;  /* 0x00005e0015007a0c */ /* 0x000fe40004f21270 */
[C---:B------:R-:W-:Y:S01]  /*ae040*/  IADD3 R13, R16.reuse, c[0x0][0x198], RZ ;  /* 0x00006600100d7a10 */ /* 0x040fe20007ffe0ff */
[----:B------:R-:W-:Y:S01]  /*ae050*/  IMAD.WIDE R16, R16, 0x2, R24 ;  /* 0x0000000210107825 */ /* 0x000fe200078e0218 */
[----:B------:R-:W-:Y:S02]  /*ae060*/  ISETP.LT.AND P6, PT, R27, c[0x0][0x178], !P5 ;  /* 0x00005e001b007a0c */ /* 0x000fe40006fc1270 */
[----:B------:R-:W-:Y:S01]  /*ae070*/  ISETP.LT.AND P5, PT, R21, c[0x0][0x178], !P5 ;  /* 0x00005e0015007a0c */ /* 0x000fe20006fa1270 */
[C---:B------:R-:W-:Y:S01]  /*ae080*/  IMAD.WIDE R18, R13.reuse, 0x2, R2 ;  /* 0x000000020d127825 */ /* 0x040fe200078e0202 */
[----:B0-----:R-:W-:-:S05]  /*ae090*/  IADD3 R14, R13, c[0x0][0x198], RZ ;  /* 0x000066000d0e7a10 */ /* 0x001fca0007ffe0ff */
[----:B------:R0:W-:Y:S01]  /*ae0a0*/  @P1 STG.E.U16 [R16.64], R12 ;  /* 0x0000000c10001986 */ /* 0x0001e2000c101504 */
[----:B------:R-:W-:Y:S02]  /*ae0b0*/  ISETP.LT.AND P1, PT, R27, c[0x0][0x178], !P0 ;  /* 0x00005e001b007a0c */ /* 0x000fe40004721270 */
[----:B------:R-:W-:Y:S01]  /*ae0c0*/  ISETP.LT.AND P0, PT, R21, c[0x0][0x178], !P0 ;  /* 0x00005e0015007a0c */ /* 0x000fe20004701270 */
[----:B------:R1:W-:Y:S01]  /*ae0d0*/  @P6 STG.E.U16 [R18.64], R26 ;  /* 0x0000001a12006986 */ /* 0x0003e2000c101504 */
[----:B------:R-:W-:Y:S01]  /*ae0e0*/  IADD3 R0, R14, c[0x0][0x198], RZ ;  /* 0x000066000e007a10 */ /* 0x000fe20007ffe0ff */
[----:B0-----:R-:W-:Y:S01]  /*ae0f0*/  IMAD.WIDE R16, R13, 0x2, R24 ;  /* 0x000000020d107825 */ /* 0x001fe200078e0218 */
[----:B-1----:R-:W-:-:S03]  /*ae100*/  PRMT R18, R26, 0x7632, R18 ;  /* 0x000076321a127816 */ /* 0x002fc60000000012 */
[----:B------:R-:W-:Y:S01]  /*ae110*/  IMAD.WIDE R12, R14, 0x2, R2 ;  /* 0x000000020e0c7825 */ /* 0x000fe200078e0202 */
[----:B------:R-:W-:Y:S01]  /*ae120*/  PRMT R19, R10, 0x7632, R19 ;  /* 0x000076320a137816 */ /* 0x000fe20000000013 */
[----:B------:R0:W-:Y:S02]  /*ae130*/  @P5 STG.E.U16 [R16.64], R10 ;  /* 0x0000000a10005986 */ /* 0x0001e4000c101504 */
[----:B------:R-:W-:Y:S02]  /*ae140*/  IMAD.WIDE R14, R14, 0x2, R24 ;  /* 0x000000020e0e7825 */ /* 0x000fe400078e0218 */
[----:B------:R-:W2:Y:S04]  /*ae150*/  LDL.LU R26, [R1+0x150] ;  /* 0x00015000011a7983 */ /* 0x000ea80000300800 */
[----:B------:R-:W-:Y:S04]  /*ae160*/  @P1 STG.E.U16 [R12.64], R18 ;  /* 0x000000120c001986 */ /* 0x000fe8000c101504 */
[----:B0-----:R-:W2:Y:S04]  /*ae170*/  LDL.LU R10, [R1+0xc0] ;  /* 0x0000c000010a7983 */ /* 0x001ea80000300800 */
        /* <DEDUP_REMOVED lines=436> */
[----:B-1----:R-:W-:-:S04]  /*afcc0*/  IMAD.WIDE R12, R14, 0x2, R2 ;  /* 0x000000020e0c7825 */ /* 0x002fc800078e0202 */
        /* <DEDUP_REMOVED lines=20> */
[----:B----4-:R-:W-:-:S03]  /*afe10*/  ISETP.GE.AND P1, PT, R10, c[0x0][0x17c], PT ;  /* 0x00005f000a007a0c */ /* 0x010fc60003f26270 */
[----:B------:R-:W2:Y:S01]  /*afe20*/  LDL.LU R10, [R1+0x128] ;  /* 0x00012800010a7983 */ /* 0x000ea20000300800 */
[----:B0-----:R-:W-:-:S03]  /*afe30*/  IMAD.WIDE R12, R14, 0x2, R2 ;  /* 0x000000020e0c7825 */ /* 0x001fc600078e0202 */
[----:B------:R-:W3:Y:S04]  /*afe40*/  LDL.LU R11, [R1+0x27d4] ;  /* 0x0027d400010b7983 */ /* 0x000ee80000300800 */
        /* <DEDUP_REMOVED lines=75> */
[----:B------:R-:W-:Y:S01]  /*b0300*/  IMAD.WIDE R16, R0, 0x2, R2 ;  /* 0x0000000200107825 */ /* 0x000fe200078e0202 */
[----:B------:R-:W-:-:S03]  /*b0310*/  ISETP.LT.AND P0, PT, R27, c[0x0][0x178], !P3 ;  /* 0x00005e001b007a0c */ /* 0x000fc60005f01270 */
[C---:B------:R-:W-:Y:S01]  /*b0320*/  IMAD.WIDE R12, R0.reuse, 0x2, R24 ;  /* 0x00000002000c7825 */ /* 0x040fe200078e0218 */
[----:B------:R-:W-:Y:S02]  /*b0330*/  IADD3 R14, R0, c[0x0][0x198], RZ ;  /* 0x00006600000e7a10 */ /* 0x000fe40007ffe0ff */
[----:B----4-:R-:W-:Y:S02]  /*b0340*/  PRMT R18, R11, 0x7632, R18 ;  /* 0x000076320b127816 */ /* 0x010fe40000000012 */
[----:B------:R-:W-:Y:S01]  /*b0350*/  ISETP.LT.AND P3, PT, R21, c[0x0][0x178], !P3 ;  /* 0x00005e0015007a0c */ /* 0x000fe20005f61270 */
[----:B--2---:R-:W-:Y:S04]  /*b0360*/  @P6 STG.E.U16 [R16.64], R15 ;  /* 0x0000000f10006986 */ /* 0x004fe8000c101504 */
[----:B------:R0:W-:Y:S01]  /*b0370*/  @P4 STG.E.U16 [R12.64], R11 ;  /* 0x0000000b0c004986 */ /* 0x0001e2000c101504 */
[----:B------:R-:W-:-:S03]  /*b0380*/  PRMT R0, R15, 0x7632, R0 ;  /* 0x000076320f007816 */ /* 0x000fc60000000000 */
[----:B0-----:R-:W2:Y:S01]  /*b0390*/  LDL.LU R11, [R1+0x27f0] ;  /* 0x0027f000010b7983 */ /* 0x001ea20000300800 */
        /* <DEDUP_REMOVED lines=16> */
[----:B-1----:R-:W-:-:S03]  /*b04a0*/  IMAD.WIDE R14, R0, 0x2, R2 ;  /* 0x00000002000e7825 */ /* 0x002fc600078e0202 */
[----:B------:R-:W3:Y:S01]  /*b04b0*/  LDL.LU R26, [R1+0xbc] ;  /* 0x0000bc00011a7983 */ /* 0x000ee20000300800 */
[----:B0-----:R-:W-:-:S05]  /*b04c0*/  PRMT R13, R10, 0x7632, R13 ;  /* 0x000076320a0d7816 */ /* 0x001fca000000000d */
[----:B------:R0:W-:Y:S01]  /*b04d0*/  @P3 STG.E.U16 [R14.64], R13 ;  /* 0x0000000d0e003986 */ /* 0x0001e2000c101504 */
[----:B------:R-:W-:Y:S02]  /*b04e0*/  PRMT R20, R9, 0x7632, R20 ;  /* 0x0000763209147816 */ /* 0x000fe40000000014 */
[----:B--2---:R-:W-:Y:S02]  /*b04f0*/  ISETP.GE.AND P2, PT, R11, c[0x0][0x17c], PT ;  /* 0x00005f000b007a0c */ /* 0x004fe40003f46270 */
[----:B------:R-:W2:Y:S04]  /*b0500*/  LDL.LU R11, [R1+0x17c] ;  /* 0x00017c00010b7983 */ /* 0x000ea80000300800 */
[----:B------:R-:W2:Y:S04]  /*b0510*/  LDL.LU R10, [R1+0xfc] ;  /* 0x0000fc00010a7983 */ /* 0x000ea80000300800 */
[----:B0-----:R-:W2:Y:S01]  /*b0520*/  LDL.LU R13, [R1+0x16c] ;  /* 0x00016c00010d7983 */ /* 0x001ea20000300800 */
[----:B----4-:R-:W-:-:S03]  /*b0530*/  ISETP.GE.AND P3, PT, R4, c[0x0][0x17c], PT ;  /* 0x00005f0004007a0c */ /* 0x010fc60003f66270 */
[----:B------:R-:W4:Y:S04]  /*b0540*/  LDL.LU R9, [R1+0x27fc] ;  /* 0x0027fc0001097983 */ /* 0x000f280000300800 */
[----:B------:R-:W4:Y:S01]  /*b0550*/  LDL.LU R4, [R1+0x27f8] ;  /* 0x0027f80001047983 */ /* 0x000f220000300800 */
[----:B------:R-:W-:Y:S01]  /*b0560*/  ISETP.LT.AND P5, PT, R21, c[0x0][0x178], !P5 ;  /* 0x00005e0015007a0c */ /* 0x000fe20006fa1270 */
[C---:B------:R-:W-:Y:S01]  /*b0570*/  IMAD.WIDE R16, R0.reuse, 0x2, R24 ;  /* 0x0000000200107825 */ /* 0x040fe200078e0218 */
[----:B------:R-:W-:Y:S02]  /*b0580*/  ISETP.LT.AND P6, PT, R27, c[0x0][0x178], !P1 ;  /* 0x00005e001b007a0c */ /* 0x000fe40004fc1270 */
[----:B------:R-:W-:Y:S02]  /*b0590*/  ISETP.LT.AND P1, PT, R21, c[0x0][0x178], !P1 ;  /* 0x00005e0015007a0c */ /* 0x000fe40004f21270 */
[----:B------:R-:W-:-:S05]  /*b05a0*/  IADD3 R12, R0, c[0x0][0x198], RZ ;  /* 0x00006600000c7a10 */ /* 0x000fca0007ffe0ff */
[C---:B------:R-:W-:Y:S02]  /*b05b0*/  IMAD.WIDE R18, R12.reuse, 0x2, R2 ;  /* 0x000000020c127825 */ /* 0x040fe400078e0202 */
[----:B------:R0:W-:Y:S01]  /*b05c0*/  @P5 STG.E.U16 [R16.64], R20 ;  /* 0x0000001410005986 */ /* 0x0001e2000c101504 */
[----:B------:R-:W-:Y:S01]  /*b05d0*/  ISETP.LT.AND P5, PT, R27, c[0x0][0x178], !P4 ;  /* 0x00005e001b007a0c */ /* 0x000fe200067a1270 */
[C---:B------:R-:W-:Y:S01]  /*b05e0*/  IMAD.WIDE R14, R12.reuse, 0x2, R24 ;  /* 0x000000020c0e7825 */ /* 0x040fe200078e0218 */
[----:B0-----:R-:W-:Y:S02]  /*b05f0*/  IADD3 R16, R12, c[0x0][0x198], RZ ;  /* 0x000066000c107a10 */ /* 0x001fe40007ffe0ff */
[----:B---3--:R-:W-:Y:S01]  /*b0600*/  PRMT R12, R26, 0x7632, R12 ;  /* 0x000076321a0c7816 */ /* 0x008fe2000000000c */
[----:B--2---:R-:W-:Y:S01]  /*b0610*/  @P6 STG.E.U16 [R18.64], R13 ;  /* 0x0000000d12006986 */ /* 0x004fe2000c101504 */
[----:B------:R-:W-:-:S03]  /*b0620*/  PRMT R0, R13, 0x7632, R0 ;  /* 0x000076320d007816 */ /* 0x000fc60000000000 */
[----:B------:R0:W-:Y:S01]  /*b0630*/  @P1 STG.E.U16 [R14.64], R26 ;  /* 0x0000001a0e001986 */ /* 0x0001e2000c101504 */
[----:B----4-:R-:W-:Y:S01]  /*b0640*/  ISETP.GE.AND P1, PT, R9, c[0x0][0x17c], PT ;  /* 0x00005f0009007a0c */ /* 0x010fe20003f26270 */
[----:B0-----:R-:W-:Y:S02]  /*b0650*/  IMAD.WIDE R14, R16, 0x2, R2 ;  /* 0x00000002100e7825 */ /* 0x001fe400078e0202 */
[----:B------:R-:W2:Y:S04]  /*b0660*/  LDL.LU R26, [R1+0x18c] ;  /* 0x00018c00011a7983 */ /* 0x000ea80000300800 */
[----:B------:R-:W3:Y:S04]  /*b0670*/  LDL.LU R9, [R1+0x2a9c] ;  /* 0x002a9c0001097983 */ /* 0x000ee80000300800 */
[----:B------:R0:W-:Y:S01]  /*b0680*/  @P5 STG.E.U16 [R14.64], R0 ;  /* 0x000000000e005986 */ /* 0x0001e2000c101504 */
[----:B------:R-:W-:-:S03]  /*b0690*/  ISETP.GE.AND P5, PT, R4, c[0x0][0x17c], PT ;  /* 0x00005f0004007a0c */ /* 0x000fc60003fa6270 */
[----:B0-----:R-:W4:Y:S04]  /*b06a0*/  LDL.LU R0, [R1+0x2800] ;  /* 0x0028000001007983 */ /* 0x001f280000300800 */
[----:B------:R-:W2:Y:S01]  /*b06b0*/  LDL.LU R4, [R1+0x2804] ;  /* 0x0028040001047983 */ /* 0x000ea20000300800 */
        /* <DEDUP_REMOVED lines=8> */
[C---:B------:R-:W-:Y:S02]  /*b0740*/  IMAD.WIDE R14, R13.reuse, 0x2, R24 ;  /* 0x000000020d0e7825 */ /* 0x040fe400078e0218 */
[----:B------:R1:W-:Y:S01]  /*b0750*/  @P6 STG.E.U16 [R18.64], R11 ;  /* 0x0000000b12006986 */ /* 0x0003e2000c101504 */
[----:B0-----:R-:W-:Y:S02]  /*b0760*/  IADD3 R16, R13, c[0x0][0x198], RZ ;  /* 0x000066000d107a10 */ /* 0x001fe40007ffe0ff */
[----:B-1----:R-:W-:-:S03]  /*b0770*/  PRMT R18, R11, 0x7632, R18 ;  /* 0x000076320b127816 */ /* 0x002fc60000000012 */
[----:B------:R-:W-:Y:S01]  /*b0780*/  IMAD.WIDE R12, R16, 0x2, R2 ;  /* 0x00000002100c7825 */ /* 0x000fe200078e0202 */
[----:B------:R-:W-:Y:S04]  /*b0790*/  @P0 STG.E.U16 [R14.64], R10 ;  /* 0x0000000a0e000986 */ /* 0x000fe8000c101504 */
[----:B------:R-:W3:Y:S04]  /*b07a0*/  LDL.LU R11, [R1+0x11c] ;  /* 0x00011c00010b7983 */ /* 0x000ee80000300800 */
[----:B------:R0:W-:Y:S01]  /*b07b0*/  @P4 STG.E.U16 [R12.64], R18 ;  /* 0x000000120c004986 */ /* 0x0001e2000c101504 */
[----:B------:R-:W-:-:S03]  /*b07c0*/  PRMT R19, R10, 0x7632, R19 ;  /* 0x000076320a137816 */ /* 0x000fc60000000013 */
[----:B0-----:R-:W3:Y:S04]  /*b07d0*/  LDL.LU R18, [R1+0x10c] ;  /* 0x00010c0001127983 */ /* 0x001ee80000300800 */
[----:B------:R-:W3:Y:S01]  /*b07e0*/  LDL.LU R10, [R1+0x280c] ;  /* 0x00280c00010a7983 */ /* 0x000ee20000300800 */
[----:B--2---:R-:W-:-:S03]  /*b07f0*/  ISETP.GE.AND P4, PT, R4, c[0x0][0x17c], PT ;  /* 0x00005f0004007a0c */ /* 0x004fc60003f86270 */
[----:B------:R-:W2:Y:S01]  /*b0800*/  LDL.LU R4, [R1+0x2808] ;  /* 0x0028080001047983 */ /* 0x000ea20000300800 */
[----:B------:R-:W-:Y:S02]  /*b0810*/  ISETP.LT.AND P2, PT, R21, c[0x0][0x178], !P2 ;  /* 0x00005e0015007a0c */ /* 0x000fe40005741270 */
[----:B------:R-:W-:Y:S02]  /*b0820*/  ISETP.LT.AND P6, PT, R27, c[0x0][0x178], !P3 ;  /* 0x00005e001b007a0c */ /* 0x000fe40005fc1270 */
[----:B----4-:R-:W-:Y:S02]  /*b0830*/  ISETP.GE.AND P0, PT, R0, c[0x0][0x17c], PT ;  /* 0x00005f0000007a0c */ /* 0x010fe40003f06270 */
[C---:B------:R-:W-:Y:S01]  /*b0840*/  IADD3 R0, R16.reuse, c[0x0][0x198], RZ ;  /* 0x0000660010007a10 */ /* 0x040fe20007ffe0ff */
[----:B------:R-:W-:Y:S01]  /*b0850*/  IMAD.WIDE R14, R16, 0x2, R24 ;  /* 0x00000002100e7825 */ /* 0x000fe200078e0218 */
[----:B------:R-:W-:-:S03]  /*b0860*/  ISETP.LT.AND P3, PT, R21, c[0x0][0x178], !P3 ;  /* 0x00005e0015007a0c */ /* 0x000fc60005f61270 */
[C---:B------:R-:W-:Y:S02]  /*b0870*/  IMAD.WIDE R16, R0.reuse, 0x2, R2 ;  /* 0x0000000200107825 */ /* 0x040fe400078e0202 */
[----:B------:R0:W-:Y:S01]  /*b0880*/  @P2 STG.E.U16 [R14.64], R19 ;  /* 0x000000130e002986 */ /* 0x0001e2000c101504 */
[----:B------:R-:W-:Y:S02]  /*b0890*/  ISETP.LT.AND P2, PT, R27, c[0x0][0x178], !P1 ;  /* 0x00005e001b007a0c */ /* 0x000fe40004f41270 */
[----:B------:R-:W-:Y:S01]  /*b08a0*/  ISETP.LT.AND P1, PT, R21, c[0x0][0x178], !P1 ;  /* 0x00005e0015007a0c */ /* 0x000fe20004f21270 */
[----:B------:R1:W-:Y:S01]  /*b08b0*/  @P6 STG.E.U16 [R16.64], R26 ;  /* 0x0000001a10006986 */ /* 0x0003e2000c101504 */
[C---:B0-----:R-:W-:Y:S01]  /*b08c0*/  IMAD.WIDE R14, R0.reuse, 0x2, R24 ;  /* 0x00000002000e7825 */ /* 0x041fe200078e0218 */
[----:B-1----:R-:W-:Y:S02]  /*b08d0*/  IADD3 R16, R0, c[0x0][0x198], RZ ;  /* 0x0000660000107a10 */ /* 0x002fe40007ffe0ff */
[----:B------:R-:W-:-:S02]  /*b08e0*/  PRMT R0, R26, 0x7632, R0 ;  /* 0x000076321a007816 */ /* 0x000fc40000000000 */
[----:B------:R-:W-:Y:S01]  /*b08f0*/  IADD3 R13, R16, c[0x0][0x198], RZ ;  /* 0x00006600100d7a10 */ /* 0x000fe20007ffe0ff */
[----:B------:R-:W4:Y:S04]  /*b0900*/  LDL.LU R26, [R1+0x1ac] ;  /* 0x0001ac00011a7983 */ /* 0x000f280000300800 */
[----:B---3--:R0:W-:Y:S01]  /*b0910*/  @P3 STG.E.U16 [R14.64], R18 ;  /* 0x000000120e003986 */ /* 0x0081e2000c101504 */
[----:B------:R-:W-:Y:S02]  /*b0920*/  PRMT R12, R18, 0x7632, R12 ;  /* 0x00007632120c7816 */ /* 0x000fe4000000000c */
[----:B------:R-:W-:Y:S02]  /*b0930*/  ISETP.GE.AND P3, PT, R10, c[0x0][0x17c], PT ;  /* 0x00005f000a007a0c */ /* 0x000fe40003f66270 */
[----:B------:R-:W3:Y:S01]  /*b0940*/  LDL.LU R10, [R1+0x2a98] ;  /* 0x002a9800010a7983 */ /* 0x000ee20000300800 */
[----:B0-----:R-:W-:-:S04]  /*b0950*/  IMAD.WIDE R14, R16, 0x2, R2 ;  /* 0x00000002100e7825 */ /* 0x001fc800078e0202 */
[----:B------:R-:W-:Y:S01]  /*b0960*/  IMAD.WIDE R16, R16, 0x2, R24 ;  /* 0x0000000210107825 */ /* 0x000fe200078e0218 */
[----:B------:R0:W-:Y:S04]  /*b0970*/  @P2 STG.E.U16 [R14.64], R0 ;  /* 0x000000000e002986 */ /* 0x0001e8000c101504 */
[----:B------:R1:W-:Y:S04]  /*b0980*/  @P1 STG.E.U16 [R16.64], R12 ;  /* 0x0000000c10001986 */ /* 0x0003e8000c101504 */
[----:B0-----:R-:W3:Y:S01]  /*b0990*/  LDL.LU R0, [R1+0x2810] ;  /* 0x0028100001007983 */ /* 0x001ee20000300800 */
[----:B--2---:R-:W-:-:S03]  /*b09a0*/  ISETP.GE.AND P2, PT, R4, c[0x0][0x17c], PT ;  /* 0x00005f0004007a0c */ /* 0x004fc60003f46270 */
[----:B------:R-:W2:Y:S04]  /*b09b0*/  LDL.LU R4, [R1+0x2814] ;  /* 0x0028140001047983 */ /* 0x000ea80000300800 */
[----:B-1----:R-:W2:Y:S01]  /*b09c0*/  LDL.LU R17, [R1+0x19c] ;  /* 0x00019c0001117983 */ /* 0x002ea20000300800 */
[----:B------:R-:W-:Y:S02]  /*b09d0*/  ISETP.LT.AND P6, PT, R27, c[0x0][0x178], !P5 ;  /* 0x00005e001b007a0c */ /* 0x000fe40006fc1270 */
[----:B------:R-:W-:Y:S02]  /*b09e0*/  ISETP.LT.AND P5, PT, R21, c[0x0][0x178], !P5 ;  /* 0x00005e0015007a0c */ /* 0x000fe40006fa1270 */
[----:B------:R-:W-:Y:S01]  /*b09f0*/  ISETP.LT.AND P1, PT, R27, c[0x0][0x178], !P0 ;  /* 0x00005e001b007a0c */ /* 0x000fe20004721270 */
[C---:B------:R-:W-:Y:S01]  /*b0a00*/  IMAD.WIDE R18, R13.reuse, 0x2, R2 ;  /* 0x000000020d127825 */ /* 0x040fe200078e0202 */
[----:B------:R-:W-:-:S03]  /*b0a10*/  IADD3 R16, R13, c[0x0][0x198], RZ ;  /* 0x000066000d107a10 */ /* 0x000fc60007ffe0ff */
[----:B------:R-:W-:-:S04]  /*b0a20*/  IMAD.WIDE R14, R13, 0x2, R24 ;  /* 0x000000020d0e7825 */ /* 0x000fc800078e0218 */
[----:B------:R-:W-:Y:S01]  /*b0a30*/  IMAD.WIDE R12, R16, 0x2, R2 ;  /* 0x00000002100c7825 */ /* 0x000fe200078e0202 */
[----:B--2---:R0:W-:Y:S04]  /*b0a40*/  @P6 STG.E.U16 [R18.64], R17 ;  /* 0x0000001112006986 */ /* 0x0041e8000c101504 */
[----:B------:R-:W-:Y:S01]  /*b0a50*/  @P5 STG.E.U16 [R14.64], R11 ;  /* 0x0000000b0e005986 */ /* 0x000fe2000c101504 */
[----:B0-----:R-:W-:-:S05]  /*b0a60*/  PRMT R18, R17, 0x7632, R18 ;  /* 0x0000763211127816 */ /* 0x001fca0000000012 */
[----:B------:R0:W-:Y:S01]  /*b0a70*/  @P1 STG.E.U16 [R12.64], R18 ;  /* 0x000000120c001986 */ /* 0x0001e2000c101504 */
[----:B------:R-:W-:-:S03]  /*b0a80*/  PRMT R19, R11, 0x7632, R19 ;  /* 0x000076320b137816 */ /* 0x000fc60000000013 */
[----:B0-----:R-:W2:Y:S01]  /*b0a90*/  LDL.LU R18, [R1+0x12c] ;  /* 0x00012c0001127983 */ /* 0x001ea20000300800 */
[----:B------:R-:W-:-:S03]  /*b0aa0*/  ISETP.GE.AND P1, PT, R4, c[0x0][0x17c], PT ;  /* 0x00005f0004007a0c */ /* 0x000fc60003f26270 */
[----:B------:R-:W2:Y:S04]  /*b0ab0*/  LDL.LU R11, [R1+0x281c] ;  /* 0x00281c00010b7983 */ /* 0x000ea80000300800 */
[----:B------:R-:W2:Y:S01]  /*b0ac0*/  LDL.LU R4, [R1+0x2818] ;  /* 0x0028180001047983 */ /* 0x000ea20000300800 */
[----:B------:R-:W-:Y:S02]  /*b0ad0*/  ISETP.LT.AND P0, PT, R21, c[0x0][0x178], !P0 ;  /* 0x00005e0015007a0c */ /* 0x000fe40004701270 */
[----:B------:R-:W-:Y:S02]  /*b0ae0*/  ISETP.LT.AND P6, PT, R27, c[0x0][0x178], !P4 ;  /* 0x00005e001b007a0c */ /* 0x000fe400067c1270 */
[----:B---3--:R-:W-:Y:S02]  /*b0af0*/  ISETP.GE.AND P5, PT, R0, c[0x0][0x17c], PT ;  /* 0x00005f0000007a0c */ /* 0x008fe40003fa6270 */
[C---:B------:R-:W-:Y:S01]  /*b0b00*/  IADD3 R0, R16.reuse, c[0x0][0x198], RZ ;  /* 0x0000660010007a10 */ /* 0x040fe20007ffe0ff */
[----:B------:R-:W-:Y:S01]  /*b0b10*/  IMAD.WIDE R14, R16, 0x2, R24 ;  /* 0x00000002100e7825 */ /* 0x000fe200078e0218 */
[----:B------:R-:W-:-:S03]  /*b0b20*/  ISETP.LT.AND P4, PT, R21, c[0x0][0x178], !P4 ;  /* 0x00005e0015007a0c */ /* 0x000fc60006781270 */
[----:B------:R-:W-:Y:S02]  /*b0b30*/  IMAD.WIDE R16, R0, 0x2, R2 ;  /* 0x0000000200107825 */ /* 0x000fe400078e0202 */
[----:B------:R0:W-:Y:S01]  /*b0b40*/  @P0 STG.E.U16 [R14.64], R19 ;  /* 0x000000130e000986 */ /* 0x0001e2000c101504 */
[----:B------:R-:W-:-:S03]  /*b0b50*/  ISETP.LT.AND P0, PT, R27, c[0x0][0x178], !P3 ;  /* 0x00005e001b007a0c */ /* 0x000fc60005f01270 */
[----:B----4-:R1:W-:Y:S01]  /*b0b60*/  @P6 STG.E.U16 [R16.64], R26 ;  /* 0x0000001a10006986 */ /* 0x0103e2000c101504 */
[C---:B0-----:R-:W-:Y:S01]  /*b0b70*/  IMAD.WIDE R14, R0.reuse, 0x2, R24 ;  /* 0x00000002000e7825 */ /* 0x041fe200078e0218 */
[----:B-1----:R-:W-:Y:S02]  /*b0b80*/  IADD3 R16, R0, c[0x0][0x198], RZ ;  /* 0x0000660000107a10 */ /* 0x002fe40007ffe0ff */
[----:B------:R-:W-:Y:S02]  /*b0b90*/  PRMT R0, R26, 0x7632, R0 ;  /* 0x000076321a007816 */ /* 0x000fe40000000000 */
[----:B------:R-:W3:Y:S04]  /*b0ba0*/  LDL.LU R26, [R1+0x70] ;  /* 0x00007000011a7983 */ /* 0x000ee80000300800 */
[----:B--2---:R0:W-:Y:S02]  /*b0bb0*/  @P4 STG.E.U16 [R14.64], R18 ;  /* 0x000000120e004986 */ /* 0x0041e4000c101504 */
[----:B0-----:R-:W-:-:S05]  /*b0bc0*/  IMAD.WIDE R14, R16, 0x2, R2 ;  /* 0x00000002100e7825 */ /* 0x001fca00078e0202 */
[----:B------:R0:W-:Y:S01]  /*b0bd0*/  @P0 STG.E.U16 [R14.64], R0 ;  /* 0x000000000e000986 */ /* 0x0001e2000c101504 */
[----:B------:R-:W-:Y:S02]  /*b0be0*/  ISETP.GE.AND P4, PT, R11, c[0x0][0x17c], PT ;  /* 0x00005f000b007a0c */ /* 0x000fe40003f86270 */
[----:B------:R-:W-:Y:S01]  /*b0bf0*/  ISETP.GE.AND P0, PT, R4, c[0x0][0x17c], PT ;  /* 0x00005f0004007a0c */ /* 0x000fe20003f06270 */
[----:B0-----:R-:W2:Y:S04]  /*b0c00*/  LDL.LU R0, [R1+0x60] ;  /* 0x0000600001007983 */ /* 0x001ea80000300800 */
[----:B------:R-:W4:Y:S04]  /*b0c10*/  LDL.LU R15, [R1+0x30] ;  /* 0x00003000010f7983 */ /* 0x000f280000300800 */
[----:B------:R-:W3:Y:S04]  /*b0c20*/  LDL.LU R11, [R1+0x2824] ;  /* 0x00282400010b7983 */ /* 0x000ee80000300800 */
[----:B------:R-:W3:Y:S01]  /*b0c30*/  LDL.LU R4, [R1+0x2820] ;  /* 0x0028200001047983 */ /* 0x000ee20000300800 */
[----:B------:R-:W-:-:S02]  /*b0c40*/  ISETP.LT.AND P3, PT, R21, c[0x0][0x178], !P3 ;  /* 0x00005e0015007a0c */ /* 0x000fc40005f61270 */
[C---:B------:R-:W-:Y:S01]  /*b0c50*/  IADD3 R13, R16.reuse, c[0x0][0x198], RZ ;  /* 0x00006600100d7a10 */ /* 0x040fe20007ffe0ff */
[----:B------:R-:W-:Y:S01]  /*b0c60*/  IMAD.WIDE R16, R16, 0x2, R24 ;  /* 0x0000000210107825 */ /* 0x000fe200078e0218 */
[----:B------:R-:W-:Y:S02]  /*b0c70*/  ISETP.LT.AND P6, PT, R27, c[0x0][0x178], !P2 ;  /* 0x00005e001b007a0c */ /* 0x000fe400057c1270 */
[----:B------:R-:W-:Y:S02]  /*b0c80*/  PRMT R12, R18, 0x7632, R12 ;  /* 0x00007632120c7816 */ /* 0x000fe4000000000c */
[----:B------:R-:W-:Y:S01]  /*b0c90*/  ISETP.LT.AND P2, PT, R21, c[0x0][0x178], !P2 ;  /* 0x00005e0015007a0c */ /* 0x000fe20005741270 */
[----:B------:R-:W-:-:S04]  /*b0ca0*/  IMAD.WIDE R18, R13, 0x2, R2 ;  /* 0x000000020d127825 */ /* 0x000fc800078e0202 */
[----:B------:R0:W-:Y:S01]  /*b0cb0*/  @P3 STG.E.U16 [R16.64], R12 ;  /* 0x0000000c10003986 */ /* 0x0001e2000c101504 */
[----:B------:R-:W-:Y:S02]  /*b0cc0*/  ISETP.LT.AND P3, PT, R27, c[0x0][0x178], !P5 ;  /* 0x00005e001b007a0c */ /* 0x000fe40006f61270 */
[----:B------:R-:W-:Y:S02]  /*b0cd0*/  ISETP.LT.AND P5, PT, R21, c[0x0][0x178], !P5 ;  /* 0x00005e0015007a0c */ /* 0x000fe40006fa1270 */
[C---:B------:R-:W-:Y:S01]  /*b0ce0*/  IADD3 R14, R13.reuse, c[0x0][0x198], RZ ;  /* 0x000066000d0e7a10 */ /* 0x040fe20007ffe0ff */
[----:B0-----:R-:W-:-:S04]  /*b0cf0*/  IMAD.WIDE R16, R13, 0x2, R24 ;  /* 0x000000020d107825 */ /* 0x001fc800078e0218 */
[----:B------:R-:W-:Y:S01]  /*b0d00*/  IMAD.WIDE R12, R14, 0x2, R2 ;  /* 0x000000020e0c7825 */ /* 0x000fe200078e0202 */
[----:B--2---:R0:W-:Y:S04]  /*b0d10*/  @P6 STG.E.U16 [R18.64], R0 ;  /* 0x0000000012006986 */ /* 0x0041e8000c101504 */
[----:B----4-:R1:W-:Y:S01]  /*b0d20*/  @P2 STG.E.U16 [R16.64], R15 ;  /* 0x0000000f10002986 */ /* 0x0103e2000c101504 */
[----:B0-----:R-:W-:Y:S02]  /*b0d30*/  PRMT R18, R0, 0x7632, R18 ;  /* 0x0000763200127816 */ /* 0x001fe40000000012 */
[C---:B------:R-:W-:Y:S02]  /*b0d40*/  IADD3 R0, R14.reuse, c[0x0][0x198], RZ ;  /* 0x000066000e007a10 */ /* 0x040fe40007ffe0ff */
[----:B------:R-:W-:Y:S01]  /*b0d50*/  PRMT R19, R15, 0x7632, R19 ;  /* 0x000076320f137816 */ /* 0x000fe20000000013 */
[----:B-1----:R-:W-:Y:S01]  /*b0d60*/  IMAD.WIDE R14, R14, 0x2, R24 ;  /* 0x000000020e0e7825 */ /* 0x002fe200078e0218 */
[----:B------:R-:W-:Y:S01]  /*b0d70*/  @P3 STG.E.U16 [R12.64], R18 ;  /* 0x000000120c003986 */ /* 0x000fe2000c101504 */
[----:B---3--:R-:W-:-:S02]  /*b0d80*/  ISETP.GE.AND P3, PT, R4, c[0x0][0x17c], PT ;  /* 0x00005f0004007a0c */ /* 0x008fc40003f66270 */
[----:B------:R-:W-:Y:S01]  /*b0d90*/  ISETP.GE.AND P2, PT, R11, c[0x0][0x17c], PT ;  /* 0x00005f000b007a0c */ /* 0x000fe20003f46270 */
[----:B------:R-:W2:Y:S04]  /*b0da0*/  LDL.LU R4, [R1+0x282c] ;  /* 0x00282c0001047983 */ /* 0x000ea80000300800 */
[----:B------:R-:W3:Y:S04]  /*b0db0*/  LDL.LU R11, [R1+0x2828] ;  /* 0x00282800010b7983 */ /* 0x000ee80000300800 */
[----:B------:R0:W-:Y:S04]  /*b0dc0*/  @P5 STG.E.U16 [R14.64], R19 ;  /* 0x000000130e005986 */ /* 0x0001e8000c101504 */
[----:B0-----:R-:W4:Y:S01]  /*b0dd0*/  LDL.LU R15, [R1+0x10] ;  /* 0x00001000010f7983 */ /* 0x001f220000300800 */
[----:B------:R-:W-:-:S02]  /*b0de0*/  ISETP.LT.AND P6, PT, R27, c[0x0][0x178], !P1 ;  /* 0x00005e001b007a0c */ /* 0x000fc40004fc1270 */
[----:B------:R-:W-:Y:S01]  /*b0df0*/  ISETP.LT.AND P1, PT, R21, c[0x0][0x178], !P1 ;  /* 0x00005e0015007a0c */ /* 0x000fe20004f21270 */
[C---:B------:R-:W-:Y:S01]  /*b0e00*/  IMAD.WIDE R16, R0.reuse, 0x2, R2 ;  /* 0x0000000200107825 */ /* 0x040fe200078e0202 */
[----:B------:R-:W-:Y:S02]  /*b0e10*/  ISETP.LT.AND P5, PT, R27, c[0x0][0x178], !P4 ;  /* 0x00005e001b007a0c */ /* 0x000fe400067a1270 */
[----:B------:R-:W-:Y:S01]  /*b0e20*/  ISETP.LT.AND P4, PT, R21, c[0x0][0x178], !P4 ;  /* 0x00005e0015007a0c */ /* 0x000fe20006781270 */
[C---:B------:R-:W-:Y:S01]  /*b0e30*/  IMAD.WIDE R12, R0.reuse, 0x2, R24 ;  /* 0x00000002000c7825 */ /* 0x040fe200078e0218 */
[----:B------:R-:W-:Y:S02]  /*b0e40*/  IADD3 R14, R0, c[0x0][0x198], RZ ;  /* 0x00006600000e7a10 */ /* 0x000fe40007ffe0ff */
[----:B------:R-:W-:-:S03]  /*b0e50*/  PRMT R18, R26, 0x7632, R18 ;  /* 0x000076321a127816 */ /* 0x000fc60000000012 */
[----:B------:R0:W-:Y:S01]  /*b0e60*/  @P6 STG.E.U16 [R16.64], R26 ;  /* 0x0000001a10006986 */ /* 0x0001e2000c101504 */
[----:B------:R-:W-:-:S03]  /*b0e70*/  IADD3 R0, R14, c[0x0][0x198], RZ ;  /* 0x000066000e007a10 */ /* 0x000fc60007ffe0ff */
[----:B0-----:R-:W3:Y:S04]  /*b0e80*/  LDL.LU R26, [R1+0x80] ;  /* 0x00008000011a7983 */ /* 0x001ee80000300800 */
[----:B----4-:R0:W-:Y:S01]  /*b0e90*/  @P1 STG.E.U16 [R12.64], R15 ;  /* 0x0000000f0c001986 */ /* 0x0101e2000c101504 */
[----:B------:R-:W-:Y:S02]  /*b0ea0*/  PRMT R19, R15, 0x7632, R19 ;  /* 0x000076320f137816 */ /* 0x000fe40000000013 */
[----:B--2---:R-:W-:Y:S02]  /*b0eb0*/  ISETP.GE.AND P1, PT, R4, c[0x0][0x17c], PT ;  /* 0x00005f0004007a0c */ /* 0x004fe40003f26270 */
[----:B------:R-:W2:Y:S01]  /*b0ec0*/  LDL.LU R4, [R1+0x2a94] ;  /* 0x002a940001047983 */ /* 0x000ea20000300800 */
[----:B0-----:R-:W-:-:S04]  /*b0ed0*/  IMAD.WIDE R12, R14, 0x2, R2 ;  /* 0x000000020e0c7825 */ /* 0x001fc800078e0202 */
[----:B------:R-:W-:Y:S01]  /*b0ee0*/  IMAD.WIDE R14, R14, 0x2, R24 ;  /* 0x000000020e0e7825 */ /* 0x000fe200078e0218 */
[----:B------:R-:W-:Y:S01]  /*b0ef0*/  @P5 STG.E.U16 [R12.64], R18 ;  /* 0x000000120c005986 */ /* 0x000fe2000c101504 */
[----:B---3--:R-:W-:-:S03]  /*b0f00*/  ISETP.GE.AND P5, PT, R11, c[0x0][0x17c], PT ;  /* 0x00005f000b007a0c */ /* 0x008fc60003fa6270 */
[----:B------:R-:W3:Y:S04]  /*b0f10*/  LDL.LU R11, [R1+0x2830] ;  /* 0x00283000010b7983 */ /* 0x000ee80000300800 */
[----:B------:R0:W-:Y:S04]  /*b0f20*/  @P4 STG.E.U16 [R14.64], R19 ;  /* 0x000000130e004986 */ /* 0x0001e8000c101504 */
[----:B0-----:R-:W4:Y:S04]  /*b0f30*/  LDL.LU R15, [R1+0x90] ;  /* 0x00009000010f7983 */ /* 0x001f280000300800 */
[----:B------:R-:W2:Y:S01]  /*b0f40*/  LDL.LU R19, [R1+0x2834] ;  /* 0x0028340001137983 */ /* 0x000ea20000300800 */
[----:B------:R-:W-:-:S02]  /*b0f50*/  ISETP.LT.AND P6, PT, R27, c[0x0][0x178], !P0 ;  /* 0x00005e001b007a0c */ /* 0x000fc400047c1270 */
[----:B------:R-:W-:Y:S01]  /*b0f60*/  ISETP.LT.AND P0, PT, R21, c[0x0][0x178], !P0 ;  /* 0x00005e0015007a0c */ /* 0x000fe20004701270 */
[----:B------:R-:W-:Y:S01]  /*b0f70*/  IMAD.WIDE R16, R0, 0x2, R2 ;  /* 0x0000000200107825 */ /* 0x000fe200078e0202 */
[----:B------:R-:W-:-:S03]  /*b0f80*/  ISETP.LT.AND P4, PT, R27, c[0x0][0x178], !P2 ;  /* 0x00005e001b007a0c */ /* 0x000fc60005781270 */
[C---:B------:R-:W-:Y:S01]  /*b0f90*/  IMAD.WIDE R12, R0.reuse, 0x2, R24 ;  /* 0x00000002000c7825 */ /* 0x040fe200078e0218 */
[----:B------:R-:W-:Y:S02]  /*b0fa0*/  ISETP.LT.AND P2, PT, R21, c[0x0][0x178], !P2 ;  /* 0x00005e0015007a0c */ /* 0x000fe40005741270 */
[----:B------:R-:W-:-:S04]  /*b0fb0*/  IADD3 R14, R0, c[0x0][0x198], RZ ;  /* 0x00006600000e7a10 */ /* 0x000fc80007ffe0ff */
[----:B------:R-:W-:Y:S01]  /*b0fc0*/  IADD3 R0, R14, c[0x0][0x198], RZ ;  /* 0x000066000e007a10 */ /* 0x000fe20007ffe0ff */
[----:B----4-:R-:W-:Y:S04]  /*b0fd0*/  @P6 STG.E.U16 [R16.64], R15 ;  /* 0x0000000f10006986 */ /* 0x010fe8000c101504 */
[----:B--2---:R0:W-:Y:S01]  /*b0fe0*/  @P0 STG.E.U16 [R12.64], R4 ;  /* 0x000000040c000986 */ /* 0x0041e2000c101504 */
[----:B------:R-:W-:-:S03]  /*b0ff0*/  ISETP.GE.AND P0, PT, R19, c[0x0][0x17c], PT ;  /* 0x00005f0013007a0c */ /* 0x000fc60003f06270 */
[----:B------:R-:W2:Y:S01]  /*b1000*/  LDL.LU R19, [R1+0x20] ;  /* 0x0000200001137983 */ /* 0x000ea20000300800 */
[----:B0-----:R-:W-:Y:S01]  /*b1010*/  PRMT R4, R15, 0x7632, R4 ;  /* 0x000076320f047816 */ /* 0x001fe20000000004 */
[----:B------:R-:W-:-:S03]  /*b1020*/  IMAD.WIDE R12, R14, 0x2, R2 ;  /* 0x000000020e0c7825 */ /* 0x000fc600078e0202 */
[----:B------:R-:W-:Y:S01]  /*b1030*/  PRMT R18, R4, 0x7632, R18 ;  /* 0x0000763204127816 */ /* 0x000fe20000000012 */
[----:B------:R-:W-:Y:S01]  /*b1040*/  IMAD.WIDE R14, R14, 0x2, R24 ;  /* 0x000000020e0e7825 */ /* 0x000fe200078e0218 */
[----:B------:R-:W-:Y:S01]  /*b1050*/  @P4 STG.E.U16 [R12.64], R4 ;  /* 0x000000040c004986 */ /* 0x000fe2000c101504 */
[----:B---3--:R-:W-:-:S03]  /*b1060*/  ISETP.GE.AND P4, PT, R11, c[0x0][0x17c], PT ;  /* 0x00005f000b007a0c */ /* 0x008fc60003f86270 */
[----:B------:R-:W3:Y:S04]  /*b1070*/  LDL.LU R11, [R1+0x2838] ;  /* 0x00283800010b7983 */ /* 0x000ee80000300800 */
[----:B------:R0:W-:Y:S04]  /*b1080*/  @P2 STG.E.U16 [R14.64], R18 ;  /* 0x000000120e002986 */ /* 0x0001e8000c101504 */
[----:B0-----:R-:W4:Y:S01]  /*b1090*/  LDL.LU R18, [R1+0x283c] ;  /* 0x00283c0001127983 */ /* 0x001f220000300800 */
[----:B------:R-:W-:Y:S02]  /*b10a0*/  ISETP.LT.AND P6, PT, R27, c[0x0][0x178], !P3 ;  /* 0x00005e001b007a0c */ /* 0x000fe40005fc1270 */
[----:B------:R-:W-:Y:S01]  /*b10b0*/  ISETP.LT.AND P3, PT, R21, c[0x0][0x178], !P3 ;  /* 0x00005e0015007a0c */ /* 0x000fe20005f61270 */
[----:B------:R-:W-:Y:S01]  /*b10c0*/  IMAD.WIDE R16, R0, 0x2, R2 ;  /* 0x0000000200107825 */ /* 0x000fe200078e0202 */
[----:B------:R-:W-:-:S02]  /*b10d0*/  ISETP.LT.AND P2, PT, R27, c[0x0][0x178], !P1 ;  /* 0x00005e001b007a0c */ /* 0x000fc40004f41270 */
[----:B------:R-:W-:Y:S01]  /*b10e0*/  ISETP.LT.AND P1, PT, R21, c[0x0][0x178], !P1 ;  /* 0x00005e0015007a0c */ /* 0x000fe20004f21270 */
[C---:B------:R-:W-:Y:S01]  /*b10f0*/  IMAD.WIDE R12, R0.reuse, 0x2, R24 ;  /* 0x00000002000c7825 */ /* 0x040fe200078e0218 */
[----:B------:R-:W-:Y:S02]  /*b1100*/  IADD3 R14, R0, c[0x0][0x198], RZ ;  /* 0x00006600000e7a10 */ /* 0x000fe40007ffe0ff */
[----:B------:R-:W-:-:S03]  /*b1110*/  PRMT R4, R26, 0x7632, R4 ;  /* 0x000076321a047816 */ /* 0x000fc60000000004 */
[----:B------:R0:W-:Y:S01]  /*b1120*/  @P6 STG.E.U16 [R16.64], R26 ;  /* 0x0000001a10006986 */ /* 0x0001e2000c101504 */
[----:B------:R-:W-:-:S03]  /*b1130*/  IADD3 R0, R14, c[0x0][0x198], RZ ;  /* 0x000066000e007a10 */ /* 0x000fc60007ffe0ff */
[----:B------:R1:W-:Y:S04]  /*b1140*/  @P3 STG.E.U16 [R12.64], R8 ;  /* 0x000000080c003986 */ /* 0x0003e8000c101504 */
[----:B0-----:R-:W2:Y:S01]  /*b1150*/  LDL.LU R26, [R1+0x3a0] ;  /* 0x0003a000011a7983 */ /* 0x001ea20000300800 */
[----:B-1----:R-:W-:Y:S01]  /*b1160*/  IMAD.WIDE R12, R14, 0x2, R2 ;  /* 0x000000020e0c7825 */ /* 0x002fe200078e0202 */
[----:B------:R-:W-:-:S03]  /*b1170*/  PRMT R8, R8, 0x7632, R8 ;  /* 0x0000763208087816 */ /* 0x000fc60000000008 */
[----:B------:R-:W-:Y:S01]  /*b1180*/  IMAD.WIDE R14, R14, 0x2, R24 ;  /* 0x000000020e0e7825 */ /* 0x000fe200078e0218 */
        /* <DEDUP_REMOVED lines=11> */
[----:B------:R-:W-:Y:S01]  /*b1240*/  ISETP.LT.AND P0, PT, R21, c[0x0][0x178], !P0 ;  /* 0x00005e0015007a0c */ /* 0x000fe20004701270 */
[C---:B------:R-:W-:Y:S01]  /*b1250*/  IMAD.WIDE R12, R0.reuse, 0x2, R24 ;  /* 0x00000002000c7825 */ /* 0x040fe200078e0218 */
[----:B------:R-:W-:-:S02]  /*b1260*/  IADD3 R14, R0, c[0x0][0x198], RZ ;  /* 0x00006600000e7a10 */ /* 0x000fc40007ffe0ff */
[----:B--2---:R-:W-:Y:S02]  /*b1270*/  PRMT R8, R19, 0x7632, R8 ;  /* 0x0000763213087816 */ /* 0x004fe40000000008 */
[----:B------:R-:W-:Y:S01]  /*b1280*/  IADD3 R0, R14, c[0x0][0x198], RZ ;  /* 0x000066000e007a10 */ /* 0x000fe20007ffe0ff */
[----:B---3--:R-:W-:Y:S01]  /*b1290*/  @P6 STG.E.U16 [R16.64], R15 ;  /* 0x0000000f10006986 */ /* 0x008fe2000c101504 */
[----:B------:R-:W-:-:S03]  /*b12a0*/  PRMT R4, R15, 0x7632, R4 ;  /* 0x000076320f047816 */ /* 0x000fc60000000004 */
[----:B------:R0:W-:Y:S01]  /*b12b0*/  @P5 STG.E.U16 [R12.64], R19 ;  /* 0x000000130c005986 */ /* 0x0001e2000c101504 */
[----:B------:R-:W-:-:S03]  /*b12c0*/  ISETP.GE.AND P5, PT, R11, c[0x0][0x17c], PT ;  /* 0x00005f000b007a0c */ /* 0x000fc60003fa6270 */
[----:B------:R-:W2:Y:S01]  /*b12d0*/  LDL.LU R11, [R1+0x40] ;  /* 0x00004000010b7983 */ /* 0x000ea20000300800 */
[----:B0-----:R-:W-:-:S03]  /*b12e0*/  IMAD.WIDE R12, R14, 0x2, R2 ;  /* 0x000000020e0c7825 */ /* 0x001fc600078e0202 */
[----:B------:R-:W3:Y:S01]  /*b12f0*/  LDL.LU R19, [R1+0x284c] ;  /* 0x00284c0001137983 */ /* 0x000ee20000300800 */
[----:B------:R-:W-:-:S03]  /*b1300*/  IMAD.WIDE R14, R14, 0x2, R24 ;  /* 0x000000020e0e7825 */ /* 0x000fc600078e0218 */
[----:B------:R-:W-:Y:S01]  /*b1310*/  @P1 STG.E.U16 [R12.64], R4 ;  /* 0x000000040c001986 */ /* 0x000fe2000c101504 */
[----:B----4-:R-:W-:-:S03]  /*b1320*/  ISETP.GE.AND P1, PT, R18, c[0x0][0x17c], PT ;  /* 0x00005f0012007a0c */ /* 0x010fc60003f26270 */
[----:B------:R-:W4:Y:S04]  /*b1330*/  LDL.LU R18, [R1+0x2848] ;  /* 0x0028480001127983 */ /* 0x000f280000300800 */
[----:B------:R0:W-:Y:S04]  /*b1340*/  @P0 STG.E.U16 [R14.64], R8 ;  /* 0x000000080e000986 */ /* 0x0001e8000c101504 */
[----:B0-----:R-:W2:Y:S01]  /*b1350*/  LDL.LU R15, [R1] ;  /* 0x00000000010f7983 */ /* 0x001ea20000300800 */
        /* <DEDUP_REMOVED lines=10> */
[----:B0-----:R-:W4:Y:S04]  /*b1400*/  LDL.LU R26, [R1+0x3c0] ;  /* 0x0003c000011a7983 */ /* 0x001f280000300800 */
[----:B--2---:R0:W-:Y:S01]  /*b1410*/  @P4 STG.E.U16 [R12.64], R15 ;  /* 0x0000000f0c004986 */ /* 0x0041e2000c101504 */
[----:B------:R-:W-:Y:S02]  /*b1420*/  PRMT R8, R15, 0x7632, R8 ;  /* 0x000076320f087816 */ /* 0x000fe40000000008 */
[----:B---3--:R-:W-:Y:S02]  /*b1430*/  ISETP.GE.AND P4, PT, R19, c[0x0][0x17c], PT ;  /* 0x00005f0013007a0c */ /* 0x008fe40003f86270 */
[----:B------:R-:W2:Y:S01]  /*b1440*/  LDL.LU R19, [R1+0x2854] ;  /* 0x0028540001137983 */ /* 0x000ea20000300800 */
[----:B0-----:R-:W-:-:S04]  /*b1450*/  IMAD.WIDE R12, R14, 0x2, R2 ;  /* 0x000000020e0c7825 */ /* 0x001fc800078e0202 */
[----:B------:R-:W-:Y:S01]  /*b1460*/  IMAD.WIDE R14, R14, 0x2, R24 ;  /* 0x000000020e0e7825 */ /* 0x000fe200078e0218 */
[----:B------:R-:W-:Y:S01]  /*b1470*/  @P0 STG.E.U16 [R12.64], R4 ;  /* 0x000000040c000986 */ /* 0x000fe2000c101504 */
[----:B----4-:R-:W-:-:S03]  /*b1480*/  ISETP.GE.AND P0, PT, R18, c[0x0][0x17c], PT ;  /* 0x00005f0012007a0c */ /* 0x010fc60003f06270 */
[----:B------:R-:W3:Y:S04]  /*b1490*/  LDL.LU R18, [R1+0x2850] ;  /* 0x0028500001127983 */ /* 0x000ee80000300800 */
[----:B------:R0:W-:Y:S04]  /*b14a0*/  @P3 STG.E.U16 [R14.64], R8 ;  /* 0x000000080e003986 */ /* 0x0001e8000c101504 */
[----:B0-----:R-:W4:Y:S01]  /*b14b0*/  LDL.LU R15, [R1+0xa0] ;  /* 0x0000a000010f7983 */ /* 0x001f220000300800 */
[----:B------:R-:W-:Y:S02]  /*b14c0*/  ISETP.LT.AND P6, PT, R27, c[0x0][0x178], !P2 ;  /* 0x00005e001b007a0c */ /* 0x000fe400057c1270 */
[----:B------:R-:W-:Y:S01]  /*b14d0*/  ISETP.LT.AND P2, PT, R21, c[0x0][0x178], !P2 ;  /* 0x00005e0015007a0c */ /* 0x000fe20005741270 */
[----:B------:R-:W-:Y:S01]  /*b14e0*/  IMAD.WIDE R16, R0, 0x2, R2 ;  /* 0x0000000200107825 */ /* 0x000fe200078e0202 */
[----:B------:R-:W-:-:S02]  /*b14f0*/  ISETP.LT.AND P3, PT, R27, c[0x0][0x178], !P5 ;  /* 0x00005e001b007a0c */ /* 0x000fc40006f61270 */
[C---:B------:R-:W-:Y:S01]  /*b1500*/  IADD3 R14, R0.reuse, c[0x0][0x198], RZ ;  /* 0x00006600000e7a10 */ /* 0x040fe20007ffe0ff */
[----:B------:R-:W-:Y:S01]  /*b1510*/  IMAD.WIDE R12, R0, 0x2, R24 ;  /* 0x00000002000c7825 */ /* 0x000fe200078e0218 */
[----:B------:R-:W-:Y:S02]  /*b1520*/  PRMT R8, R11, 0x7632, R8 ;  /* 0x000076320b087816 */ /* 0x000fe40000000008 */
[----:B------:R-:W-:-:S03]  /*b1530*/  ISETP.LT.AND P5, PT, R21, c[0x0][0x178], !P5 ;  /* 0x00005e0015007a0c */ /* 0x000fc60006fa1270 */
[----:B----4-:R-:W-:Y:S01]  /*b1540*/  @P6 STG.E.U16 [R16.64], R15 ;  /* 0x0000000f10006986 */ /* 0x010fe2000c101504 */
[----:B------:R-:W-:-:S03]  /*b1550*/  PRMT R4, R15, 0x7632, R4 ;  /* 0x000076320f047816 */ /* 0x000fc60000000004 */
[----:B------:R0:W-:Y:S01]  /*b1560*/  @P2 STG.E.U16 [R12.64], R11 ;  /* 0x0000000b0c002986 */ /* 0x0001e2000c101504 */
[----:B--2---:R-:W-:Y:S01]  /*b1570*/  ISETP.GE.AND P2, PT, R19, c[0x0][0x17c], PT ;  /* 0x00005f0013007a0c */ /* 0x004fe20003f46270 */
        /* <DEDUP_REMOVED lines=20> */
[----:B------:R-:W-:Y:S02]  /*b16c0*/  PRMT R8, R5, 0x7632, R8 ;  /* 0x0000763205087816 */ /* 0x000fe40000000008 */
[----:B------:R-:W-:Y:S01]  /*b16d0*/  ISETP.LT.AND P6, PT, R27, c[0x0][0x178], !P0 ;  /* 0x00005e001b007a0c */ /* 0x000fe200047c1270 */
[----:B0-----:R-:W-:Y:S01]  /*b16e0*/  IMAD.WIDE R12, R14, 0x2, R2 ;  /* 0x000000020e0c7825 */ /* 0x001fe200078e0202 */
[----:B------:R-:W2:Y:S01]  /*b16f0*/  LDL.LU R5, [R1+0x2a90] ;  /* 0x002a900001057983 */ /* 0x000ea20000300800 */
[----:B------:R-:W-:-:S02]  /*b1700*/  ISETP.LT.AND P1, PT, R21, c[0x0][0x178], !P0 ;  /* 0x00005e0015007a0c */ /* 0x000fc40004721270 */
[----:B------:R-:W-:Y:S01]  /*b1710*/  IMAD.WIDE R14, R14, 0x2, R24 ;  /* 0x000000020e0e7825 */ /* 0x000fe200078e0218 */
[----:B------:R-:W2:Y:S04]  /*b1720*/  LDL.LU R26, [R1+0x74] ;  /* 0x00007400011a7983 */ /* 0x000ea80000300800 */
[----:B------:R-:W-:Y:S04]  /*b1730*/  @P5 STG.E.U16 [R12.64], R4 ;  /* 0x000000040c005986 */ /* 0x000fe8000c101504 */
[----:B------:R0:W-:Y:S01]  /*b1740*/  @P4 STG.E.U16 [R14.64], R8 ;  /* 0x000000080e004986 */ /* 0x0001e2000c101504 */
[----:B---3--:R-:W-:-:S03]  /*b1750*/  ISETP.GE.AND P0, PT, R19, c[0x0][0x17c], PT ;  /* 0x00005f0013007a0c */ /* 0x008fc60003f06270 */
[----:B------:R-:W3:Y:S01]  /*b1760*/  LDL.LU R19, [R1+0x2864] ;  /* 0x0028640001137983 */ /* 0x000ee20000300800 */
[----:B----4-:R-:W-:-:S03]  /*b1770*/  ISETP.GE.AND P5, PT, R18, c[0x0][0x17c], PT ;  /* 0x00005f0012007a0c */ /* 0x010fc60003fa6270 */
[----:B------:R-:W4:Y:S04]  /*b1780*/  LDL.LU R18, [R1+0x2860] ;  /* 0x0028600001127983 */ /* 0x000f280000300800 */
[----:B0-----:R-:W3:Y:S01]  /*b1790*/  LDL.LU R15, [R1+0x34] ;  /* 0x00003400010f7983 */ /* 0x001ee20000300800 */
[----:B------:R-:W-:Y:S01]  /*b17a0*/  ISETP.LT.AND P4, PT, R27, c[0x0][0x178], !P2 ;  /* 0x00005e001b007a0c */ /* 0x000fe20005781270 */
[C---:B------:R-:W-:Y:S01]  /*b17b0*/  IMAD.WIDE R16, R0.reuse, 0x2, R2 ;  /* 0x0000000200107825 */ /* 0x040fe200078e0202 */
[----:B------:R-:W-:Y:S02]  /*b17c0*/  ISETP.LT.AND P2, PT, R21, c[0x0][0x178], !P2 ;  /* 0x00005e0015007a0c */ /* 0x000fe40005741270 */
[C---:B------:R-:W-:Y:S01]  /*b17d0*/  IADD3 R14, R0.reuse, c[0x0][0x198], RZ ;  /* 0x00006600000e7a10 */ /* 0x040fe20007ffe0ff */
[----:B------:R-:W-:Y:S01]  /*b17e0*/  IMAD.WIDE R12, R0, 0x2, R24 ;  /* 0x00000002000c7825 */ /* 0x000fe200078e0218 */
[----:B--2---:R0:W-:Y:S01]  /*b17f0*/  @P6 STG.E.U16 [R16.64], R11 ;  /* 0x0000000b10006986 */ /* 0x0041e2000c101504 */
[----:B------:R-:W-:-:S02]  /*b1800*/  PRMT R4, R11, 0x7632, R4 ;  /* 0x000076320b047816 */ /* 0x000fc40000000004 */
[C---:B------:R-:W-:Y:S01]  /*b1810*/  IADD3 R0, R14.reuse, c[0x0][0x198], RZ ;  /* 0x000066000e007a10 */ /* 0x040fe20007ffe0ff */
[----:B0-----:R-:W2:Y:S04]  /*b1820*/  LDL.LU R11, [R1+0x94] ;  /* 0x00009400010b7983 */ /* 0x001ea80000300800 */
[----:B---3--:R0:W-:Y:S01]  /*b1830*/  @P1 STG.E.U16 [R12.64], R15 ;  /* 0x0000000f0c001986 */ /* 0x0081e2000c101504 */
[----:B------:R-:W-:Y:S02]  /*b1840*/  PRMT R8, R15, 0x7632, R8 ;  /* 0x000076320f087816 */ /* 0x000fe40000000008 */
[----:B------:R-:W-:Y:S02]  /*b1850*/  ISETP.GE.AND P1, PT, R19, c[0x0][0x17c], PT ;  /* 0x00005f0013007a0c */ /* 0x000fe40003f26270 */
[----:B------:R-:W3:Y:S01]  /*b1860*/  LDL.LU R19, [R1+0x286c] ;  /* 0x00286c0001137983 */ /* 0x000ee20000300800 */
[----:B0-----:R-:W-:-:S04]  /*b1870*/  IMAD.WIDE R12, R14, 0x2, R2 ;  /* 0x000000020e0c7825 */ /* 0x001fc800078e0202 */
[----:B------:R-:W-:Y:S01]  /*b1880*/  IMAD.WIDE R14, R14, 0x2, R24 ;  /* 0x000000020e0e7825 */ /* 0x000fe200078e0218 */
[----:B------:R-:W-:Y:S01]  /*b1890*/  @P4 STG.E.U16 [R12.64], R4 ;  /* 0x000000040c004986 */ /* 0x000fe2000c101504 */
[----:B----4-:R-:W-:-:S03]  /*b18a0*/  ISETP.GE.AND P4, PT, R18, c[0x0][0x17c], PT ;  /* 0x00005f0012007a0c */ /* 0x010fc60003f86270 */
[----:B------:R-:W4:Y:S04]  /*b18b0*/  LDL.LU R18, [R1+0x2868] ;  /* 0x0028680001127983 */ /* 0x000f280000300800 */
[----:B------:R0:W-:Y:S04]  /*b18c0*/  @P2 STG.E.U16 [R14.64], R8 ;  /* 0x000000080e002986 */ /* 0x0001e8000c101504 */
[----:B0-----:R-:W2:Y:S01]  /*b18d0*/  LDL.LU R15, [R1+0x14] ;  /* 0x00001400010f7983 */ /* 0x001ea20000300800 */
[----:B------:R-:W-:Y:S02]  /*b18e0*/  ISETP.LT.AND P6, PT, R27, c[0x0][0x178], !P3 ;  /* 0x00005e001b007a0c */ /* 0x000fe40005fc1270 */
[----:B------:R-:W-:Y:S01]  /*b18f0*/  ISETP.LT.AND P3, PT, R21, c[0x0][0x178], !P3 ;  /* 0x00005e0015007a0c */ /* 0x000fe20005f61270 */
[----:B------:R-:W-:Y:S01]  /*b1900*/  IMAD.WIDE R16, R0, 0x2, R2 ;  /* 0x0000000200107825 */ /* 0x000fe200078e0202 */
[----:B------:R-:W-:-:S02]  /*b1910*/  ISETP.LT.AND P2, PT, R27, c[0x0][0x178], !P0 ;  /* 0x00005e001b007a0c */ /* 0x000fc40004741270 */
[C---:B------:R-:W-:Y:S01]  /*b1920*/  IADD3 R14, R0.reuse, c[0x0][0x198], RZ ;  /* 0x00006600000e7a10 */ /* 0x040fe20007ffe0ff */
[----:B------:R-:W-:Y:S01]  /*b1930*/  IMAD.WIDE R12, R0, 0x2, R24 ;  /* 0x00000002000c7825 */ /* 0x000fe200078e0218 */
[----:B------:R-:W-:-:S05]  /*b1940*/  PRMT R4, R26, 0x7632, R4 ;  /* 0x000076321a047816 */ /* 0x000fca0000000004 */
[----:B------:R0:W-:Y:S04]  /*b1950*/  @P6 STG.E.U16 [R16.64], R26 ;  /* 0x0000001a10006986 */ /* 0x0001e8000c101504 */
[----:B0-----:R-:W4:Y:S04]  /*b1960*/  LDL.LU R26, [R1+0x84] ;  /* 0x00008400011a7983 */ /* 0x001f280000300800 */
[----:B--2---:R0:W-:Y:S01]  /*b1970*/  @P3 STG.E.U16 [R12.64], R15 ;  /* 0x0000000f0c003986 */ /* 0x0041e2000c101504 */
[----:B---3--:R-:W-:-:S03]  /*b1980*/  ISETP.GE.AND P3, PT, R19, c[0x0][0x17c], PT ;  /* 0x00005f0013007a0c */ /* 0x008fc60003f66270 */
[----:B------:R-:W2:Y:S01]  /*b1990*/  LDL.LU R19, [R1+0x2874] ;  /* 0x0028740001137983 */ /* 0x000ea20000300800 */
[----:B0-----:R-:W-:-:S05]  /*b19a0*/  IMAD.WIDE R12, R14, 0x2, R2 ;  /* 0x000000020e0c7825 */ /* 0x001fca00078e0202 */
[----:B------:R0:W-:Y:S01]  /*b19b0*/  @P2 STG.E.U16 [R12.64], R4 ;  /* 0x000000040c002986 */ /* 0x0001e2000c101504 */
[----:B----4-:R-:W-:-:S03]  /*b19c0*/  ISETP.GE.AND P2, PT, R18, c[0x0][0x17c], PT ;  /* 0x00005f0012007a0c */ /* 0x010fc60003f46270 */
[----:B------:R-:W3:Y:S01]  /*b19d0*/  LDL.LU R18, [R1+0x2870] ;  /* 0x0028700001127983 */ /* 0x000ee20000300800 */
[----:B------:R-:W-:Y:S02]  /*b19e0*/  ISETP.LT.AND P0, PT, R21, c[0x0][0x178], !P0 ;  /* 0x00005e0015007a0c */ /* 0x000fe40004701270 */
[----:B------:R-:W-:Y:S02]  /*b19f0*/  ISETP.LT.AND P6, PT, R27, c[0x0][0x178], !P5 ;  /* 0x00005e001b007a0c */ /* 0x000fe40006fc1270 */
[C---:B------:R-:W-:Y:S02]  /*b1a00*/  IADD3 R0, R14.reuse, c[0x0][0x198], RZ ;  /* 0x000066000e007a10 */ /* 0x040fe40007ffe0ff */
[----:B------:R-:W-:Y:S01]  /*b1a10*/  PRMT R8, R15, 0x7632, R8 ;  /* 0x000076320f087816 */ /* 0x000fe20000000008 */
[----:B------:R-:W-:Y:S01]  /*b1a20*/  IMAD.WIDE R14, R14, 0x2, R24 ;  /* 0x000000020e0e7825 */ /* 0x000fe200078e0218 */
[----:B------:R-:W-:-:S03]  /*b1a30*/  ISETP.LT.AND P5, PT, R21, c[0x0][0x178], !P5 ;  /* 0x00005e0015007a0c */ /* 0x000fc60006fa1270 */
[C---:B------:R-:W-:Y:S02]  /*b1a40*/  IMAD.WIDE R16, R0.reuse, 0x2, R2 ;  /* 0x0000000200107825 */ /* 0x040fe400078e0202 */
[----:B------:R1:W-:Y:S01]  /*b1a50*/  @P0 STG.E.U16 [R14.64], R8 ;  /* 0x000000080e000986 */ /* 0x0003e2000c101504 */
[----:B------:R-:W-:Y:S01]  /*b1a60*/  ISETP.LT.AND P0, PT, R27, c[0x0][0x178], !P1 ;  /* 0x00005e001b007a0c */ /* 0x000fe20004f01270 */
[C---:B0-----:R-:W-:Y:S02]  /*b1a70*/  IMAD.WIDE R12, R0.reuse, 0x2, R24 ;  /* 0x00000002000c7825 */ /* 0x041fe400078e0218 */
[----:B------:R0:W-:Y:S04]  /*b1a80*/  @P6 STG.E.U16 [R16.64], R11 ;  /* 0x0000000b10006986 */ /* 0x0001e8000c101504 */
[----:B------:R4:W-:Y:S01]  /*b1a90*/  @P5 STG.E.U16 [R12.64], R5 ;  /* 0x000000050c005986 */ /* 0x0009e2000c101504 */
[----:B-1----:R-:W-:-:S02]  /*b1aa0*/  IADD3 R14, R0, c[0x0][0x198], RZ ;  /* 0x00006600000e7a10 */ /* 0x002fc40007ffe0ff */
[----:B------:R-:W-:Y:S02]  /*b1ab0*/  PRMT R8, R11, 0x7632, R8 ;  /* 0x000076320b087816 */ /* 0x000fe40000000008 */
[----:B0-----:R-:W-:Y:S01]  /*b1ac0*/  PRMT R16, R5, 0x7632, R16 ;  /* 0x0000763205107816 */ /* 0x001fe20000000010 */
[----:B------:R-:W3:Y:S01]  /*b1ad0*/  LDL.LU R11, [R1+0x3b4] ;  /* 0x0003b400010b7983 */ /* 0x000ee20000300800 */
[----:B----4-:R-:W-:Y:S01]  /*b1ae0*/  IMAD.WIDE R4, R14, 0x2, R2 ;  /* 0x000000020e047825 */ /* 0x010fe200078e0202 */
[----:B------:R-:W-:Y:S02]  /*b1af0*/  ISETP.LT.AND P6, PT, R27, c[0x0][0x178], !P4 ;  /* 0x00005e001b007a0c */ /* 0x000fe400067c1270 */
[----:B------:R-:W-:Y:S02]  /*b1b00*/  ISETP.LT.AND P5, PT, R21, c[0x0][0x178], !P4 ;  /* 0x00005e0015007a0c */ /* 0x000fe400067a1270 */
[----:B------:R0:W-:Y:S01]  /*b1b10*/  @P0 STG.E.U16 [R4.64], R8 ;  /* 0x0000000804000986 */ /* 0x0001e2000c101504 */
[----:B--2---:R-:W-:-:S03]  /*b1b20*/  ISETP.GE.AND P4, PT, R19, c[0x0][0x17c], PT ;  /* 0x00005f0013007a0c */ /* 0x004fc60003f86270 */
[----:B------:R-:W2:Y:S01]  /*b1b30*/  LDL.LU R19, [R1+0x287c] ;  /* 0x00287c0001137983 */ /* 0x000ea20000300800 */
[----:B---3--:R-:W-:-:S03]  /*b1b40*/  ISETP.GE.AND P0, PT, R18, c[0x0][0x17c], PT ;  /* 0x00005f0012007a0c */ /* 0x008fc60003f06270 */
[----:B------:R-:W3:Y:S01]  /*b1b50*/  LDL.LU R18, [R1+0x2878] ;  /* 0x0028780001127983 */ /* 0x000ee20000300800 */
[----:B------:R-:W-:Y:S01]  /*b1b60*/  ISETP.LT.AND P1, PT, R21, c[0x0][0x178], !P1 ;  /* 0x00005e0015007a0c */ /* 0x000fe20004f21270 */
[C---:B------:R-:W-:Y:S01]  /*b1b70*/  IMAD.WIDE R12, R14.reuse, 0x2, R24 ;  /* 0x000000020e0c7825 */ /* 0x040fe200078e0218 */
[----:B------:R-:W-:-:S05]  /*b1b80*/  IADD3 R0, R14, c[0x0][0x198], RZ ;  /* 0x000066000e007a10 */ /* 0x000fca0007ffe0ff */
[C---:B------:R-:W-:Y:S01]  /*b1b90*/  IMAD.WIDE R14, R0.reuse, 0x2, R2 ;  /* 0x00000002000e7825 */ /* 0x040fe200078e0202 */
[----:B0-----:R-:W-:-:S05]  /*b1ba0*/  IADD3 R8, R0, c[0x0][0x198], RZ ;  /* 0x0000660000087a10 */ /* 0x001fca0007ffe0ff */
[----:B------:R-:W-:Y:S01]  /*b1bb0*/  @P1 STG.E.U16 [R12.64], R16 ;  /* 0x000000100c001986 */ /* 0x000fe2000c101504 */
[----:B------:R-:W-:Y:S01]  /*b1bc0*/  ISETP.LT.AND P1, PT, R27, c[0x0][0x178], !P3 ;  /* 0x00005e001b007a0c */ /* 0x000fe20005f21270 */
[----:B------:R-:W-:Y:S01]  /*b1bd0*/  IMAD.WIDE R4, R0, 0x2, R24 ;  /* 0x0000000200047825 */ /* 0x000fe200078e0218 */
[----:B------:R-:W-:Y:S01]  /*b1be0*/  ISETP.LT.AND P3, PT, R21, c[0x0][0x178], !P3 ;  /* 0x00005e0015007a0c */ /* 0x000fe20005f61270 */
[----:B------:R0:W-:Y:S01]  /*b1bf0*/  @P6 STG.E.U16 [R14.64], R26 ;  /* 0x0000001a0e006986 */ /* 0x0001e2000c101504 */
[----:B------:R-:W-:-:S03]  /*b1c00*/  IADD3 R0, R8, c[0x0][0x198], RZ ;  /* 0x0000660008007a10 */ /* 0x000fc60007ffe0ff */
[----:B------:R1:W-:Y:S01]  /*b1c10*/  @P5 STG.E.U16 [R4.64], R9 ;  /* 0x0000000904005986 */ /* 0x0003e2000c101504 */
[----:B------:R-:W-:Y:S02]  /*b1c20*/  ISETP.LT.AND P6, PT, R27, c[0x0][0x178], !P2 ;  /* 0x00005e001b007a0c */ /* 0x000fe400057c1270 */
[----:B------:R-:W-:Y:S02]  /*b1c30*/  ISETP.LT.AND P5, PT, R21, c[0x0][0x178], !P2 ;  /* 0x00005e0015007a0c */ /* 0x000fe400057a1270 */
[----:B0-----:R-:W-:Y:S02]  /*b1c40*/  PRMT R14, R26, 0x7632, R14 ;  /* 0x000076321a0e7816 */ /* 0x001fe4000000000e */
[----:B------:R-:W-:Y:S01]  /*b1c50*/  PRMT R15, R9, 0x7632, R15 ;  /* 0x00007632090f7816 */ /* 0x000fe2000000000f */
[----:B------:R-:W4:Y:S01]  /*b1c60*/  LDL.LU R26, [R1+0x3a4] ;  /* 0x0003a400011a7983 */ /* 0x000f220000300800 */
[----:B-1----:R-:W-:-:S04]  /*b1c70*/  IMAD.WIDE R4, R8, 0x2, R2 ;  /* 0x0000000208047825 */ /* 0x002fc800078e0202 */
[----:B------:R-:W-:Y:S01]  /*b1c80*/  IMAD.WIDE R8, R8, 0x2, R24 ;  /* 0x0000000208087825 */ /* 0x000fe200078e0218 */
[----:B------:R-:W-:Y:S04]  /*b1c90*/  @P1 STG.E.U16 [R4.64], R14 ;  /* 0x0000000e04001986 */ /* 0x000fe8000c101504 */
[----:B------:R0:W-:Y:S01]  /*b1ca0*/  @P3 STG.E.U16 [R8.64], R15 ;  /* 0x0000000f08003986 */ /* 0x0001e2000c101504 */
[----:B--2---:R-:W-:-:S03]  /*b1cb0*/  ISETP.GE.AND P2, PT, R19, c[0x0][0x17c], PT ;  /* 0x00005f0013007a0c */ /* 0x004fc60003f46270 */
[----:B------:R-:W2:Y:S01]  /*b1cc0*/  LDL.LU R19, [R1+0x2884] ;  /* 0x0028840001137983 */ /* 0x000ea20000300800 */
[----:B---3--:R-:W-:-:S03]  /*b1cd0*/  ISETP.GE.AND P1, PT, R18, c[0x0][0x17c], PT ;  /* 0x00005f0012007a0c */ /* 0x008fc60003f26270 */
[----:B------:R-:W3:Y:S04]  /*b1ce0*/  LDL.LU R18, [R1+0x2880] ;  /* 0x0028800001127983 */ /* 0x000ee80000300800 */
[----:B0-----:R-:W2:Y:S01]  /*b1cf0*/  LDL.LU R9, [R1+0x24] ;  /* 0x0000240001097983 */ /* 0x001ea20000300800 */
[----:B------:R-:W-:Y:S01]  /*b1d00*/  ISETP.LT.AND P3, PT, R27, c[0x0][0x178], !P4 ;  /* 0x00005e001b007a0c */ /* 0x000fe20006761270 */
[C---:B------:R-:W-:Y:S01]  /*b1d10*/  IMAD.WIDE R12, R0.reuse, 0x2, R2 ;  /* 0x00000002000c7825 */ /* 0x040fe200078e0202 */
[----:B------:R-:W-:Y:S02]  /*b1d20*/  ISETP.LT.AND P4, PT, R21, c[0x0][0x178], !P4 ;  /* 0x00005e0015007a0c */ /* 0x000fe40006781270 */
[C---:B------:R-:W-:Y:S01]  /*b1d30*/  IADD3 R8, R0.reuse, c[0x0][0x198], RZ ;  /* 0x0000660000087a10 */ /* 0x040fe20007ffe0ff */
[----:B------:R-:W-:Y:S01]  /*b1d40*/  IMAD.WIDE R4, R0, 0x2, R24 ;  /* 0x0000000200047825 */ /* 0x000fe200078e0218 */
[----:B------:R0:W-:Y:S01]  /*b1d50*/  @P6 STG.E.U16 [R12.64], R11 ;  /* 0x0000000b0c006986 */ /* 0x0001e2000c101504 */
[----:B------:R-:W-:-:S02]  /*b1d60*/  PRMT R14, R11, 0x7632, R14 ;  /* 0x000076320b0e7816 */ /* 0x000fc4000000000e */
[----:B------:R-:W-:Y:S02]  /*b1d70*/  IADD3 R0, R8, c[0x0][0x198], RZ ;  /* 0x0000660008007a10 */ /* 0x000fe40007ffe0ff */
[----:B------:R-:W-:Y:S01]  /*b1d80*/  ISETP.LT.AND P6, PT, R27, c[0x0][0x178], !P0 ;  /* 0x00005e001b007a0c */ /* 0x000fe200047c1270 */
[----:B0-----:R-:W4:Y:S04]  /*b1d90*/  LDL.LU R11, [R1+0x2a8c] ;  /* 0x002a8c00010b7983 */ /* 0x001f280000300800 */
[----:B--2---:R0:W-:Y:S01]  /*b1da0*/  @P5 STG.E.U16 [R4.64], R9 ;  /* 0x0000000904005986 */ /* 0x0041e2000c101504 */
[----:B------:R-:W-:Y:S02]  /*b1db0*/  PRMT R15, R9, 0x7632, R15 ;  /* 0x00007632090f7816 */ /* 0x000fe4000000000f */
[----:B------:R-:W-:-:S02]  /*b1dc0*/  ISETP.LT.AND P5, PT, R21, c[0x0][0x178], !P0 ;  /* 0x00005e0015007a0c */ /* 0x000fc400047a1270 */
[----:B------:R-:W-:Y:S02]  /*b1dd0*/  ISETP.GE.AND P0, PT, R19, c[0x0][0x17c], PT ;  /* 0x00005f0013007a0c */ /* 0x000fe40003f06270 */
[----:B------:R-:W2:Y:S01]  /*b1de0*/  LDL.LU R19, [R1+0x288c] ;  /* 0x00288c0001137983 */ /* 0x000ea20000300800 */
[----:B0-----:R-:W-:-:S04]  /*b1df0*/  IMAD.WIDE R4, R8, 0x2, R2 ;  /* 0x0000000208047825 */ /* 0x001fc800078e0202 */
[----:B------:R-:W-:Y:S01]  /*b1e00*/  IMAD.WIDE R8, R8, 0x2, R24 ;  /* 0x0000000208087825 */ /* 0x000fe200078e0218 */
[----:B------:R-:W-:Y:S01]  /*b1e10*/  @P3 STG.E.U16 [R4.64], R14 ;  /* 0x0000000e04003986 */ /* 0x000fe2000c101504 */
[----:B---3--:R-:W-:-:S03]  /*b1e20*/  ISETP.GE.AND P3, PT, R18, c[0x0][0x17c], PT ;  /* 0x00005f0012007a0c */ /* 0x008fc60003f66270 */
[----:B------:R-:W3:Y:S04]  /*b1e30*/  LDL.LU R18, [R1+0x2888] ;  /* 0x0028880001127983 */ /* 0x000ee80000300800 */
[----:B------:R0:W-:Y:S04]  /*b1e40*/  @P4 STG.E.U16 [R8.64], R15 ;  /* 0x0000000f08004986 */ /* 0x0001e8000c101504 */
[----:B0-----:R-:W2:Y:S01]  /*b1e50*/  LDL.LU R9, [R1+0x4] ;  /* 0x0000040001097983 */ /* 0x001ea20000300800 */
[----:B------:R-:W-:Y:S01]  /*b1e60*/  ISETP.LT.AND P4, PT, R27, c[0x0][0x178], !P2 ;  /* 0x00005e001b007a0c */ /* 0x000fe20005781270 */
[----:B------:R-:W-:Y:S01]  /*b1e70*/  IMAD.WIDE R12, R0, 0x2, R2 ;  /* 0x00000002000c7825 */ /* 0x000fe200078e0202 */
[----:B------:R-:W-:-:S02]  /*b1e80*/  ISETP.LT.AND P2, PT, R21, c[0x0][0x178], !P2 ;  /* 0x00005e0015007a0c */ /* 0x000fc40005741270 */
[C---:B------:R-:W-:Y:S01]  /*b1e90*/  IADD3 R8, R0.reuse, c[0x0][0x198], RZ ;  /* 0x0000660000087a10 */ /* 0x040fe20007ffe0ff */
[----:B------:R-:W-:Y:S01]  /*b1ea0*/  IMAD.WIDE R4, R0, 0x2, R24 ;  /* 0x0000000200047825 */ /* 0x000fe200078e0218 */
[----:B----4-:R0:W-:Y:S01]  /*b1eb0*/  @P6 STG.E.U16 [R12.64], R26 ;  /* 0x0000001a0c006986 */ /* 0x0101e2000c101504 */
[----:B------:R-:W-:Y:S02]  /*b1ec0*/  PRMT R14, R26, 0x7632, R14 ;  /* 0x000076321a0e7816 */ /* 0x000fe4000000000e */
[----:B------:R-:W-:Y:S02]  /*b1ed0*/  IADD3 R0, R8, c[0x0][0x198], RZ ;  /* 0x0000660008007a10 */ /* 0x000fe40007ffe0ff */
[----:B------:R-:W-:Y:S01]  /*b1ee0*/  ISETP.LT.AND P6, PT, R27, c[0x0][0x178], !P1 ;  /* 0x00005e001b007a0c */ /* 0x000fe20004fc1270 */
[----:B0-----:R-:W4:Y:S04]  /*b1ef0*/  LDL.LU R26, [R1+0x3c4] ;  /* 0x0003c400011a7983 */ /* 0x001f280000300800 */
[----:B--2---:R0:W-:Y:S01]  /*b1f00*/  @P5 STG.E.U16 [R4.64], R9 ;  /* 0x0000000904005986 */ /* 0x0041e2000c101504 */
[----:B------:R-:W-:-:S02]  /*b1f10*/  PRMT R15, R9, 0x7632, R15 ;  /* 0x00007632090f7816 */ /* 0x000fc4000000000f */
[----:B------:R-:W-:Y:S02]  /*b1f20*/  ISETP.LT.AND P5, PT, R21, c[0x0][0x178], !P1 ;  /* 0x00005e0015007a0c */ /* 0x000fe40004fa1270 */
[----:B------:R-:W-:Y:S01]  /*b1f30*/  ISETP.GE.AND P1, PT, R19, c[0x0][0x17c], PT ;  /* 0x00005f0013007a0c */ /* 0x000fe20003f26270 */
[----:B0-----:R-:W-:-:S04]  /*b1f40*/  IMAD.WIDE R4, R8, 0x2, R2 ;  /* 0x0000000208047825 */ /* 0x001fc800078e0202 */
[----:B------:R-:W-:Y:S01]  /*b1f50*/  IMAD.WIDE R8, R8, 0x2, R24 ;  /* 0x0000000208087825 */ /* 0x000fe200078e0218 */
[----:B------:R0:W-:Y:S01]  /*b1f60*/  @P4 STG.E.U16 [R4.64], R14 ;  /* 0x0000000e04004986 */ /* 0x0001e2000c101504 */
[----:B---3--:R-:W-:-:S03]  /*b1f70*/  ISETP.GE.AND P4, PT, R18, c[0x0][0x17c], PT ;  /* 0x00005f0012007a0c */ /* 0x008fc60003f86270 */
[----:B------:R1:W-:Y:S04]  /*b1f80*/  @P2 STG.E.U16 [R8.64], R15 ;  /* 0x0000000f08002986 */ /* 0x0003e8000c101504 */
[----:B0-----:R-:W2:Y:S04]  /*b1f90*/  LDL.LU R14, [R1+0xa4] ;  /* 0x0000a400010e7983 */ /* 0x001ea80000300800 */
[----:B------:R-:W3:Y:S04]  /*b1fa0*/  LDL.LU R19, [R1+0x2894] ;  /* 0x0028940001137983 */ /* 0x000ee80000300800 */
[----:B------:R-:W3:Y:S04]  /*b1fb0*/  LDL.LU R18, [R1+0x2890] ;  /* 0x0028900001127983 */ /* 0x000ee80000300800 */
[----:B-1----:R-:W3:Y:S01]  /*b1fc0*/  LDL.LU R9, [R1+0x44] ;  /* 0x0000440001097983 */ /* 0x002ee20000300800 */
[----:B------:R-:W-:Y:S01]  /*b1fd0*/  ISETP.LT.AND P2, PT, R27, c[0x0][0x178], !P0 ;  /* 0x00005e001b007a0c */ /* 0x000fe20004741270 */
[C---:B------:R-:W-:Y:S01]  /*b1fe0*/  IMAD.WIDE R12, R0.reuse, 0x2, R2 ;  /* 0x00000002000c7825 */ /* 0x040fe200078e0202 */
[----:B------:R-:W-:-:S03]  /*b1ff0*/  IADD3 R8, R0, c[0x0][0x198], RZ ;  /* 0x0000660000087a10 */ /* 0x000fc60007ffe0ff */
[----:B------:R-:W-:Y:S01]  /*b2000*/  IMAD.WIDE R4, R0, 0x2, R24 ;  /* 0x0000000200047825 */ /* 0x000fe200078e0218 */
[----:B------:R-:W-:Y:S01]  /*b2010*/  ISETP.LT.AND P0, PT, R21, c[0x0][0x178], !P0 ;  /* 0x00005e0015007a0c */ /* 0x000fe20004701270 */
[----:B--2---:R-:W-:Y:S01]  /*b2020*/  @P6 STG.E.U16 [R12.64], R14 ;  /* 0x0000000e0c006986 */ /* 0x004fe2000c101504 */
[----:B------:R-:W-:Y:S02]  /*b2030*/  PRMT R0, R14, 0x7632, R0 ;  /* 0x000076320e007816 */ /* 0x000fe40000000000 */
[----:B------:R-:W-:Y:S01]  /*b2040*/  ISETP.LT.AND P6, PT, R27, c[0x0][0x178], !P3 ;  /* 0x00005e001b007a0c */ /* 0x000fe20005fc1270 */
[----:B---3--:R0:W-:Y:S01]  /*b2050*/  @P5 STG.E.U16 [R4.64], R9 ;  /* 0x0000000904005986 */ /* 0x0081e2000c101504 */
[----:B------:R-:W-:Y:S02]  /*b2060*/  ISETP.LT.AND P5, PT, R21, c[0x0][0x178], !P3 ;  /* 0x00005e0015007a0c */ /* 0x000fe40005fa1270 */
[----:B------:R-:W-:Y:S02]  /*b2070*/  ISETP.GE.AND P3, PT, R19, c[0x0][0x17c], PT ;  /* 0x00005f0013007a0c */ /* 0x000fe40003f66270 */
[----:B------:R-:W2:Y:S01]  /*b2080*/  LDL.LU R19, [R1+0x289c] ;  /* 0x00289c0001137983 */ /* 0x000ea20000300800 */
[----:B0-----:R-:W-:-:S05]  /*b2090*/  IMAD.WIDE R4, R8, 0x2, R2 ;  /* 0x0000000208047825 */ /* 0x001fca00078e0202 */
[----:B------:R0:W-:Y:S01]  /*b20a0*/  @P2 STG.E.U16 [R4.64], R0 ;  /* 0x0000000004002986 */ /* 0x0001e2000c101504 */
[----:B------:R-:W-:-:S03]  /*b20b0*/  ISETP.GE.AND P2, PT, R18, c[0x0][0x17c], PT ;  /* 0x00005f0012007a0c */ /* 0x000fc60003f46270 */
[----:B------:R-:W3:Y:S01]  /*b20c0*/  LDL.LU R18, [R1+0x2898] ;  /* 0x0028980001127983 */ /* 0x000ee20000300800 */
[C---:B------:R-:W-:Y:S02]  /*b20d0*/  IADD3 R14, R8.reuse, c[0x0][0x198], RZ ;  /* 0x00006600080e7a10 */ /* 0x040fe40007ffe0ff */
[----:B------:R-:W-:Y:S01]  /*b20e0*/  PRMT R15, R9, 0x7632, R15 ;  /* 0x00007632090f7816 */ /* 0x000fe2000000000f */
[----:B------:R-:W-:-:S05]  /*b20f0*/  IMAD.WIDE R8, R8, 0x2, R24 ;  /* 0x0000000208087825 */ /* 0x000fca00078e0218 */
[----:B------:R1:W-:Y:S01]  /*b2100*/  @P0 STG.E.U16 [R8.64], R15 ;  /* 0x0000000f08000986 */ /* 0x0003e2000c101504 */
[----:B------:R-:W-:Y:S01]  /*b2110*/  ISETP.LT.AND P0, PT, R27, c[0x0][0x178], !P1 ;  /* 0x00005e001b007a0c */ /* 0x000fe20004f01270 */
[----:B------:R-:W-:Y:S01]  /*b2120*/  IMAD.WIDE R12, R14, 0x2, R2 ;  /* 0x000000020e0c7825 */ /* 0x000fe200078e0202 */
[----:B------:R-:W-:-:S03]  /*b2130*/  ISETP.LT.AND P1, PT, R21, c[0x0][0x178], !P1 ;  /* 0x00005e0015007a0c */ /* 0x000fc60004f21270 */
[C---:B0-----:R-:W-:Y:S01]  /*b2140*/  IMAD.WIDE R4, R14.reuse, 0x2, R24 ;  /* 0x000000020e047825 */ /* 0x041fe200078e0218 */
[----:B----4-:R0:W-:Y:S01]  /*b2150*/  @P6 STG.E.U16 [R12.64], R26 ;  /* 0x0000001a0c006986 */ /* 0x0101e2000c101504 */
[----:B-1----:R-:W-:-:S03]  /*b2160*/  IADD3 R8, R14, c[0x0][0x198], RZ ;  /* 0x000066000e087a10 */ /* 0x002fc60007ffe0ff */
[----:B------:R1:W-:Y:S01]  /*b2170*/  @P5 STG.E.U16 [R4.64], R6 ;  /* 0x0000000604005986 */ /* 0x0003e2000c101504 */
[----:B------:R-:W-:Y:S02]  /*b2180*/  PRMT R0, R26, 0x7632, R0 ;  /* 0x000076321a007816 */ /* 0x000fe40000000000 */
[----:B------:R-:W-:Y:S02]  /*b2190*/  IADD3 R14, R8, c[0x0][0x198], RZ ;  /* 0x00006600080e7a10 */ /* 0x000fe40007ffe0ff */
[----:B------:R-:W-:Y:S01]  /*b21a0*/  PRMT R15, R6, 0x7632, R15 ;  /* 0x00007632060f7816 */ /* 0x000fe2000000000f */
[----:B0-----:R-:W4:Y:S01]  /*b21b0*/  LDL.LU R26, [R1+0x78] ;  /* 0x00007800011a7983 */ /* 0x001f220000300800 */
[----:B------:R-:W-:Y:S01]  /*b21c0*/  ISETP.LT.AND P6, PT, R27, c[0x0][0x178], !P4 ;  /* 0x00005e001b007a0c */ /* 0x000fe200067c1270 */
[C---:B-1----:R-:W-:Y:S02]  /*b21d0*/  IMAD.WIDE R4, R8.reuse, 0x2, R2 ;  /* 0x0000000208047825 */ /* 0x042fe400078e0202 */
[----:B------:R-:W4:Y:S01]  /*b21e0*/  LDL.LU R6, [R1+0x2a88] ;  /* 0x002a880001067983 */ /* 0x000f220000300800 */
[----:B------:R-:W-:Y:S01]  /*b21f0*/  ISETP.LT.AND P5, PT, R21, c[0x0][0x178], !P4 ;  /* 0x00005e0015007a0c */ /* 0x000fe200067a1270 */
[----:B------:R-:W-:-:S02]  /*b2200*/  IMAD.WIDE R8, R8, 0x2, R24 ;  /* 0x0000000208087825 */ /* 0x000fc400078e0218 */
[----:B------:R0:W-:Y:S04]  /*b2210*/  @P0 STG.E.U16 [R4.64], R0 ;  /* 0x0000000004000986 */ /* 0x0001e8000c101504 */
[----:B------:R1:W-:Y:S04]  /*b2220*/  @P1 STG.E.U16 [R8.64], R15 ;  /* 0x0000000f08001986 */ /* 0x0003e8000c101504 */
[----:B0-----:R-:W4:Y:S01]  /*b2230*/  LDL.LU R0, [R1+0x68] ;  /* 0x0000680001007983 */ /* 0x001f220000300800 */
[----:B--2---:R-:W-:-:S03]  /*b2240*/  ISETP.GE.AND P4, PT, R19, c[0x0][0x17c], PT ;  /* 0x00005f0013007a0c */ /* 0x004fc60003f86270 */
[----:B------:R-:W2:Y:S01]  /*b2250*/  LDL.LU R19, [R1+0x28a4] ;  /* 0x0028a40001137983 */ /* 0x000ea20000300800 */
[----:B---3--:R-:W-:-:S03]  /*b2260*/  ISETP.GE.AND P0, PT, R18, c[0x0][0x17c], PT ;  /* 0x00005f0012007a0c */ /* 0x008fc60003f06270 */
[----:B------:R-:W3:Y:S04]  /*b2270*/  LDL.LU R18, [R1+0x28a0] ;  /* 0x0028a00001127983 */ /* 0x000ee80000300800 */
[----:B-1----:R-:W2:Y:S01]  /*b2280*/  LDL.LU R9, [R1+0x38] ;  /* 0x0000380001097983 */ /* 0x002ea20000300800 */
[----:B------:R-:W-:Y:S01]  /*b2290*/  ISETP.LT.AND P1, PT, R27, c[0x0][0x178], !P3 ;  /* 0x00005e001b007a0c */ /* 0x000fe20005f21270 */
[C---:B------:R-:W-:Y:S01]  /*b22a0*/  IMAD.WIDE R12, R14.reuse, 0x2, R2 ;  /* 0x000000020e0c7825 */ /* 0x040fe200078e0202 */
[----:B------:R-:W-:Y:S02]  /*b22b0*/  ISETP.LT.AND P3, PT, R21, c[0x0][0x178], !P3 ;  /* 0x00005e0015007a0c */ /* 0x000fe40005f61270 */
[C---:B------:R-:W-:Y:S01]  /*b22c0*/  IADD3 R8, R14.reuse, c[0x0][0x198], RZ ;  /* 0x000066000e087a10 */ /* 0x040fe20007ffe0ff */
[----:B------:R-:W-:Y:S01]  /*b22d0*/  IMAD.WIDE R4, R14, 0x2, R24 ;  /* 0x000000020e047825 */ /* 0x000fe200078e0218 */
[----:B----4-:R0:W-:Y:S01]  /*b22e0*/  @P6 STG.E.U16 [R12.64], R0 ;  /* 0x000000000c006986 */ /* 0x0101e2000c101504 */
[----:B------:R-:W-:-:S02]  /*b22f0*/  PRMT R14, R0, 0x7632, R14 ;  /* 0x00007632000e7816 */ /* 0x000fc4000000000e */
[----:B------:R-:W-:Y:S02]  /*b2300*/  ISETP.LT.AND P6, PT, R27, c[0x0][0x178], !P2 ;  /* 0x00005e001b007a0c */ /* 0x000fe400057c1270 */
[C---:B0-----:R-:W-:Y:S01]  /*b2310*/  IADD3 R0, R8.reuse, c[0x0][0x198], RZ ;  /* 0x0000660008007a10 */ /* 0x041fe20007ffe0ff */
[----:B--2---:R0:W-:Y:S01]  /*b2320*/  @P5 STG.E.U16 [R4.64], R9 ;  /* 0x0000000904005986 */ /* 0x0041e2000c101504 */
[----:B------:R-:W-:Y:S02]  /*b2330*/  PRMT R15, R9, 0x7632, R15 ;  /* 0x00007632090f7816 */ /* 0x000fe4000000000f */
[----:B------:R-:W-:Y:S02]  /*b2340*/  ISETP.LT.AND P5, PT, R21, c[0x0][0x178], !P2 ;  /* 0x00005e0015007a0c */ /* 0x000fe400057a1270 */
        /* <DEDUP_REMOVED lines=8> */
[----:B0-----:R-:W4:Y:S01]  /*b23d0*/  LDL.LU R9, [R1+0x18] ;  /* 0x0000180001097983 */ /* 0x001f220000300800 */
[----:B------:R-:W-:Y:S01]  /*b23e0*/  ISETP.LT.AND P3, PT, R27, c[0x0][0x178], !P4 ;  /* 0x00005e001b007a0c */ /* 0x000fe20006761270 */
[----:B------:R-:W-:Y:S01]  /*b23f0*/  IMAD.WIDE R12, R0, 0x2, R2 ;  /* 0x00000002000c7825 */ /* 0x000fe200078e0202 */
[----:B------:R-:W-:-:S02]  /*b2400*/  ISETP.LT.AND P4, PT, R21, c[0x0][0x178], !P4 ;  /* 0x00005e0015007a0c */ /* 0x000fc40006781270 */
[C---:B------:R-:W-:Y:S01]  /*b2410*/  IADD3 R8, R0.reuse, c[0x0][0x198], RZ ;  /* 0x0000660000087a10 */ /* 0x040fe20007ffe0ff */
[----:B------:R-:W-:Y:S01]  /*b2420*/  IMAD.WIDE R4, R0, 0x2, R24 ;  /* 0x0000000200047825 */ /* 0x000fe200078e0218 */
[----:B------:R0:W-:Y:S01]  /*b2430*/  @P6 STG.E.U16 [R12.64], R26 ;  /* 0x0000001a0c006986 */ /* 0x0001e2000c101504 */
[----:B------:R-:W-:Y:S02]  /*b2440*/  PRMT R14, R26, 0x7632, R14 ;  /* 0x000076321a0e7816 */ /* 0x000fe4000000000e */
[----:B------:R-:W-:Y:S02]  /*b2450*/  IADD3 R0, R8, c[0x0][0x198], RZ ;  /* 0x0000660008007a10 */ /* 0x000fe40007ffe0ff */
[----:B------:R-:W-:Y:S01]  /*b2460*/  ISETP.LT.AND P6, PT, R27, c[0x0][0x178], !P0 ;  /* 0x00005e001b007a0c */ /* 0x000fe200047c1270 */
[----:B0-----:R-:W3:Y:S04]  /*b2470*/  LDL.LU R26, [R1+0x88] ;  /* 0x00008800011a7983 */ /* 0x001ee80000300800 */
[----:B----4-:R0:W-:Y:S01]  /*b2480*/  @P5 STG.E.U16 [R4.64], R9 ;  /* 0x0000000904005986 */ /* 0x0101e2000c101504 */
[----:B------:R-:W-:-:S02]  /*b2490*/  PRMT R15, R9, 0x7632, R15 ;  /* 0x00007632090f7816 */ /* 0x000fc4000000000f */
[----:B------:R-:W-:Y:S02]  /*b24a0*/  ISETP.LT.AND P5, PT, R21, c[0x0][0x178], !P0 ;  /* 0x00005e0015007a0c */ /* 0x000fe400047a1270 */
        /* <DEDUP_REMOVED lines=10> */
[C---:B------:R-:W-:Y:S01]  /*b2550*/  IMAD.WIDE R12, R0.reuse, 0x2, R2 ;  /* 0x00000002000c7825 */ /* 0x040fe200078e0202 */
[----:B------:R-:W-:-:S03]  /*b2560*/  IADD3 R8, R0, c[0x0][0x198], RZ ;  /* 0x0000660000087a10 */ /* 0x000fc60007ffe0ff */
[----:B------:R-:W-:Y:S01]  /*b2570*/  IMAD.WIDE R4, R0, 0x2, R24 ;  /* 0x0000000200047825 */ /* 0x000fe200078e0218 */
[----:B------:R-:W-:Y:S02]  /*b2580*/  ISETP.LT.AND P2, PT, R21, c[0x0][0x178], !P2 ;  /* 0x00005e0015007a0c */ /* 0x000fe40005741270 */
[----:B------:R-:W-:Y:S01]  /*b2590*/  IADD3 R0, R8, c[0x0][0x198], RZ ;  /* 0x0000660008007a10 */ /* 0x000fe20007ffe0ff */
[----:B----4-:R-:W-:Y:S04]  /*b25a0*/  @P6 STG.E.U16 [R12.64], R9 ;  /* 0x000000090c006986 */ /* 0x010fe8000c101504 */
[----:B------:R0:W-:Y:S01]  /*b25b0*/  @P5 STG.E.U16 [R4.64], R6 ;  /* 0x0000000604005986 */ /* 0x0001e2000c101504 */
[----:B------:R-:W-:Y:S02]  /*b25c0*/  ISETP.LT.AND P6, PT, R27, c[0x0][0x178], !P1 ;  /* 0x00005e001b007a0c */ /* 0x000fe40004fc1270 */
[----:B------:R-:W-:-:S02]  /*b25d0*/  ISETP.LT.AND P5, PT, R21, c[0x0][0x178], !P1 ;  /* 0x00005e0015007a0c */ /* 0x000fc40004fa1270 */
[----:B--2---:R-:W-:Y:S02]  /*b25e0*/  ISETP.GE.AND P1, PT, R19, c[0x0][0x17c], PT ;  /* 0x00005f0013007a0c */ /* 0x004fe40003f26270 */
[----:B------:R-:W2:Y:S01]  /*b25f0*/  LDL.LU R19, [R1+0x28] ;  /* 0x0000280001137983 */ /* 0x000ea20000300800 */
[----:B0-----:R-:W-:Y:S01]  /*b2600*/  PRMT R6, R9, 0x7632, R6 ;  /* 0x0000763209067816 */ /* 0x001fe20000000006 */
[----:B------:R-:W-:-:S05]  /*b2610*/  IMAD.WIDE R4, R8, 0x2, R2 ;  /* 0x0000000208047825 */ /* 0x000fca00078e0202 */
[----:B------:R0:W-:Y:S01]  /*b2620*/  @P4 STG.E.U16 [R4.64], R6 ;  /* 0x0000000604004986 */ /* 0x0001e2000c101504 */
[----:B---3--:R-:W-:-:S03]  /*b2630*/  ISETP.GE.AND P4, PT, R18, c[0x0][0x17c], PT ;  /* 0x00005f0012007a0c */ /* 0x008fc60003f86270 */
[----:B------:R-:W3:Y:S04]  /*b2640*/  LDL.LU R18, [R1+0x28bc] ;  /* 0x0028bc0001127983 */ /* 0x000ee80000300800 */
[----:B------:R-:W4:Y:S01]  /*b2650*/  LDL.LU R15, [R1+0x28b8] ;  /* 0x0028b800010f7983 */ /* 0x000f220000300800 */
[----:B------:R-:W-:Y:S01]  /*b2660*/  PRMT R14, R6, 0x7632, R14 ;  /* 0x00007632060e7816 */ /* 0x000fe2000000000e */
[----:B------:R-:W-:-:S05]  /*b2670*/  IMAD.WIDE R8, R8, 0x2, R24 ;  /* 0x0000000208087825 */ /* 0x000fca00078e0218 */
        /* <DEDUP_REMOVED lines=10> */
[----:B------:R-:W-:Y:S01]  /*b2720*/  ISETP.LT.AND P6, PT, R27, c[0x0][0x178], !P3 ;  /* 0x00005e001b007a0c */ /* 0x000fe20005fc1270 */
[----:B0-----:R-:W2:Y:S01]  /*b2730*/  LDL.LU R26, [R1+0x3a8] ;  /* 0x0003a800011a7983 */ /* 0x001ea20000300800 */
[----:B------:R-:W-:Y:S01]  /*b2740*/  ISETP.LT.AND P5, PT, R21, c[0x0][0x178], !P3 ;  /* 0x00005e0015007a0c */ /* 0x000fe20005fa1270 */
        /* <DEDUP_REMOVED lines=15> */
[----:B--2---:R-:W-:-:S02]  /*b2840*/  PRMT R10, R19, 0x7632, R10 ;  /* 0x00007632130a7816 */ /* 0x004fc4000000000a */
[----:B------:R-:W-:Y:S01]  /*b2850*/  IADD3 R0, R8, c[0x0][0x198], RZ ;  /* 0x0000660008007a10 */ /* 0x000fe20007ffe0ff */
[----:B---3--:R-:W-:Y:S01]  /*b2860*/  @P6 STG.E.U16 [R12.64], R9 ;  /* 0x000000090c006986 */ /* 0x008fe2000c101504 */
[----:B------:R-:W-:-:S03]  /*b2870*/  PRMT R6, R9, 0x7632, R6 ;  /* 0x0000763209067816 */ /* 0x000fc60000000006 */
[----:B------:R0:W-:Y:S01]  /*b2880*/  @P5 STG.E.U16 [R4.64], R19 ;  /* 0x0000001304005986 */ /* 0x0001e2000c101504 */
[----:B------:R-:W-:Y:S02]  /*b2890*/  ISETP.LT.AND P6, PT, R27, c[0x0][0x178], !P4 ;  /* 0x00005e001b007a0c */ /* 0x000fe400067c1270 */
[----:B------:R-:W-:Y:S02]  /*b28a0*/  ISETP.LT.AND P5, PT, R21, c[0x0][0x178], !P4 ;  /* 0x00005e0015007a0c */ /* 0x000fe400067a1270 */
[----:B------:R-:W-:Y:S01]  /*b28b0*/  ISETP.GE.AND P4, PT, R18, c[0x0][0x17c], PT ;  /* 0x00005f0012007a0c */ /* 0x000fe20003f86270 */
[C---:B0-----:R-:W-:Y:S01]  /*b28c0*/  IMAD.WIDE R4, R8.reuse, 0x2, R2 ;  /* 0x0000000208047825 */ /* 0x041fe200078e0202 */
[----:B------:R-:W2:Y:S03]  /*b28d0*/  LDL.LU R19, [R1+0x48] ;  /* 0x0000480001137983 */ /* 0x000ea60000300800 */
[----:B------:R-:W-:Y:S01]  /*b28e0*/  IMAD.WIDE R8, R8, 0x2, R24 ;  /* 0x0000000208087825 */ /* 0x000fe200078e0218 */
[----:B------:R-:W-:Y:S01]  /*b28f0*/  @P0 STG.E.U16 [R4.64], R6 ;  /* 0x0000000604000986 */ /* 0x000fe2000c101504 */
[----:B----4-:R-:W-:-:S03]  /*b2900*/  ISETP.GE.AND P0, PT, R15, c[0x0][0x17c], PT ;  /* 0x00005f000f007a0c */ /* 0x010fc60003f06270 */
[----:B------:R-:W3:Y:S04]  /*b2910*/  LDL.LU R18, [R1+0x28cc] ;  /* 0x0028cc0001127983 */ /* 0x000ee80000300800 */
[----:B------:R-:W4:Y:S04]  /*b2920*/  LDL.LU R15, [R1+0x28c8] ;  /* 0x0028c800010f7983 */ /* 0x000f280000300800 */
[----:B------:R0:W-:Y:S04]  /*b2930*/  @P1 STG.E.U16 [R8.64], R10 ;  /* 0x0000000a08001986 */ /* 0x0001e8000c101504 */
[----:B0-----:R-:W2:Y:S01]  /*b2940*/  LDL.LU R9, [R1+0x8] ;  /* 0x0000080001097983 */ /* 0x001ea20000300800 */
        /* <DEDUP_REMOVED lines=9> */
[----:B0-----:R-:W4:Y:S04]  /*b29e0*/  LDL.LU R26, [R1+0x3c8] ;  /* 0x0003c800011a7983 */ /* 0x001f280000300800 */
[----:B--2---:R0:W-:Y:S01]  /*b29f0*/  @P5 STG.E.U16 [R4.64], R9 ;  /* 0x0000000904005986 */ /* 0x0041e2000c101504 */
[----:B------:R-:W-:-:S02]  /*b2a00*/  PRMT R10, R9, 0x7632, R10 ;  /* 0x00007632090a7816 */ /* 0x000fc4000000000a */
[----:B------:R-:W-:Y:S02]  /*b2a10*/  ISETP.LT.AND P5, PT, R21, c[0x0][0x178], !P2 ;  /* 0x00005e0015007a0c */ /* 0x000fe400057a1270 */
        /* <DEDUP_REMOVED lines=9> */
[----:B------:R-:W-:Y:S01]  /*b2ab0*/  ISETP.LT.AND P3, PT, R27, c[0x0][0x178], !P4 ;  /* 0x00005e001b007a0c */ /* 0x000fe20006761270 */
[C---:B------:R-:W-:Y:S01]  /*b2ac0*/  IMAD.WIDE R12, R0.reuse, 0x2, R2 ;  /* 0x00000002000c7825 */ /* 0x040fe200078e0202 */
[----:B------:R-:W-:-:S03]  /*b2ad0*/  IADD3 R8, R0, c[0x0][0x198], RZ ;  /* 0x0000660000087a10 */ /* 0x000fc60007ffe0ff */
[----:B------:R-:W-:Y:S01]  /*b2ae0*/  IMAD.WIDE R4, R0, 0x2, R24 ;  /* 0x0000000200047825 */ /* 0x000fe200078e0218 */
[----:B------:R-:W-:Y:S02]  /*b2af0*/  PRMT R10, R19, 0x7632, R10 ;  /* 0x00007632130a7816 */ /* 0x000fe4000000000a */
[----:B------:R-:W-:Y:S02]  /*b2b00*/  ISETP.LT.AND P4, PT, R21, c[0x0][0x178], !P4 ;  /* 0x00005e0015007a0c */ /* 0x000fe40006781270 */
[----:B------:R-:W-:Y:S01]  /*b2b10*/  IADD3 R0, R8, c[0x0][0x198], RZ ;  /* 0x0000660008007a10 */ /* 0x000fe20007ffe0ff */
[----:B----4-:R-:W-:Y:S01]  /*b2b20*/  @P6 STG.E.U16 [R12.64], R9 ;  /* 0x000000090c006986 */ /* 0x010fe2000c101504 */
[----:B------:R-:W-:-:S03]  /*b2b30*/  PRMT R6, R9, 0x7632, R6 ;  /* 0x0000763209067816 */ /* 0x000fc60000000006 */
[----:B------:R0:W-:Y:S01]  /*b2b40*/  @P5 STG.E.U16 [R4.64], R19 ;  /* 0x0000001304005986 */ /* 0x0001e2000c101504 */
[----:B------:R-:W-:Y:S02]  /*b2b50*/  ISETP.LT.AND P6, PT, R27, c[0x0][0x178], !P0 ;  /* 0x00005e001b007a0c */ /* 0x000fe400047c1270 */
[----:B------:R-:W-:Y:S02]  /*b2b60*/  ISETP.LT.AND P5, PT, R21, c[0x0][0x178], !P0 ;  /* 0x00005e0015007a0c */ /* 0x000fe400047a1270 */
[----:B--2---:R-:W-:Y:S01]  /*b2b70*/  ISETP.GE.AND P0, PT, R18, c[0x0][0x17c], PT ;  /* 0x00005f0012007a0c */ /* 0x004fe20003f06270 */
[----:B0-----:R-:W-:Y:S01]  /*b2b80*/  IMAD.WIDE R4, R8, 0x2, R2 ;  /* 0x0000000208047825 */ /* 0x001fe200078e0202 */
[----:B------:R-:W2:Y:S04]  /*b2b90*/  LDL.LU R19, [R1+0x3c] ;  /* 0x00003c0001137983 */ /* 0x000ea80000300800 */
[----:B------:R0:W-:Y:S01]  /*b2ba0*/  @P3 STG.E.U16 [R4.64], R6 ;  /* 0x0000000604003986 */ /* 0x0001e2000c101504 */
[----:B---3--:R-:W-:-:S03]  /*b2bb0*/  ISETP.GE.AND P3, PT, R15, c[0x0][0x17c], PT ;  /* 0x00005f000f007a0c */ /* 0x008fc60003f66270 */
[----:B------:R-:W3:Y:S04]  /*b2bc0*/  LDL.LU R15, [R1+0x28dc] ;  /* 0x0028dc00010f7983 */ /* 0x000ee80000300800 */
[----:B------:R-:W4:Y:S01]  /*b2bd0*/  LDL.LU R18, [R1+0x28d8] ;  /* 0x0028d80001127983 */ /* 0x000f220000300800 */
[----:B------:R-:W-:-:S05]  /*b2be0*/  IMAD.WIDE R8, R8, 0x2, R24 ;  /* 0x0000000208087825 */ /* 0x000fca00078e0218 */
        /* <DEDUP_REMOVED lines=12> */
[C---:B0-----:R-:W-:Y:S01]  /*b2cb0*/  IMAD.WIDE R4, R8.reuse, 0x2, R2 ;  /* 0x0000000208047825 */ /* 0x041fe200078e0202 */
[----:B------:R-:W-:Y:S01]  /*b2cc0*/  ISETP.LT.AND P5, PT, R21, c[0x0][0x178], !P1 ;  /* 0x00005e0015007a0c */ /* 0x000fe20004fa1270 */
[----:B------:R-:W2:Y:S02]  /*b2cd0*/  LDL.LU R7, [R1+0x2a84] ;  /* 0x002a840001077983 */ /* 0x000ea40000300800 */
[----:B------:R-:W-:-:S02]  /*b2ce0*/  IMAD.WIDE R8, R8, 0x2, R24 ;  /* 0x0000000208087825 */ /* 0x000fc400078e0218 */
[----:B------:R-:W-:Y:S04]  /*b2cf0*/  @P4 STG.E.U16 [R4.64], R6 ;  /* 0x0000000604004986 */ /* 0x000fe8000c101504 */
[----:B------:R0:W-:Y:S01]  /*b2d00*/  @P2 STG.E.U16 [R8.64], R10 ;  /* 0x0000000a08002986 */ /* 0x0001e2000c101504 */
[----:B---3--:R-:W-:-:S03]  /*b2d10*/  ISETP.GE.AND P1, PT, R15, c[0x0][0x17c], PT ;  /* 0x00005f000f007a0c */ /* 0x008fc60003f26270 */
[----:B------:R-:W3:Y:S01]  /*b2d20*/  LDL.LU R15, [R1+0x1c] ;  /* 0x00001c00010f7983 */ /* 0x000ee20000300800 */
[----:B----4-:R-:W-:-:S03]  /*b2d30*/  ISETP.GE.AND P4, PT, R18, c[0x0][0x17c], PT ;  /* 0x00005f0012007a0c */ /* 0x010fc60003f86270 */
[----:B------:R-:W4:Y:S04]  /*b2d40*/  LDL.LU R18, [R1+0x28e4] ;  /* 0x0028e40001127983 */ /* 0x000f280000300800 */
[----:B------:R-:W3:Y:S04]  /*b2d50*/  LDL.LU R26, [R1+0x9c] ;  /* 0x00009c00011a7983 */ /* 0x000ee80000300800 */
[----:B0-----:R-:W3:Y:S04]  /*b2d60*/  LDL.LU R8, [R1+0x28e0] ;  /* 0x0028e00001087983 */ /* 0x001ee80000300800 */
[----:B------:R-:W3:Y:S01]  /*b2d70*/  LDL.LU R9, [R1+0x6c] ;  /* 0x00006c0001097983 */ /* 0x000ee20000300800 */
[----:B------:R-:W-:Y:S01]  /*b2d80*/  ISETP.LT.AND P2, PT, R27, c[0x0][0x178], !P0 ;  /* 0x00005e001b007a0c */ /* 0x000fe20004741270 */
[----:B------:R-:W-:Y:S01]  /*b2d90*/  IMAD.WIDE R12, R0, 0x2, R2 ;  /* 0x00000002000c7825 */ /* 0x000fe200078e0202 */
[----:B------:R-:W-:-:S02]  /*b2da0*/  ISETP.LT.AND P0, PT, R21, c[0x0][0x178], !P0 ;  /* 0x00005e0015007a0c */ /* 0x000fc40004701270 */
[C---:B------:R-:W-:Y:S01]  /*b2db0*/  IADD3 R6, R0.reuse, c[0x0][0x198], RZ ;  /* 0x0000660000067a10 */ /* 0x040fe20007ffe0ff */
[----:B------:R-:W-:Y:S01]  /*b2dc0*/  IMAD.WIDE R4, R0, 0x2, R24 ;  /* 0x0000000200047825 */ /* 0x000fe200078e0218 */
[----:B--2---:R-:W-:Y:S01]  /*b2dd0*/  PRMT R14, R19, 0x7632, R14 ;  /* 0x00007632130e7816 */ /* 0x004fe2000000000e */
[----:B---3--:R0:W-:Y:S01]  /*b2de0*/  @P6 STG.E.U16 [R12.64], R9 ;  /* 0x000000090c006986 */ /* 0x0081e2000c101504 */
[----:B------:R-:W-:-:S03]  /*b2df0*/  PRMT R10, R9, 0x7632, R10 ;  /* 0x00007632090a7816 */ /* 0x000fc6000000000a */
[----:B------:R1:W-:Y:S01]  /*b2e00*/  @P5 STG.E.U16 [R4.64], R19 ;  /* 0x0000001304005986 */ /* 0x0003e2000c101504 */
[----:B------:R-:W-:Y:S01]  /*b2e10*/  ISETP.GE.AND P5, PT, R8, c[0x0][0x17c], PT ;  /* 0x00005f0008007a0c */ /* 0x000fe20003fa6270 */
[----:B0-----:R-:W-:-:S04]  /*b2e20*/  IMAD.WIDE R8, R6, 0x2, R24 ;  /* 0x0000000206087825 */ /* 0x001fc800078e0218 */
[----:B-1----:R-:W-:Y:S01]  /*b2e30*/  IMAD.WIDE R4, R6, 0x2, R2 ;  /* 0x0000000206047825 */ /* 0x002fe200078e0202 */
[----:B------:R-:W2:Y:S04]  /*b2e40*/  LDL.LU R19, [R1+0x28ec] ;  /* 0x0028ec0001137983 */ /* 0x000ea80000300800 */
[----:B------:R-:W-:Y:S01]  /*b2e50*/  @P2 STG.E.U16 [R4.64], R10 ;  /* 0x0000000a04002986 */ /* 0x000fe2000c101504 */
[----:B----4-:R-:W-:-:S03]  /*b2e60*/  ISETP.GE.AND P2, PT, R18, c[0x0][0x17c], PT ;  /* 0x00005f0012007a0c */ /* 0x010fc60003f46270 */
[----:B------:R-:W3:Y:S04]  /*b2e70*/  LDL.LU R18, [R1+0x28e8] ;  /* 0x0028e80001127983 */ /* 0x000ee80000300800 */
[----:B------:R0:W-:Y:S04]  /*b2e80*/  @P0 STG.E.U16 [R8.64], R14 ;  /* 0x0000000e08000986 */ /* 0x0001e8000c101504 */
[----:B0-----:R-:W4:Y:S01]  /*b2e90*/  LDL.LU R9, [R1+0x7c] ;  /* 0x00007c0001097983 */ /* 0x001f220000300800 */
[----:B------:R-:W-:Y:S02]  /*b2ea0*/  ISETP.LT.AND P6, PT, R27, c[0x0][0x178], !P3 ;  /* 0x00005e001b007a0c */ /* 0x000fe40005fc1270 */
[----:B------:R-:W-:-:S02]  /*b2eb0*/  ISETP.LT.AND P3, PT, R21, c[0x0][0x178], !P3 ;  /* 0x00005e0015007a0c */ /* 0x000fc40005f61270 */
[----:B------:R-:W-:Y:S02]  /*b2ec0*/  IADD3 R0, R6, c[0x0][0x198], RZ ;  /* 0x0000660006007a10 */ /* 0x000fe40007ffe0ff */
[----:B------:R-:W-:-:S03]  /*b2ed0*/  ISETP.LT.AND P0, PT, R27, c[0x0][0x178], !P1 ;  /* 0x00005e001b007a0c */ /* 0x000fc60004f01270 */
[C---:B------:R-:W-:Y:S01]  /*b2ee0*/  IMAD.WIDE R12, R0.reuse, 0x2, R2 ;  /* 0x00000002000c7825 */ /* 0x040fe200078e0202 */
[----:B------:R-:W-:-:S03]  /*b2ef0*/  IADD3 R8, R0, c[0x0][0x198], RZ ;  /* 0x0000660000087a10 */ /* 0x000fc60007ffe0ff */
[----:B------:R-:W-:Y:S01]  /*b2f00*/  IMAD.WIDE R4, R0, 0x2, R24 ;  /* 0x0000000200047825 */ /* 0x000fe200078e0218 */
[----:B------:R-:W-:Y:S02]  /*b2f10*/  ISETP.LT.AND P1, PT, R21, c[0x0][0x178], !P1 ;  /* 0x00005e0015007a0c */ /* 0x000fe40004f21270 */
[----:B------:R-:W-:Y:S02]  /*b2f20*/  PRMT R10, R15, 0x7632, R10 ;  /* 0x000076320f0a7816 */ /* 0x000fe4000000000a */
[----:B------:R-:W-:Y:S01]  /*b2f30*/  IADD3 R0, R8, c[0x0][0x198], RZ ;  /* 0x0000660008007a10 */ /* 0x000fe20007ffe0ff */
[----:B----4-:R-:W-:Y:S01]  /*b2f40*/  @P6 STG.E.U16 [R12.64], R9 ;  /* 0x000000090c006986 */ /* 0x010fe2000c101504 */
[----:B------:R-:W-:-:S03]  /*b2f50*/  PRMT R6, R9, 0x7632, R6 ;  /* 0x0000763209067816 */ /* 0x000fc60000000006 */
[----:B------:R0:W-:Y:S01]  /*b2f60*/  @P3 STG.E.U16 [R4.64], R15 ;  /* 0x0000000f04003986 */ /* 0x0001e2000c101504 */
[----:B------:R-:W-:Y:S01]  /*b2f70*/  ISETP.LT.AND P6, PT, R27, c[0x0][0x178], !P4 ;  /* 0x00005e001b007a0c */ /* 0x000fe200067c1270 */
[----:B0-----:R-:W-:Y:S02]  /*b2f80*/  IMAD.WIDE R4, R8, 0x2, R2 ;  /* 0x0000000208047825 */ /* 0x001fe400078e0202 */
[----:B------:R-:W4:Y:S04]  /*b2f90*/  LDL.LU R15, [R1+0x28f0] ;  /* 0x0028f000010f7983 */ /* 0x000f280000300800 */
[----:B------:R-:W-:Y:S01]  /*b2fa0*/  @P0 STG.E.U16 [R4.64], R6 ;  /* 0x0000000604000986 */ /* 0x000fe2000c101504 */
[----:B---3--:R-:W-:-:S03]  /*b2fb0*/  ISETP.GE.AND P0, PT, R18, c[0x0][0x17c], PT ;  /* 0x00005f0012007a0c */ /* 0x008fc60003f06270 */
[----:B------:R-:W3:Y:S01]  /*b2fc0*/  LDL.LU R18, [R1+0x28f4] ;  /* 0x0028f40001127983 */ /* 0x000ee20000300800 */
[----:B------:R-:W-:-:S04]  /*b2fd0*/  IMAD.WIDE R8, R8, 0x2, R24 ;  /* 0x0000000208087825 */ /* 0x000fc800078e0218 */
[----:B------:R-:W-:Y:S01]  /*b2fe0*/  IMAD.WIDE R12, R0, 0x2, R2 ;  /* 0x00000002000c7825 */ /* 0x000fe200078e0202 */
[----:B------:R-:W-:Y:S04]  /*b2ff0*/  @P1 STG.E.U16 [R8.64], R10 ;  /* 0x0000000a08001986 */ /* 0x000fe8000c101504 */
[----:B------:R0:W-:Y:S04]  /*b3000*/  @P6 STG.E.U16 [R12.64], R26 ;  /* 0x0000001a0c006986 */ /* 0x0001e8000c101504 */
[----:B0-----:R-:W3:Y:S01]  /*b3010*/  LDL.LU R13, [R1+0x8c] ;  /* 0x00008c00010d7983 */ /* 0x001ee20000300800 */
[----:B------:R-:W-:-:S02]  /*b3020*/  ISETP.LT.AND P4, PT, R21, c[0x0][0x178], !P4 ;  /* 0x00005e0015007a0c */ /* 0x000fc40006781270 */
[----:B------:R-:W-:Y:S01]  /*b3030*/  ISETP.LT.AND P1, PT, R27, c[0x0][0x178], !P5 ;  /* 0x00005e001b007a0c */ /* 0x000fe20006f21270 */
[C---:B------:R-:W-:Y:S01]  /*b3040*/  IMAD.WIDE R4, R0.reuse, 0x2, R24 ;  /* 0x0000000200047825 */ /* 0x040fe200078e0218 */
[----:B------:R-:W-:Y:S02]  /*b3050*/  IADD3 R6, R0, c[0x0][0x198], RZ ;  /* 0x0000660000067a10 */ /* 0x000fe40007ffe0ff */
[----:B------:R-:W-:Y:S02]  /*b3060*/  PRMT R10, R26, 0x7632, R10 ;  /* 0x000076321a0a7816 */ /* 0x000fe4000000000a */
[----:B------:R-:W-:-:S05]  /*b3070*/  ISETP.LT.AND P5, PT, R21, c[0x0][0x178], !P5 ;  /* 0x00005e0015007a0c */ /* 0x000fca0006fa1270 */
[----:B------:R0:W-:Y:S01]  /*b3080*/  @P4 STG.E.U16 [R4.64], R7 ;  /* 0x0000000704004986 */ /* 0x0001e2000c101504 */
[----:B------:R-:W-:Y:S02]  /*b3090*/  ISETP.LT.AND P6, PT, R27, c[0x0][0x178], !P2 ;  /* 0x00005e001b007a0c */ /* 0x000fe400057c1270 */
[C---:B------:R-:W-:Y:S01]  /*b30a0*/  IADD3 R0, R6.reuse, c[0x0][0x198], RZ ;  /* 0x0000660006007a10 */ /* 0x040fe20007ffe0ff */
[----:B0-----:R-:W-:-:S05]  /*b30b0*/  IMAD.WIDE R4, R6, 0x2, R2 ;  /* 0x0000000206047825 */ /* 0x001fca00078e0202 */
[----:B------:R0:W-:Y:S01]  /*b30c0*/  @P1 STG.E.U16 [R4.64], R10 ;  /* 0x0000000a04001986 */ /* 0x0001e2000c101504 */
[----:B------:R-:W-:Y:S01]  /*b30d0*/  PRMT R12, R7, 0x7632, R12 ;  /* 0x00007632070c7816 */ /* 0x000fe2000000000c */
[----:B------:R-:W-:-:S04]  /*b30e0*/  IMAD.WIDE R6, R6, 0x2, R24 ;  /* 0x0000000206067825 */ /* 0x000fc800078e0218 */
[C---:B------:R-:W-:Y:S01]  /*b30f0*/  IMAD.WIDE R8, R0.reuse, 0x2, R2 ;  /* 0x0000000200087825 */ /* 0x040fe200078e0202 */
[----:B--2---:R-:W-:Y:S01]  /*b3100*/  ISETP.GE.AND P3, PT, R19, c[0x0][0x17c], PT ;  /* 0x00005f0013007a0c */ /* 0x004fe20003f66270 */
[----:B------:R1:W-:Y:S01]  /*b3110*/  @P5 STG.E.U16 [R6.64], R12 ;  /* 0x0000000c06005986 */ /* 0x0003e2000c101504 */
[----:B------:R-:W-:Y:S01]  /*b3120*/  ISETP.LT.AND P2, PT, R21, c[0x0][0x178], !P2 ;  /* 0x00005e0015007a0c */ /* 0x000fe20005741270 */
[----:B0-----:R-:W-:Y:S01]  /*b3130*/  IMAD.WIDE R4, R0, 0x2, R24 ;  /* 0x0000000200047825 */ /* 0x001fe200078e0218 */
[----:B-1----:R-:W-:Y:S02]  /*b3140*/  PRMT R12, R11, 0x7632, R12 ;  /* 0x000076320b0c7816 */ /* 0x002fe4000000000c */
[----:B----4-:R-:W-:Y:S02]  /*b3150*/  ISETP.GE.AND P4, PT, R15, c[0x0][0x17c], PT ;  /* 0x00005f000f007a0c */ /* 0x010fe40003f86270 */
[----:B------:R-:W2:Y:S04]  /*b3160*/  LDL.LU R15, [R1+0x3bc] ;  /* 0x0003bc00010f7983 */ /* 0x000ea80000300800 */
[----:B------:R-:W4:Y:S01]  /*b3170*/  LDL.LU R26, [R1+0x28fc] ;  /* 0x0028fc00011a7983 */ /* 0x000f220000300800 */
[----:B---3--:R-:W-:-:S03]  /*b3180*/  ISETP.GE.AND P1, PT, R18, c[0x0][0x17c], PT ;  /* 0x00005f0012007a0c */ /* 0x008fc60003f26270 */
[----:B------:R-:W3:Y:S04]  /*b3190*/  LDL.LU R18, [R1+0x28f8] ;  /* 0x0028f80001127983 */ /* 0x000ee80000300800 */
[----:B------:R-:W2:Y:S04]  /*b31a0*/  LDL.LU R19, [R1+0x2c] ;  /* 0x00002c0001137983 */ /* 0x000ea80000300800 */
[----:B------:R0:W-:Y:S01]  /*b31b0*/  @P6 STG.E.U16 [R8.64], R13 ;  /* 0x0000000d08006986 */ /* 0x0001e2000c101504 */
[----:B------:R-:W-:-:S03]  /*b31c0*/  PRMT R10, R13, 0x7632, R10 ;  /* 0x000076320d0a7816 */ /* 0x000fc6000000000a */
[----:B0-----:R-:W2:Y:S04]  /*b31d0*/  LDL.LU R13, [R1+0x2900] ;  /* 0x00290000010d7983 */ /* 0x001ea80000300800 */
[----:B------:R0:W-:Y:S04]  /*b31e0*/  @P2 STG.E.U16 [R4.64], R11 ;  /* 0x0000000b04002986 */ /* 0x0001e8000c101504 */
[----:B0-----:R-:W2:Y:S01]  /*b31f0*/  LDL.LU R11, [R1+0x2904] ;  /* 0x00290400010b7983 */ /* 0x001ea20000300800 */
[----:B------:R-:W-:Y:S02]  /*b3200*/  ISETP.LT.AND P5, PT, R27, c[0x0][0x178], !P3 ;  /* 0x00005e001b007a0c */ /* 0x000fe40005fa1270 */
[----:B------:R-:W-:-:S05]  /*b3210*/  IADD3 R6, R0, c[0x0][0x198], RZ ;  /* 0x0000660000067a10 */ /* 0x000fca0007ffe0ff */
[----:B------:R-:W-:Y:S01]  /*b3220*/  IMAD.WIDE R4, R6, 0x2, R2 ;  /* 0x0000000206047825 */ /* 0x000fe200078e0202 */
[----:B------:R-:W-:Y:S02]  /*b3230*/  ISETP.LT.AND P3, PT, R21, c[0x0][0x178], !P3 ;  /* 0x00005e0015007a0c */ /* 0x000fe40005f61270 */
[----:B------:R-:W-:-:S03]  /*b3240*/  ISETP.LT.AND P6, PT, R27, c[0x0][0x178], !P0 ;  /* 0x00005e001b007a0c */ /* 0x000fc600047c1270 */
[----:B------:R0:W-:Y:S01]  /*b3250*/  @P5 STG.E.U16 [R4.64], R10 ;  /* 0x0000000a04005986 */ /* 0x0001e2000c101504 */
[C---:B------:R-:W-:Y:S01]  /*b3260*/  IADD3 R0, R6.reuse, c[0x0][0x198], RZ ;  /* 0x0000660006007a10 */ /* 0x040fe20007ffe0ff */
[----:B------:R-:W-:Y:S01]  /*b3270*/  IMAD.WIDE R6, R6, 0x2, R24 ;  /* 0x0000000206067825 */ /* 0x000fe200078e0218 */
[----:B------:R-:W-:-:S03]  /*b3280*/  ISETP.LT.AND P2, PT, R21, c[0x0][0x178], !P0 ;  /* 0x00005e0015007a0c */ /* 0x000fc60004741270 */
[C---:B------:R-:W-:Y:S02]  /*b3290*/  IMAD.WIDE R8, R0.reuse, 0x2, R2 ;  /* 0x0000000200087825 */ /* 0x040fe400078e0202 */
[----:B------:R-:W-:Y:S02]  /*b32a0*/  @P3 STG.E.U16 [R6.64], R12 ;  /* 0x0000000c06003986 */ /* 0x000fe4000c101504 */
[C---:B0-----:R-:W-:Y:S01]  /*b32b0*/  IMAD.WIDE R4, R0.reuse, 0x2, R24 ;  /* 0x0000000200047825 */ /* 0x041fe200078e0218 */
[----:B------:R-:W-:Y:S02]  /*b32c0*/  IADD3 R0, R0, c[0x0][0x198], RZ ;  /* 0x0000660000007a10 */ /* 0x000fe40007ffe0ff */
[----:B---3--:R-:W-:Y:S02]  /*b32d0*/  ISETP.GE.AND P5, PT, R18, c[0x0][0x17c], PT ;  /* 0x00005f0012007a0c */ /* 0x008fe40003fa6270 */
[----:B------:R-:W3:Y:S01]  /*b32e0*/  LDL.LU R18, [R1+0x3ac] ;  /* 0x0003ac0001127983 */ /* 0x000ee20000300800 */
[----:B----4-:R-:W-:-:S03]  /*b32f0*/  ISETP.GE.AND P0, PT, R26, c[0x0][0x17c], PT ;  /* 0x00005f001a007a0c */ /* 0x010fc60003f06270 */
[----:B------:R-:W4:Y:S04]  /*b3300*/  LDL.LU R26, [R1+0xc] ;  /* 0x00000c00011a7983 */ /* 0x000f280000300800 */
[----:B------:R-:W-:Y:S04]  /*b3310*/  STL [R1+0x2a80], R14 ;  /* 0x002a800e01007387 */ /* 0x000fe80000100800 */
[----:B--2---:R0:W-:Y:S02]  /*b3320*/  @P6 STG.E.U16 [R8.64], R15 ;  /* 0x0000000f08006986 */ /* 0x0041e4000c101504 */
[----:B0-----:R-:W-:-:S02]  /*b3330*/  PRMT R8, R15, 0x7632, R8 ;  /* 0x000076320f087816 */ /* 0x001fc40000000008 */
[----:B------:R-:W-:Y:S02]  /*b3340*/  ISETP.GE.AND P3, PT, R13, c[0x0][0x17c], PT ;  /* 0x00005f000d007a0c */ /* 0x000fe40003f66270 */
[----:B------:R-:W2:Y:S04]  /*b3350*/  LDL.LU R13, [R1+0x2908] ;  /* 0x00290800010d7983 */ /* 0x000ea80000300800 */
[----:B------:R-:W2:Y:S04]  /*b3360*/  LDL.LU R12, [R1+0x2910] ;  /* 0x00291000010c7983 */ /* 0x000ea80000300800 */
[----:B------:R-:W2:Y:S01]  /*b3370*/  LDL.LU R15, [R1+0xac] ;  /* 0x0000ac00010f7983 */ /* 0x000ea20000300800 */
[----:B------:R-:W-:-:S03]  /*b3380*/  ISETP.LT.AND P6, PT, R27, c[0x0][0x178], !P4 ;  /* 0x00005e001b007a0c */ /* 0x000fc600067c1270 */
[----:B------:R0:W-:Y:S01]  /*b3390*/  @P2 STG.E.U16 [R4.64], R19 ;  /* 0x0000001304002986 */ /* 0x0001e2000c101504 */
[----:B------:R-:W-:Y:S01]  /*b33a0*/  PRMT R9, R19, 0x7632, R9 ;  /* 0x0000763213097816 */ /* 0x000fe20000000009 */
[----:B0-----:R-:W-:-:S08]  /*b33b0*/  IMAD.WIDE R4, R0, 0x2, R2 ;  /* 0x0000000200047825 */ /* 0x001fd000078e0202 */
[----:B------:R0:W-:Y:S01]  /*b33c0*/  @P6 STG.E.U16 [R4.64], R8 ;  /* 0x0000000804006986 */ /* 0x0001e2000c101504 */
[----:B------:R-:W-:-:S03]  /*b33d0*/  ISETP.GE.AND P6, PT, R11, c[0x0][0x17c], PT ;  /* 0x00005f000b007a0c */ /* 0x000fc60003fc6270 */
[----:B------:R-:W2:Y:S04]  /*b33e0*/  LDL.LU R11, [R1+0x290c] ;  /* 0x00290c00010b7983 */ /* 0x000ea80000300800 */
[----:B------:R-:W2:Y:S01]  /*b33f0*/  LDL.LU R19, [R1+0x4c] ;  /* 0x00004c0001137983 */ /* 0x000ea20000300800 */
[----:B------:R-:W-:Y:S02]  /*b3400*/  ISETP.LT.AND P4, PT, R21, c[0x0][0x178], !P4 ;  /* 0x00005e0015007a0c */ /* 0x000fe40006781270 */
[----:B------:R-:W-:Y:S01]  /*b3410*/  ISETP.LT.AND P2, PT, R27, c[0x0][0x178], !P1 ;  /* 0x00005e001b007a0c */ /* 0x000fe20004f41270 */
[C---:B------:R-:W-:Y:S01]  /*b3420*/  IMAD.WIDE R6, R0.reuse, 0x2, R24 ;  /* 0x0000000200067825 */ /* 0x040fe200078e0218 */
[----:B------:R-:W-:Y:S02]  /*b3430*/  IADD3 R0, R0, c[0x0][0x198], RZ ;  /* 0x0000660000007a10 */ /* 0x000fe40007ffe0ff */
[----:B------:R-:W-:-:S03]  /*b3440*/  ISETP.LT.AND P1, PT, R21, c[0x0][0x178], !P1 ;  /* 0x00005e0015007a0c */ /* 0x000fc60004f21270 */
[----:B0-----:R-:W-:-:S04]  /*b3450*/  IMAD.WIDE R4, R0, 0x2, R2 ;  /* 0x0000000200047825 */ /* 0x001fc800078e0202 */
[----:B------:R0:W-:Y:S01]  /*b3460*/  @P4 STG.E.U16 [R6.64], R9 ;  /* 0x0000000906004986 */ /* 0x0001e2000c101504 */
[----:B------:R-:W-:Y:S02]  /*b3470*/  ISETP.LT.AND P4, PT, R27, c[0x0][0x178], !P0 ;  /* 0x00005e001b007a0c */ /* 0x000fe40004781270 */
[C---:B------:R-:W-:Y:S02]  /*b3480*/  IADD3 R8, R0.reuse, c[0x0][0x198], RZ ;  /* 0x0000660000087a10 */ /* 0x040fe40007ffe0ff */
[----:B------:R-:W-:Y:S01]  /*b3490*/  ISETP.LT.AND P0, PT, R21, c[0x0][0x178], !P0 ;  /* 0x00005e0015007a0c */ /* 0x000fe20004701270 */
[----:B0-----:R-:W-:Y:S01]  /*b34a0*/  IMAD.WIDE R6, R0, 0x2, R24 ;  /* 0x0000000200067825 */ /* 0x001fe200078e0218 */
[----:B------:R-:W-:Y:S01]  /*b34b0*/  IADD3 R9, R8, c[0x0][0x198], RZ ;  /* 0x0000660008097a10 */ /* 0x000fe20007ffe0ff */
[----:B---3--:R0:W-:Y:S01]  /*b34c0*/  @P2 STG.E.U16 [R4.64], R18 ;  /* 0x0000001204002986 */ /* 0x0081e2000c101504 */
[----:B------:R-:W-:Y:S02]  /*b34d0*/  ISETP.LT.AND P2, PT, R27, c[0x0][0x178], !P5 ;  /* 0x00005e001b007a0c */ /* 0x000fe40006f41270 */
[----:B------:R-:W-:Y:S01]  /*b34e0*/  PRMT R0, R18, 0x7632, R0 ;  /* 0x0000763212007816 */ /* 0x000fe20000000000 */
[----:B----4-:R1:W-:Y:S01]  /*b34f0*/  @P1 STG.E.U16 [R6.64], R26 ;  /* 0x0000001a06001986 */ /* 0x0103e2000c101504 */
[----:B------:R-:W-:Y:S01]  /*b3500*/  PRMT R10, R26, 0x7632, R10 ;  /* 0x000076321a0a7816 */ /* 0x000fe2000000000a */
[C---:B0-----:R-:W-:Y:S01]  /*b3510*/  IMAD.WIDE R4, R8.reuse, 0x2, R2 ;  /* 0x0000000208047825 */ /* 0x041fe200078e0202 */
[----:B------:R-:W-:Y:S01]  /*b3520*/  ISETP.LT.AND P5, PT, R21, c[0x0][0x178], !P5 ;  /* 0x00005e0015007a0c */ /* 0x000fe20006fa1270 */
[----:B------:R-:W3:Y:S02]  /*b3530*/  LDL.LU R18, [R1+0x3cc] ;  /* 0x0003cc0001127983 */ /* 0x000ee40000300800 */
[----:B-1----:R-:W-:-:S02]  /*b3540*/  IMAD.WIDE R6, R8, 0x2, R24 ;  /* 0x0000000208067825 */ /* 0x002fc400078e0218 */
[----:B------:R0:W-:Y:S04]  /*b3550*/  @P4 STG.E.U16 [R4.64], R0 ;  /* 0x0000000004004986 */ /* 0x0001e8000c101504 */
[----:B------:R1:W-:Y:S01]  /*b3560*/  @P0 STG.E.U16 [R6.64], R10 ;  /* 0x0000000a06000986 */ /* 0x0003e2000c101504 */
[C---:B0-----:R-:W-:Y:S01]  /*b3570*/  IMAD.WIDE R4, R9.reuse, 0x2, R2 ;  /* 0x0000000209047825 */ /* 0x041fe200078e0202 */
[----:B------:R-:W-:Y:S02]  /*b3580*/  IADD3 R0, R9, c[0x0][0x198], RZ ;  /* 0x0000660009007a10 */ /* 0x000fe40007ffe0ff */
[----:B--2---:R-:W-:Y:S01]  /*b3590*/  ISETP.GE.AND P1, PT, R13, c[0x0][0x17c], PT ;  /* 0x00005f000d007a0c */ /* 0x004fe20003f26270 */
[----:B-1----:R-:W2:Y:S01]  /*b35a0*/  LDL.LU R10, [R1+0x2914] ;  /* 0x00291400010a7983 */ /* 0x002ea20000300800 */
[----:B------:R-:W-:-:S03]  /*b35b0*/  ISETP.GE.AND P4, PT, R12, c[0x0][0x17c], PT ;  /* 0x00005f000c007a0c */ /* 0x000fc60003f86270 */
[----:B------:R-:W4:Y:S04]  /*b35c0*/  LDL.LU R26, [R1+0x5c] ;  /* 0x00005c00011a7983 */ /* 0x000f280000300800 */
[----:B------:R0:W-:Y:S02]  /*b35d0*/  @P2 STG.E.U16 [R4.64], R15 ;  /* 0x0000000f04002986 */ /* 0x0001e4000c101504 */
[----:B0-----:R-:W-:Y:S01]  /*b35e0*/  IMAD.WIDE R4, R9, 0x2, R24 ;  /* 0x0000000209047825 */ /* 0x001fe200078e0218 */
[----:B------:R-:W-:Y:S02]  /*b35f0*/  PRMT R9, R15, 0x7632, R9 ;  /* 0x000076320f097816 */ /* 0x000fe40000000009 */
[----:B------:R-:W0:Y:S01]  /*b3600*/  LDS.128 R12, [R28] ;  /* 0x000000001c0c7984 */ /* 0x000e220000000c00 */
[----:B------:R-:W-:-:S03]  /*b3610*/  PRMT R8, R19, 0x7632, R8 ;  /* 0x0000763213087816 */ /* 0x000fc60000000008 */
[----:B------:R-:W-:Y:S04]  /*b3620*/  @P5 STG.E.U16 [R4.64], R19 ;  /* 0x0000001304005986 */ /* 0x000fe8000c101504 */
[----:B0-----:R-:W-:Y:S04]  /*b3630*/  STL [R1+0x24], R13 ;  /* 0x0000240d01007387 */ /* 0x001fe80000100800 */
[----:B------:R0:W-:Y:S04]  /*b3640*/  STL.64 [R1+0x28], R14 ;  /* 0x0000280e01007387 */ /* 0x0001e80000100a00 */
[----:B0-----:R-:W2:Y:S04]  /*b3650*/  LDL.LU R14, [R1+0x2a80] ;  /* 0x002a8000010e7983 */ /* 0x001ea80000300800 */
[----:B------:R-:W2:Y:S04]  /*b3660*/  LDL.LU R19, [R1+0x320] ;  /* 0x0003200001137983 */ /* 0x000ea80000300800 */
[----:B--2---:R-:W-:Y:S04]  /*b3670*/  STL [R1+0x2a78], R19 ;  /* 0x002a781301007387 */ /* 0x004fe80000100800 */
[----:B------:R-:W-:Y:S04]  /*b3680*/  STL.64 [R1+0x2a70], R16 ;  /* 0x002a701001007387 */ /* 0x000fe80000100a00 */
[----:B---3--:R-:W-:Y:S04]  /*b3690*/  STL [R1+0x2a7c], R18 ;  /* 0x002a7c1201007387 */ /* 0x008fe80000100800 */
[----:B------:R-:W0:Y:S04]  /*b36a0*/  LDS.128 R16, [R29] ;  /* 0x000000001d107984 */ /* 0x000e280000000c00 */
[----:B------:R-:W2:Y:S04]  /*b36b0*/  LDL.LU R13, [R1+0x2918] ;  /* 0x00291800010d7983 */ /* 0x000ea80000300800 */
[----:B0-----:R-:W-:Y:S04]  /*b36c0*/  STL [R1+0x34], R17 ;  /* 0x0000341101007387 */ /* 0x001fe80000100800 */
[----:B------:R0:W-:Y:S04]  /*b36d0*/  STL.64 [R1+0x38], R18 ;  /* 0x0000381201007387 */ /* 0x0001e80000100a00 */
[----:B0-----:R-:W3:Y:S01]  /*b36e0*/  LDL.LU R18, [R1+0x2a7c] ;  /* 0x002a7c0001127983 */ /* 0x001ee20000300800 */
[----:B------:R-:W-:-:S02]  /*b36f0*/  ISETP.LT.AND P0, PT, R27, c[0x0][0x178], !P3 ;  /* 0x00005e001b007a0c */ /* 0x000fc40005f01270 */
[----:B------:R-:W-:Y:S02]  /*b3700*/  ISETP.LT.AND P3, PT, R21, c[0x0][0x178], !P3 ;  /* 0x00005e0015007a0c */ /* 0x000fe40005f61270 */
[----:B------:R-:W-:Y:S01]  /*b3710*/  ISETP.LT.AND P5, PT, R27, c[0x0][0x178], !P6 ;  /* 0x00005e001b007a0c */ /* 0x000fe200077a1270 */
[----:B------:R-:W-:Y:S01]  /*b3720*/  IMAD.WIDE R6, R0, 0x2, R2 ;  /* 0x0000000200067825 */ /* 0x000fe200078e0202 */
[----:B------:R-:W-:-:S03]  /*b3730*/  ISETP.LT.AND P6, PT, R21, c[0x0][0x178], !P6 ;  /* 0x00005e0015007a0c */ /* 0x000fc600077c1270 */
[C---:B------:R-:W-:Y:S01]  /*b3740*/  IMAD.WIDE R4, R0.reuse, 0x2, R24 ;  /* 0x0000000200047825 */ /* 0x040fe200078e0218 */
[----:B------:R-:W-:-:S03]  /*b3750*/  IADD3 R0, R0, c[0x0][0x198], RZ ;  /* 0x0000660000007a10 */ /* 0x000fc60007ffe0ff */
[----:B------:R0:W-:Y:S04]  /*b3760*/  @P0 STG.E.U16 [R6.64], R9 ;  /* 0x0000000906000986 */ /* 0x0001e8000c101504 */
[----:B------:R1:W-:Y:S01]  /*b3770*/  @P3 STG.E.U16 [R4.64], R8 ;  /* 0x0000000804003986 */ /* 0x0003e2000c101504 */
[----:B0-----:R-:W-:-:S04]  /*b3780*/  IMAD.WIDE R6, R0, 0x2, R2 ;  /* 0x0000000200067825 */ /* 0x001fc800078e0202 */
[----:B-1----:R-:W-:Y:S01]  /*b3790*/  IMAD.WIDE R8, R0, 0x2, R24 ;  /* 0x0000000200087825 */ /* 0x002fe200078e0218 */
[----:B----4-:R-:W-:-:S03]  /*b37a0*/  PRMT R4, R26, 0x7632, R4 ;  /* 0x000076321a047816 */ /* 0x010fc60000000004 */
[----:B------:R-:W-:Y:S01]  /*b37b0*/  IMAD.MOV.U32 R15, RZ, RZ, R16 ;  /* 0x000000ffff0f7224 */ /* 0x000fe200078e0010 */
[----:B------:R-:W-:Y:S02]  /*b37c0*/  ISETP.GE.AND P0, PT, R10, c[0x0][0x17c], PT ;  /* 0x00005f000a007a0c */ /* 0x000fe40003f06270 */
[----:B------:R-:W-:Y:S02]  /*b37d0*/  IADD3 R10, R0, c[0x0][0x198], RZ ;  /* 0x00006600000a7a10 */ /* 0x000fe40007ffe0ff */
[----:B------:R-:W-:Y:S01]  /*b37e0*/  ISETP.GE.AND P2, PT, R11, c[0x0][0x17c], PT ;  /* 0x00005f000b007a0c */ /* 0x000fe20003f46270 */
[----:B------:R-:W-:Y:S01]  /*b37f0*/  IMAD.MOV.U32 R11, RZ, RZ, R12 ;  /* 0x000000ffff0b7224 */ /* 0x000fe200078e000c */
[----:B------:R-:W-:Y:S01]  /*b3800*/  IADD3 R0, R10, c[0x0][0x198], RZ ;  /* 0x000066000a007a10 */ /* 0x000fe20007ffe0ff */
[----:B------:R-:W4:Y:S04]  /*b3810*/  LDL.LU R12, [R1+0x291c] ;  /* 0x00291c00010c7983 */ /* 0x000f280000300800 */
[----:B---3--:R-:W-:Y:S04]  /*b3820*/  @P5 STG.E.U16 [R6.64], R18 ;  /* 0x0000001206005986 */ /* 0x008fe8000c101504 */
[----:B------:R0:W-:Y:S01]  /*b3830*/  @P6 STG.E.U16 [R8.64], R26 ;  /* 0x0000001a08006986 */ /* 0x0001e2000c101504 */
[----:B------:R-:W-:-:S02]  /*b3840*/  PRMT R5, R18, 0x7632, R5 ;  /* 0x0000763212057816 */ /* 0x000fc40000000005 */
[----:B0-----:R-:W-:-:S05]  /*b3850*/  LOP3.LUT R26, R28, 0x40, RZ, 0x3c, !PT ;  /* 0x000000401c1a7812 */ /* 0x001fca00078e3cff */
[----:B------:R-:W0:Y:S01]  /*b3860*/  LDS.128 R16, [R26] ;  /* 0x000000001a107984 */ /* 0x000e220000000c00 */
[----:B------:R-:W-:-:S04]  /*b3870*/  IMAD.WIDE R6, R10, 0x2, R2 ;  /* 0x000000020a067825 */ /* 0x000fc800078e0202 */
[----:B------:R-:W-:Y:S02]  /*b3880*/  IMAD.WIDE R8, R10, 0x2, R24 ;  /* 0x000000020a087825 */ /* 0x000fe400078e0218 */
[----:B------:R-:W3:Y:S04]  /*b3890*/  LDL.LU R10, [R1+0x2920] ;  /* 0x00292000010a7983 */ /* 0x000ee80000300800 */
[----:B0-----:R-:W-:Y:S04]  /*b38a0*/  STL [R1+0x14], R17 ;  /* 0x0000141101007387 */ /* 0x001fe80000100800 */
[----:B------:R0:W-:Y:S04]  /*b38b0*/  STL.64 [R1+0x18], R18 ;  /* 0x0000181201007387 */ /* 0x0001e80000100a00 */
[----:B0-----:R-:W2:Y:S01]  /*b38c0*/  LDL.LU R19, [R1+0x2a78] ;  /* 0x002a780001137983 */ /* 0x001ea20000300800 */
[----:B------:R-:W-:-:S02]  /*b38d0*/  ISETP.LT.AND P3, PT, R27, c[0x0][0x178], !P1 ;  /* 0x00005e001b007a0c */ /* 0x000fc40004f61270 */
[----:B------:R-:W-:Y:S02]  /*b38e0*/  ISETP.LT.AND P1, PT, R21, c[0x0][0x178], !P1 ;  /* 0x00005e0015007a0c */ /* 0x000fe40004f21270 */
[----:B------:R-:W-:Y:S02]  /*b38f0*/  ISETP.LT.AND P5, PT, R27, c[0x0][0x178], !P4 ;  /* 0x00005e001b007a0c */ /* 0x000fe400067a1270 */
[----:B------:R-:W-:-:S07]  /*b3900*/  ISETP.LT.AND P4, PT, R21, c[0x0][0x178], !P4 ;  /* 0x00005e0015007a0c */ /* 0x000fce0006781270 */
[----:B------:R0:W-:Y:S01]  /*b3910*/  @P3 STG.E.U16 [R6.64], R5 ;  /* 0x0000000506003986 */ /* 0x0001e2000c101504 */
[----:B------:R-:W-:-:S03]  /*b3920*/  ISETP.LT.AND P3, PT, R27, c[0x0][0x178], !P2 ;  /* 0x00005e001b007a0c */ /* 0x000fc60005761270 */
[----:B------:R1:W-:Y:S01]  /*b3930*/  @P1 STG.E.U16 [R8.64], R4 ;  /* 0x0000000408001986 */ /* 0x0003e2000c101504 */
[C---:B0-----:R-:W-:Y:S01]  /*b3940*/  IMAD.WIDE R6, R0.reuse, 0x2, R2 ;  /* 0x0000000200067825 */ /* 0x041fe200078e0202 */
[----:B-1----:R-:W-:-:S03]  /*b3950*/  IADD3 R4, R0, c[0x0][0x198], RZ ;  /* 0x0000660000047a10 */ /* 0x002fc60007ffe0ff */
[----:B------:R-:W-:Y:S01]  /*b3960*/  IMAD.WIDE R8, R0, 0x2, R24 ;  /* 0x0000000200087825 */ /* 0x000fe200078e0218 */
[----:B------:R-:W-:-:S03]  /*b3970*/  ISETP.LT.AND P2, PT, R21, c[0x0][0x178], !P2 ;  /* 0x00005e0015007a0c */ /* 0x000fc60005741270 */
[----:B------:R-:W-:Y:S02]  /*b3980*/  IMAD.MOV.U32 R18, RZ, RZ, R16 ;  /* 0x000000ffff127224 */ /* 0x000fe400078e0010 */
[----:B------:R-:W3:Y:S04]  /*b3990*/  LDL.LU.64 R16, [R1+0x2a70] ;  /* 0x002a700001107983 */ /* 0x000ee80000300a00 */
[----:B--2---:R0:W-:Y:S01]  /*b39a0*/  @P5 STG.E.U16 [R6.64], R19 ;  /* 0x0000001306005986 */ /* 0x0041e2000c101504 */
[----:B------:R-:W-:Y:S02]  /*b39b0*/  PRMT R5, R19, 0x7632, R5 ;  /* 0x0000763213057816 */ /* 0x000fe40000000005 */
[----:B------:R-:W-:Y:S01]  /*b39c0*/  ISETP.LT.AND P5, PT, R27, c[0x0][0x178], !P0 ;  /* 0x00005e001b007a0c */ /* 0x000fe200047a1270 */
[----:B------:R-:W-:Y:S01]  /*b39d0*/  @P4 STG.E.U16 [R8.64], R11 ;  /* 0x0000000b08004986 */ /* 0x000fe2000c101504 */
[----:B------:R-:W-:-:S03]  /*b39e0*/  ISETP.LT.AND P0, PT, R21, c[0x0][0x178], !P0 ;  /* 0x00005e0015007a0c */ /* 0x000fc60004701270 */
[----:B------:R-:W2:Y:S01]  /*b39f0*/  LDL.LU R21, [R1+0x2a68] ;  /* 0x002a680001157983 */ /* 0x000ea20000300800 */
[----:B0-----:R-:W-:-:S05]  /*b3a00*/  IMAD.WIDE R6, R4, 0x2, R2 ;  /* 0x0000000204067825 */ /* 0x001fca00078e0202 */
[----:B------:R0:W-:Y:S04]  /*b3a10*/  @P3 STG.E.U16 [R6.64], R5 ;  /* 0x0000000506003986 */ /* 0x0001e8000c101504 */
[----:B0-----:R-:W2:Y:S01]  /*b3a20*/  LDL.LU R6, [R1+0x2924] ;  /* 0x0029240001067983 */ /* 0x001ea20000300800 */
[----:B------:R-:W-:Y:S01]  /*b3a30*/  LOP3.LUT R7, R28, 0x60, RZ, 0x3c, !PT ;  /* 0x000000601c077812 */ /* 0x000fe200078e3cff */
[C---:B------:R-:W-:Y:S01]  /*b3a40*/  IMAD.WIDE R8, R4.reuse, 0x2, R24 ;  /* 0x0000000204087825 */ /* 0x040fe200078e0218 */
[----:B------:R-:W-:Y:S01]  /*b3a50*/  IADD3 R0, R4, c[0x0][0x198], RZ ;  /* 0x0000660004007a10 */ /* 0x000fe20007ffe0ff */
[----:B------:R-:W3:Y:S01]  /*b3a60*/  LDL.LU R19, [R1+0x2928] ;  /* 0x0029280001137983 */ /* 0x000ee20000300800 */
[----:B--2---:R-:W-:-:S03]  /*b3a70*/  ISETP.GE.AND P3, PT, R6, c[0x0][0x17c], PT ;  /* 0x00005f0006007a0c */ /* 0x004fc60003f66270 */
[----:B------:R-:W0:Y:S04]  /*b3a80*/  LDS.128 R4, [R7] ;  /* 0x0000000007047984 */ /* 0x000e280000000c00 */
[----:B0-----:R0:W-:Y:S04]  /*b3a90*/  STL [R1+0x2a58], R5 ;  /* 0x002a580501007387 */ /* 0x0011e80000100800 */
[----:B0-----:R-:W2:Y:S04]  /*b3aa0*/  LDL R5, [R1+0xde8] ;  /* 0x000de80001057983 */ /* 0x001ea80000100800 */
[----:B------:R-:W-:Y:S04]  /*b3ab0*/  STL [R1+0x2a14], R6 ;  /* 0x002a140601007387 */ /* 0x000fe80000100800 */
[----:B------:R0:W-:Y:S04]  /*b3ac0*/  STL [R1+0x2a10], R7 ;  /* 0x002a100701007387 */ /* 0x0001e80000100800 */
[----:B0-----:R-:W2:Y:S01]  /*b3ad0*/  LDL.LU R7, [R1+0x292c] ;  /* 0x00292c0001077983 */ /* 0x001ea20000300800 */
[----:B------:R-:W-:-:S02]  /*b3ae0*/  PRMT R14, R11, 0x7632, R14 ;  /* 0x000076320b0e7816 */ /* 0x000fc4000000000e */
[----:B------:R-:W-:Y:S02]  /*b3af0*/  ISETP.GE.AND P6, PT, R13, c[0x0][0x17c], PT ;  /* 0x00005f000d007a0c */ /* 0x000fe40003fc6270 */
[----:B---3--:R-:W-:Y:S01]  /*b3b00*/  ISETP.GE.AND P4, PT, R10, c[0x0][0x17c], PT ;  /* 0x00005f000a007a0c */ /* 0x008fe20003f86270 */
[----:B------:R-:W-:Y:S01]  /*b3b10*/  IMAD.WIDE R10, R0, 0x2, R2 ;  /* 0x00000002000a7825 */ /* 0x000fe200078e0202 */
[----:B------:R-:W-:Y:S01]  /*b3b20*/  @P2 STG.E.U16 [R8.64], R14 ;  /* 0x0000000e08002986 */ /* 0x000fe2000c101504 */
[----:B------:R-:W-:-:S03]  /*b3b30*/  ISETP.LT.AND P2, PT, R27, c[0x0][0x178], !P6 ;  /* 0x00005e001b007a0c */ /* 0x000fc60007741270 */
[----:B------:R0:W-:Y:S01]  /*b3b40*/  @P5 STG.E.U16 [R10.64], R21 ;  /* 0x000000150a005986 */ /* 0x0001e2000c101504 */
[----:B----4-:R-:W-:Y:S01]  /*b3b50*/  ISETP.GE.AND P1, PT, R12, c[0x0][0x17c], PT ;  /* 0x00005f000c007a0c */ /* 0x010fe20003f26270 */
[C---:B------:R-:W-:Y:S01]  /*b3b60*/  IMAD.WIDE R12, R0.reuse, 0x2, R24 ;  /* 0x00000002000c7825 */ /* 0x040fe200078e0218 */
[----:B------:R-:W-:Y:S02]  /*b3b70*/  PRMT R16, R21, 0x7632, R16 ;  /* 0x0000763215107816 */ /* 0x000fe40000000010 */
[----:B------:R-:W-:Y:S02]  /*b3b80*/  PRMT R17, R15, 0x7632, R17 ;  /* 0x000076320f117816 */ /* 0x000fe40000000011 */
[----:B0-----:R-:W-:Y:S01]  /*b3b90*/  IADD3 R10, R0, c[0x0][0x198], RZ ;  /* 0x00006600000a7a10 */ /* 0x001fe20007ffe0ff */
[----:B------:R0:W-:Y:S03]  /*b3ba0*/  @P0 STG.E.U16 [R12.64], R15 ;  /* 0x0000000f0c000986 */ /* 0x0001e6000c101504 */
[C---:B------:R-:W-:Y:S01]  /*b3bb0*/  IADD3 R0, R10.reuse, c[0x0][0x198], RZ ;  /* 0x000066000a007a10 */ /* 0x040fe20007ffe0ff */
[C---:B------:R-:W-:Y:S01]  /*b3bc0*/  IMAD.WIDE R8, R10.reuse, 0x2, R2 ;  /* 0x000000020a087825 */ /* 0x040fe200078e0202 */
[----:B------:R-:W3:Y:S03]  /*b3bd0*/  LDL.LU R21, [R1+0x2a64] ;  /* 0x002a640001157983 */ /* 0x000ee60000300800 */
[----:B------:R-:W-:Y:S01]  /*b3be0*/  IMAD.WIDE R10, R10, 0x2, R24 ;  /* 0x000000020a0a7825 */ /* 0x000fe200078e0218 */
[----:B------:R-:W-:Y:S01]  /*b3bf0*/  @P2 STG.E.U16 [R8.64], R16 ;  /* 0x0000001008002986 */ /* 0x000fe2000c101504 */
[----:B------:R-:W-:-:S03]  /*b3c00*/  ISETP.GE.AND P0, PT, R19, c[0x0][0x17c], PT ;  /* 0x00005f0013007a0c */ /* 0x000fc60003f06270 */
[----:B------:R-:W4:Y:S01]  /*b3c10*/  LDL.LU R19, [R1+0x2930] ;  /* 0x0029300001137983 */ /* 0x000f220000300800 */
[----:B------:R-:W-:Y:S01]  /*b3c20*/  ISETP.LT.AND P5, PT, R27, c[0x0][0x178], !P1 ;  /* 0x00005e001b007a0c */ /* 0x000fe20004fa1270 */
[----:B0-----:R-:W-:Y:S01]  /*b3c30*/  IMAD.WIDE R12, R0, 0x2, R2 ;  /* 0x00000002000c7825 */ /* 0x001fe200078e0202 */
[----:B------:R-:W-:Y:S02]  /*b3c40*/  PRMT R20, R22, 0x7632, R20 ;  /* 0x0000763216147816 */ /* 0x000fe40000000014 */
[----:B--2---:R-:W-:-:S13]  /*b3c50*/  ISETP.LT.AND P6, PT, R5, c[0x0][0x178], !P6 ;  /* 0x00005e0005007a0c */ /* 0x004fda00077c1270 */
[----:B------:R-:W-:Y:S04]  /*b3c60*/  @P6 STG.E.U16 [R10.64], R17 ;  /* 0x000000110a006986 */ /* 0x000fe8000c101504 */
[----:B------:R-:W0:Y:S01]  /*b3c70*/  LDS.128 R8, [R28+0x400] ;  /* 0x000400001c087984 */ /* 0x000e220000000c00 */
[----:B------:R-:W-:-:S03]  /*b3c80*/  ISETP.GE.AND P2, PT, R7, c[0x0][0x17c], PT ;  /* 0x00005f0007007a0c */ /* 0x000fc60003f46270 */
[----:B------:R-:W2:Y:S04]  /*b3c90*/  LDL.LU R7, [R1+0x2934] ;  /* 0x0029340001077983 */ /* 0x000ea80000300800 */
[----:B------:R-:W-:Y:S04]  /*b3ca0*/  @P5 STG.E.U16 [R12.64], R22 ;  /* 0x000000160c005986 */ /* 0x000fe8000c101504 */
[----:B0-----:R0:W-:Y:S04]  /*b3cb0*/  STL [R1+0x2a18], R11 ;  /* 0x002a180b01007387 */ /* 0x0011e80000100800 */
[----:B0-----:R-:W4:Y:S04]  /*b3cc0*/  LDL R11, [R1+0xde4] ;  /* 0x000de400010b7983 */ /* 0x001f280000100800 */
[----:B------:R-:W4:Y:S01]  /*b3cd0*/  LDL.LU R22, [R1+0x2a60] ;  /* 0x002a600001167983 */ /* 0x000f220000300800 */
[----:B------:R-:W-:Y:S01]  /*b3ce0*/  ISETP.LT.AND P1, PT, R5, c[0x0][0x178], !P1 ;  /* 0x00005e0005007a0c */ /* 0x000fe20004f21270 */
[----:B------:R-:W-:Y:S01]  /*b3cf0*/  IMAD.WIDE R14, R0, 0x2, R24 ;  /* 0x00000002000e7825 */ /* 0x000fe200078e0218 */
[----:B------:R-:W-:Y:S01]  /*b3d00*/  ISETP.LT.AND P5, PT, R27, c[0x0][0x178], !P4 ;  /* 0x00005e001b007a0c */ /* 0x000fe200067a1270 */
[----:B------:R-:W4:Y:S01]  /*b3d10*/  LDL.LU R28, [R1+0x293c] ;  /* 0x00293c00011c7983 */ /* 0x000f220000300800 */
[----:B------:R-:W-:-:S02]  /*b3d20*/  ISETP.LT.AND P4, PT, R5, c[0x0][0x178], !P4 ;  /* 0x00005e0005007a0c */ /* 0x000fc40006781270 */
[----:B---3--:R-:W-:-:S07]  /*b3d30*/  PRMT R21, R18, 0x7632, R21 ;  /* 0x0000763212157816 */ /* 0x008fce0000000015 */
[----:B------:R0:W-:Y:S02]  /*b3d40*/  @P1 STG.E.U16 [R14.64], R18 ;  /* 0x000000120e001986 */ /* 0x0001e4000c101504 */
[----:B0-----:R-:W-:-:S04]  /*b3d50*/  IADD3 R14, R0, c[0x0][0x198], RZ ;  /* 0x00006600000e7a10 */ /* 0x001fc80007ffe0ff */
[C---:B------:R-:W-:Y:S01]  /*b3d60*/  IADD3 R0, R14.reuse, c[0x0][0x198], RZ ;  /* 0x000066000e007a10 */ /* 0x040fe20007ffe0ff */
[----:B------:R-:W-:-:S04]  /*b3d70*/  IMAD.WIDE R12, R14, 0x2, R2 ;  /* 0x000000020e0c7825 */ /* 0x000fc800078e0202 */
[----:B------:R-:W-:Y:S01]  /*b3d80*/  IMAD.WIDE R14, R14, 0x2, R24 ;  /* 0x000000020e0e7825 */ /* 0x000fe200078e0218 */
[----:B------:R-:W-:Y:S04]  /*b3d90*/  @P5 STG.E.U16 [R12.64], R20 ;  /* 0x000000140c005986 */ /* 0x000fe8000c101504 */
[----:B------:R-:W-:Y:S04]  /*b3da0*/  @P4 STG.E.U16 [R14.64], R21 ;  /* 0x000000150e004986 */ /* 0x000fe8000c101504 */
[----:B------:R-:W0:Y:S01]  /*b3db0*/  LDS.128 R12, [R29+0x400] ;  /* 0x000400001d0c7984 */ /* 0x000e220000000c00 */
[----:B------:R-:W-:Y:S01]  /*b3dc0*/  IMAD.WIDE R16, R0, 0x2, R2 ;  /* 0x0000000200107825 */ /* 0x000fe200078e0202 */
[----:B--2---:R-:W-:-:S02]  /*b3dd0*/  ISETP.GE.AND P5, PT, R7, c[0x0][0x17c], PT ;  /* 0x00005f0007007a0c */ /* 0x004fc40003fa6270 */
[----:B------:R-:W2:Y:S04]  /*b3de0*/  LDL.LU R7, [R1+0x2938] ;  /* 0x0029380001077983 */ /* 0x000ea80000300800 */
[----:B0-----:R-:W-:Y:S01]  /*b3df0*/  STL.64 [R1+0x2a20], R14 ;  /* 0x002a200e01007387 */ /* 0x001fe20000100a00 */
[----:B----4-:R-:W-:Y:S02]  /*b3e00*/  ISETP.LT.AND P6, PT, R11, c[0x0][0x178], !P3 ;  /* 0x00005e000b007a0c */ /* 0x010fe40005fc1270 */
[----:B------:R-:W-:-:S11]  /*b3e10*/  PRMT R22, R23, 0x7632, R22 ;  /* 0x0000763217167816 */ /* 0x000fd60000000016 */
[----:B------:R0:W-:Y:S04]  /*b3e20*/  @P6 STG.E.U16 [R16.64], R23 ;  /* 0x0000001710006986 */ /* 0x0001e8000c101504 */
[----:B0-----:R-:W3:Y:S04]  /*b3e30*/  LDL.LU R23, [R1+0x2a5c] ;  /* 0x002a5c0001177983 */ /* 0x001ee80000300800 */
[----:B------:R-:W4:Y:S04]  /*b3e40*/  LDL.LU R27, [R1+0x390] ;  /* 0x00039000011b7983 */ /* 0x000f280000300800 */
[----:B------:R-:W2:Y:S04]  /*b3e50*/  LDL.LU R15, [R1+0x2944] ;  /* 0x00294400010f7983 */ /* 0x000ea80000300800 */
[----:B------:R-:W2:Y:S01]  /*b3e60*/  LDL.LU R14, [R1+0x2940] ;  /* 0x00294000010e7983 */ /* 0x000ea20000300800 */
[----:B------:R-:W-:-:S02]  /*b3e70*/  ISETP.LT.AND P3, PT, R5, c[0x0][0x178], !P3 ;  /* 0x00005e0005007a0c */ /* 0x000fc40005f61270 */
[----:B------:R-:W-:Y:S01]  /*b3e80*/  ISETP.GE.AND P1, PT, R19, c[0x0][0x17c], PT ;  /* 0x00005f0013007a0c */ /* 0x000fe20003f26270 */
[----:B------:R-:W-:Y:S01]  /*b3e90*/  IMAD.WIDE R18, R0, 0x2, R24 ;  /* 0x0000000200127825 */ /* 0x000fe200078e0218 */
[----:B------:R-:W-:-:S09]  /*b3ea0*/  ISETP.LT.AND P4, PT, R11, c[0x0][0x178], !P2 ;  /* 0x00005e000b007a0c */ /* 0x000fd20005781270 */
[----:B------:R0:W-:Y:S01]  /*b3eb0*/  @P3 STG.E.U16 [R18.64], R4 ;  /* 0x0000000412003986 */ /* 0x0001e2000c101504 */
[----:B------:R-:W-:Y:S02]  /*b3ec0*/  ISETP.LT.AND P3, PT, R11, c[0x0][0x178], !P0 ;  /* 0x00005e000b007a0c */ /* 0x000fe40004761270 */
[C---:B------:R-:W-:Y:S02]  /*b3ed0*/  ISETP.LT.AND P0, PT, R5.reuse, c[0x0][0x178], !P0 ;  /* 0x00005e0005007a0c */ /* 0x040fe40004701270 */
[----:B------:R-:W-:Y:S02]  /*b3ee0*/  ISETP.LT.AND P2, PT, R5, c[0x0][0x178], !P2 ;  /* 0x00005e0005007a0c */ /* 0x000fe40005741270 */
[----:B0-----:R-:W-:-:S04]  /*b3ef0*/  IADD3 R18, R0, c[0x0][0x198], RZ ;  /* 0x0000660000127a10 */ /* 0x001fc80007ffe0ff */
[C---:B------:R-:W-:Y:S01]  /*b3f00*/  IADD3 R0, R18.reuse, c[0x0][0x198], RZ ;  /* 0x0000660012007a10 */ /* 0x040fe20007ffe0ff */
[----:B------:R-:W-:Y:S01]  /*b3f10*/  IMAD.WIDE R16, R18, 0x2, R2 ;  /* 0x0000000212107825 */ /* 0x000fe200078e0202 */
[----:B------:R-:W-:-:S03]  /*b3f20*/  PRMT R4, R4, 0x7632, R4 ;  /* 0x0000763204047816 */ /* 0x000fc60000000004 */
[----:B------:R-:W-:Y:S01]  /*b3f30*/  IMAD.WIDE R18, R18, 0x2, R24 ;  /* 0x0000000212127825 */ /* 0x000fe200078e0218 */
[----:B------:R-:W-:Y:S03]  /*b3f40*/  @P3 STG.E.U16 [R16.64], R22 ;  /* 0x0000001610003986 */ /* 0x000fe6000c101504 */
[----:B------:R-:W-:Y:S01]  /*b3f50*/  IMAD.WIDE R20, R0, 0x2, R2 ;  /* 0x0000000200147825 */ /* 0x000fe200078e0202 */
[----:B------:R-:W-:Y:S01]  /*b3f60*/  @P0 STG.E.U16 [R18.64], R4 ;  /* 0x0000000412000986 */ /* 0x000fe2000c101504 */
[----:B------:R-:W-:Y:S02]  /*b3f70*/  ISETP.LT.AND P0, PT, R11, c[0x0][0x178], !P1 ;  /* 0x00005e000b007a0c */ /* 0x000fe40004f01270 */
[----:B------:R-:W-:Y:S01]  /*b3f80*/  ISETP.LT.AND P1, PT, R5, c[0x0][0x178], !P1 ;  /* 0x00005e0005007a0c */ /* 0x000fe20004f21270 */
[----:B------:R-:W0:Y:S01]  /*b3f90*/  LDS.128 R16, [R26+0x400] ;  /* 0x000400001a107984 */ /* 0x000e220000000c00 */
[----:B------:R-:W-:-:S03]  /*b3fa0*/  ISETP.GE.AND P6, PT, R28, c[0x0][0x17c], PT ;  /* 0x00005f001c007a0c */ /* 0x000fc60003fc6270 */
[----:B0-----:R-:W-:Y:S04]  /*b3fb0*/  STL.64 [R1+0x2a50], R16 ;  /* 0x002a501001007387 */ /* 0x001fe80000100a00 */
[----:B------:R-:W-:Y:S04]  /*b3fc0*/  STL.64 [R1+0x2a28], R18 ;  /* 0x002a281201007387 */ /* 0x000fe80000100a00 */
[----:B---3--:R0:W-:Y:S02]  /*b3fd0*/  @P4 STG.E.U16 [R20.64], R23 ;  /* 0x0000001714004986 */ /* 0x0081e4000c101504 */
[----:B0-----:R-:W-:-:S05]  /*b3fe0*/  IMAD.WIDE R20, R0, 0x2, R24 ;  /* 0x0000000200147825 */ /* 0x001fca00078e0218 */
[----:B------:R0:W-:Y:S01]  /*b3ff0*/  @P2 STG.E.U16 [R20.64], R8 ;  /* 0x0000000814002986 */ /* 0x0001e2000c101504 */
[----:B--2---:R-:W-:-:S03]  /*b4000*/  ISETP.GE.AND P2, PT, R15, c[0x0][0x17c], PT ;  /* 0x00005f000f007a0c */ /* 0x004fc60003f46270 */
[----:B------:R-:W1:Y:S01]  /*b4010*/  S2R R15, SR_TID.X ;  /* 0x00000000000f7919 */ /* 0x000e620000002100 */
[----:B------:R-:W-:Y:S02]  /*b4020*/  IADD3 R0, R0, c[0x0][0x198], RZ ;  /* 0x0000660000007a10 */ /* 0x000fe40007ffe0ff */
[----:B0-----:R-:W-:-:S03]  /*b4030*/  PRMT R8, R23, 0x7632, R8 ;  /* 0x0000763217087816 */ /* 0x001fc60000000008 */
[----:B------:R-:W-:-:S05]  /*b4040*/  IMAD.WIDE R20, R0, 0x2, R2 ;  /* 0x0000000200147825 */ /* 0x000fca00078e0202 */
[----:B------:R-:W-:Y:S01]  /*b4050*/  @P0 STG.E.U16 [R20.64], R8 ;  /* 0x0000000814000986 */ /* 0x000fe2000c101504 */
[----:B------:R-:W-:Y:S02]  /*b4060*/  ISETP.GE.AND P0, PT, R14, c[0x0][0x17c], PT ;  /* 0x00005f000e007a0c */ /* 0x000fe40003f06270 */
[C---:B-1----:R-:W-:Y:S01]  /*b4070*/  LOP3.LUT R14, R15.reuse, 0x3f, RZ, 0xc0, !PT ;  /* 0x0000003f0f0e7812 */ /* 0x042fe200078ec0ff */
[----:B------:R-:W-:-:S05]  /*b4080*/  IMAD.SHL.U32 R15, R15, 0x400, RZ ;  /* 0x000004000f0f7824 */ /* 0x000fca00078e00ff */
[----:B------:R-:W-:Y:S01]  /*b4090*/  LOP3.LUT R15, R15, 0x1800, RZ, 0xc0, !PT ;  /* 0x000018000f0f7812 */ /* 0x000fe200078ec0ff */
[----:B------:R-:W-:-:S04]  /*b40a0*/  IMAD.WIDE R22, R0, 0x2, R24 ;  /* 0x0000000200167825 */ /* 0x000fc800078e0218 */
[----:B------:R-:W-:Y:S01]  /*b40b0*/  IMAD R15, R14, 0x10, R15 ;  /* 0x000000100e0f7824 */ /* 0x000fe200078e020f */
[----:B------:R-:W-:-:S04]  /*b40c0*/  PRMT R4, R8, 0x7632, R4 ;  /* 0x0000763208047816 */ /* 0x000fc80000000004 */
[----:B------:R-:W-:Y:S01]  /*b40d0*/  LOP3.LUT R15, R15, 0x60, RZ, 0x3c, !PT ;  /* 0x000000600f0f7812 */ /* 0x000fe200078e3cff */
[----:B------:R0:W-:Y:S04]  /*b40e0*/  @P1 STG.E.U16 [R22.64], R4 ;  /* 0x0000000416001986 */ /* 0x0001e8000c101504 */
[----:B------:R-:W1:Y:S01]  /*b40f0*/  LDS.128 R20, [R15+0x400] ;  /* 0x000400000f147984 */ /* 0x000e620000000c00 */
[----:B------:R-:W-:Y:S02]  /*b4100*/  ISETP.GE.AND P3, PT, R7, c[0x0][0x17c], PT ;  /* 0x00005f0007007a0c */ /* 0x000fe40003f66270 */
[C---:B------:R-:W-:Y:S01]  /*b4110*/  ISETP.LT.AND P4, PT, R11.reuse, c[0x0][0x178], !P5 ;  /* 0x00005e000b007a0c */ /* 0x040fe20006f81270 */
[----:B------:R-:W2:Y:S01]  /*b4120*/  LDL.LU R7, [R1+0x370] ;  /* 0x0003700001077983 */ /* 0x000ea20000300800 */
[----:B------:R-:W-:-:S02]  /*b4130*/  ISETP.LT.AND P1, PT, R11, c[0x0][0x178], !P6 ;  /* 0x00005e000b007a0c */ /* 0x000fc40007721270 */
[C---:B------:R-:W-:Y:S02]  /*b4140*/  ISETP.LT.AND P5, PT, R5.reuse, c[0x0][0x178], !P5 ;  /* 0x00005e0005007a0c */ /* 0x040fe40006fa1270 */
[----:B------:R-:W-:Y:S02]  /*b4150*/  ISETP.LT.AND P6, PT, R5, c[0x0][0x178], !P6 ;  /* 0x00005e0005007a0c */ /* 0x000fe400077c1270 */
[----:B------:R-:W3:Y:S01]  /*b4160*/  LDL.LU R5, [R1+0x2a58] ;  /* 0x002a580001057983 */ /* 0x000ee20000300800 */
[----:B------:R-:W-:-:S04]  /*b4170*/  IADD3 R26, R0, c[0x0][0x198], RZ ;  /* 0x00006600001a7a10 */ /* 0x000fc80007ffe0ff */
[C---:B0-----:R-:W-:Y:S01]  /*b4180*/  IADD3 R4, R26.reuse, c[0x0][0x198], RZ ;  /* 0x000066001a047a10 */ /* 0x041fe20007ffe0ff */
[----:B------:R-:W-:Y:S01]  /*b4190*/  IMAD.WIDE R28, R26, 0x2, R2 ;  /* 0x000000021a1c7825 */ /* 0x000fe200078e0202 */
[----:B----4-:R-:W-:-:S03]  /*b41a0*/  PRMT R6, R27, 0x7632, R6 ;  /* 0x000076321b067816 */ /* 0x010fc60000000006 */
[----:B------:R-:W-:Y:S01]  /*b41b0*/  IMAD.WIDE R16, R26, 0x2, R24 ;  /* 0x000000021a107825 */ /* 0x000fe200078e0218 */
[----:B------:R-:W-:Y:S03]  /*b41c0*/  @P4 STG.E.U16 [R28.64], R27 ;  /* 0x0000001b1c004986 */ /* 0x000fe6000c101504 */
[----:B------:R-:W-:Y:S01]  /*b41d0*/  IMAD.WIDE R18, R4, 0x2, R2 ;  /* 0x0000000204127825 */ /* 0x000fe200078e0202 */
[----:B-1----:R0:W-:Y:S04]  /*b41e0*/  STL.64 [R1+0x2a48], R20 ;  /* 0x002a481401007387 */ /* 0x0021e80000100a00 */
[----:B0-----:R-:W4:Y:S04]  /*b41f0*/  LDL.LU R21, [R1+0x2948] ;  /* 0x0029480001157983 */ /* 0x001f280000300800 */
[----:B------:R0:W-:Y:S04]  /*b4200*/  STL [R1+0x2a0c], R23 ;  /* 0x002a0c1701007387 */ /* 0x0001e80000100800 */
[----:B0-----:R-:W3:Y:S04]  /*b4210*/  LDL.LU R23, [R1+0xde8] ;  /* 0x000de80001177983 */ /* 0x001ee80000300800 */
[----:B------:R-:W3:Y:S04]  /*b4220*/  LDL.LU R14, [R1+0x294c] ;  /* 0x00294c00010e7983 */ /* 0x000ee80000300800 */
[----:B------:R-:W3:Y:S04]  /*b4230*/  LDL.LU R15, [R1+0x350] ;  /* 0x00035000010f7983 */ /* 0x000ee80000300800 */
[----:B------:R0:W-:Y:S04]  /*b4240*/  @P5 STG.E.U16 [R16.64], R12 ;  /* 0x0000000c10005986 */ /* 0x0001e8000c101504 */
[----:B------:R1:W-:Y:S04]  /*b4250*/  @P1 STG.E.U16 [R18.64], R6 ;  /* 0x0000000612001986 */ /* 0x0003e8000c101504 */
[----:B0-----:R-:W3:Y:S04]  /*b4260*/  LDL.LU.64 R16, [R1+0x2a50] ;  /* 0x002a500001107983 */ /* 0x001ee80000300a00 */
[----:B-1----:R-:W3:Y:S01]  /*b4270*/  LDL.LU R6, [R1+0x2950] ;  /* 0x0029500001067983 */ /* 0x002ee20000300800 */
[----:B------:R-:W-:-:S02]  /*b4280*/  ISETP.LT.AND P4, PT, R11, c[0x0][0x178], !P3 ;  /* 0x00005e000b007a0c */ /* 0x000fc40005f81270 */
[C---:B------:R-:W-:Y:S01]  /*b4290*/  IADD3 R0, R4.reuse, c[0x0][0x198], RZ ;  /* 0x0000660004007a10 */ /* 0x040fe20007ffe0ff */
[----:B------:R-:W-:Y:S01]  /*b42a0*/  IMAD.WIDE R26, R4, 0x2, R24 ;  /* 0x00000002041a7825 */ /* 0x000fe200078e0218 */
[----:B------:R-:W-:-:S03]  /*b42b0*/  PRMT R8, R12, 0x7632, R8 ;  /* 0x000076320c087816 */ /* 0x000fc60000000008 */
[C---:B------:R-:W-:Y:S02]  /*b42c0*/  IMAD.WIDE R28, R0.reuse, 0x2, R2 ;  /* 0x00000002001c7825 */ /* 0x040fe400078e0202 */
[----:B------:R-:W-:Y:S04]  /*b42d0*/  @P6 STG.E.U16 [R26.64], R8 ;  /* 0x000000081a006986 */ /* 0x000fe8000c101504 */
[----:B--2---:R0:W-:Y:S01]  /*b42e0*/  @P4 STG.E.U16 [R28.64], R7 ;  /* 0x000000071c004986 */ /* 0x0041e2000c101504 */
[----:B------:R-:W-:Y:S02]  /*b42f0*/  PRMT R12, R7, 0x7632, R12 ;  /* 0x00007632070c7816 */ /* 0x000fe4000000000c */
[----:B----4-:R-:W-:Y:S01]  /*b4300*/  ISETP.GE.AND P5, PT, R21, c[0x0][0x17c], PT ;  /* 0x00005f0015007a0c */ /* 0x010fe20003fa6270 */
[----:B------:R-:W-:Y:S01]  /*b4310*/  IMAD.WIDE R20, R0, 0x2, R24 ;  /* 0x0000000200147825 */ /* 0x000fe200078e0218 */
[----:B---3--:R-:W-:-:S02]  /*b4320*/  ISETP.LT.AND P3, PT, R23, c[0x0][0x178], !P3 ;  /* 0x00005e0017007a0c */ /* 0x008fc40005f61270 */
[----:B------:R-:W-:Y:S02]  /*b4330*/  ISETP.GE.AND P1, PT, R14, c[0x0][0x17c], PT ;  /* 0x00005f000e007a0c */ /* 0x000fe40003f26270 */
[----:B------:R-:W2:Y:S04]  /*b4340*/  LDL.LU R14, [R1+0x2954] ;  /* 0x00295400010e7983 */ /* 0x000ea80000300800 */
[----:B0-----:R-:W3:Y:S05]  /*b4350*/  LDL.LU R7, [R1+0x324] ;  /* 0x0003240001077983 */ /* 0x001eea0000300800 */
[----:B------:R0:W-:Y:S01]  /*b4360*/  @P3 STG.E.U16 [R20.64], R16 ;  /* 0x0000001014003986 */ /* 0x0001e2000c101504 */
[----:B------:R-:W-:-:S03]  /*b4370*/  ISETP.GE.AND P3, PT, R6, c[0x0][0x17c], PT ;  /* 0x00005f0006007a0c */ /* 0x000fc60003f66270 */
[----:B0-----:R-:W4:Y:S04]  /*b4380*/  LDL.LU.64 R20, [R1+0x2a48] ;  /* 0x002a480001147983 */ /* 0x001f280000300a00 */
[----:B------:R-:W-:Y:S04]  /*b4390*/  STL.64 [R1+0x2a30], R16 ;  /* 0x002a301001007387 */ /* 0x000fe80000100a00 */
[----:B------:R-:W3:Y:S01]  /*b43a0*/  LDL.LU R6, [R1+0x2958] ;  /* 0x0029580001067983 */ /* 0x000ee20000300800 */
[----:B------:R-:W-:Y:S02]  /*b43b0*/  ISETP.LT.AND P4, PT, R11, c[0x0][0x178], !P2 ;  /* 0x00005e000b007a0c */ /* 0x000fe40005781270 */
[----:B------:R-:W-:-:S02]  /*b43c0*/  ISETP.LT.AND P2, PT, R23, c[0x0][0x178], !P2 ;  /* 0x00005e0017007a0c */ /* 0x000fc40005741270 */
[----:B------:R-:W-:Y:S02]  /*b43d0*/  IADD3 R8, R0, c[0x0][0x198], RZ ;  /* 0x0000660000087a10 */ /* 0x000fe40007ffe0ff */
[----:B------:R-:W-:Y:S02]  /*b43e0*/  ISETP.LT.AND P6, PT, R11, c[0x0][0x178], !P0 ;  /* 0x00005e000b007a0c */ /* 0x000fe400047c1270 */
[----:B------:R-:W-:Y:S02]  /*b43f0*/  ISETP.LT.AND P0, PT, R23, c[0x0][0x178], !P0 ;  /* 0x00005e0017007a0c */ /* 0x000fe40004701270 */
[C---:B------:R-:W-:Y:S01]  /*b4400*/  IADD3 R4, R8.reuse, c[0x0][0x198], RZ ;  /* 0x0000660008047a10 */ /* 0x040fe20007ffe0ff */
[----:B------:R-:W-:Y:S01]  /*b4410*/  IMAD.WIDE R18, R8, 0x2, R2 ;  /* 0x0000000208127825 */ /* 0x000fe200078e0202 */
[----:B------:R-:W-:-:S03]  /*b4420*/  PRMT R0, R16, 0x7632, R0 ;  /* 0x0000763210007816 */ /* 0x000fc60000000000 */
[----:B------:R-:W-:Y:S01]  /*b4430*/  IMAD.WIDE R26, R8, 0x2, R24 ;  /* 0x00000002081a7825 */ /* 0x000fe200078e0218 */
[----:B------:R0:W-:Y:S03]  /*b4440*/  @P4 STG.E.U16 [R18.64], R12 ;  /* 0x0000000c12004986 */ /* 0x0001e6000c101504 */
[----:B------:R-:W-:Y:S01]  /*b4450*/  IMAD.WIDE R28, R4, 0x2, R2 ;  /* 0x00000002041c7825 */ /* 0x000fe200078e0202 */
[----:B------:R-:W-:Y:S04]  /*b4460*/  @P2 STG.E.U16 [R26.64], R0 ;  /* 0x000000001a002986 */ /* 0x000fe8000c101504 */
[----:B------:R-:W-:Y:S01]  /*b4470*/  @P6 STG.E.U16 [R28.64], R15 ;  /* 0x0000000f1c006986 */ /* 0x000fe2000c101504 */
[----:B0-----:R-:W-:-:S02]  /*b4480*/  PRMT R12, R15, 0x7632, R12 ;  /* 0x000076320f0c7816 */ /* 0x001fc4000000000c */
[----:B--2---:R-:W-:Y:S01]  /*b4490*/  ISETP.GE.AND P2, PT, R14, c[0x0][0x17c], PT ;  /* 0x00005f000e007a0c */ /* 0x004fe20003f46270 */
[----:B---3--:R0:W-:Y:S04]  /*b44a0*/  STL.64 [R1+0x2a40], R6 ;  /* 0x002a400601007387 */ /* 0x0081e80000100a00 */
[----:B------:R-:W2:Y:S04]  /*b44b0*/  LDL.LU R19, [R1+0x24] ;  /* 0x0000240001137983 */ /* 0x000ea80000300800 */
[----:B------:R-:W3:Y:S01]  /*b44c0*/  LDL.LU R14, [R1+0x295c] ;  /* 0x00295c00010e7983 */ /* 0x000ee20000300800 */
[----:B0-----:R-:W-:-:S03]  /*b44d0*/  IMAD.WIDE R6, R4, 0x2, R24 ;  /* 0x0000000204067825 */ /* 0x001fc600078e0218 */
[----:B------:R-:W2:Y:S04]  /*b44e0*/  LDL.LU R15, [R1+0x334] ;  /* 0x00033400010f7983 */ /* 0x000ea80000300800 */
[----:B----4-:R0:W-:Y:S04]  /*b44f0*/  @P0 STG.E.U16 [R6.64], R20 ;  /* 0x0000001406000986 */ /* 0x0101e8000c101504 */
[----:B0-----:R-:W4:Y:S04]  /*b4500*/  LDL.LU.64 R6, [R1+0x2a40] ;  /* 0x002a400001067983 */ /* 0x001f280000300a00 */
[----:B------:R0:W-:Y:S01]  /*b4510*/  STL.64 [R1+0x2a38], R20 ;  /* 0x002a381401007387 */ /* 0x0001e20000100a00 */
[----:B------:R-:W-:-:S02]  /*b4520*/  ISETP.LT.AND P4, PT, R11, c[0x0][0x178], !P5 ;  /* 0x00005e000b007a0c */ /* 0x000fc40006f81270 */
[----:B------:R-:W-:Y:S02]  /*b4530*/  ISETP.LT.AND P5, PT, R23, c[0x0][0x178], !P5 ;  /* 0x00005e0017007a0c */ /* 0x000fe40006fa1270 */
[----:B------:R-:W-:Y:S02]  /*b4540*/  IADD3 R8, R4, c[0x0][0x198], RZ ;  /* 0x0000660004087a10 */ /* 0x000fe40007ffe0ff */
[----:B------:R-:W-:Y:S02]  /*b4550*/  ISETP.LT.AND P6, PT, R11, c[0x0][0x178], !P1 ;  /* 0x00005e000b007a0c */ /* 0x000fe40004fc1270 */
[----:B------:R-:W-:Y:S02]  /*b4560*/  ISETP.LT.AND P1, PT, R23, c[0x0][0x178], !P1 ;  /* 0x00005e0017007a0c */ /* 0x000fe40004f21270 */
[----:B----4-:R-:W-:Y:S02]  /*b4570*/  ISETP.GE.AND P0, PT, R6, c[0x0][0x17c], PT ;  /* 0x00005f0006007a0c */ /* 0x010fe40003f06270 */
[----:B------:R-:W4:Y:S01]  /*b4580*/  LDL.LU R6, [R1+0x2960] ;  /* 0x0029600001067983 */ /* 0x000f220000300800 */
[C---:B------:R-:W-:Y:S01]  /*b4590*/  IADD3 R0, R8.reuse, c[0x0][0x198], RZ ;  /* 0x0000660008007a10 */ /* 0x040fe20007ffe0ff */
[----:B------:R-:W-:Y:S01]  /*b45a0*/  IMAD.WIDE R16, R8, 0x2, R2 ;  /* 0x0000000208107825 */ /* 0x000fe200078e0202 */
[----:B------:R-:W-:Y:S01]  /*b45b0*/  PRMT R4, R20, 0x7632, R4 ;  /* 0x0000763214047816 */ /* 0x000fe20000000004 */
[----:B------:R-:W4:Y:S02]  /*b45c0*/  LDL.LU R18, [R1+0x34] ;  /* 0x0000340001127983 */ /* 0x000f240000300800 */
[----:B------:R-:W-:-:S02]  /*b45d0*/  IMAD.WIDE R26, R8, 0x2, R24 ;  /* 0x00000002081a7825 */ /* 0x000fc400078e0218 */
[----:B------:R-:W-:Y:S02]  /*b45e0*/  @P4 STG.E.U16 [R16.64], R12 ;  /* 0x0000000c10004986 */ /* 0x000fe4000c101504 */
[C---:B------:R-:W-:Y:S01]  /*b45f0*/  IMAD.WIDE R28, R0.reuse, 0x2, R2 ;  /* 0x00000002001c7825 */ /* 0x040fe200078e0202 */
[----:B------:R-:W-:Y:S01]  /*b4600*/  ISETP.LT.AND P4, PT, R23, c[0x0][0x178], !P3 ;  /* 0x00005e0017007a0c */ /* 0x000fe20005f81270 */
[----:B------:R-:W-:Y:S02]  /*b4610*/  @P5 STG.E.U16 [R26.64], R4 ;  /* 0x000000041a005986 */ /* 0x000fe4000c101504 */
[----:B0-----:R-:W-:Y:S01]  /*b4620*/  IMAD.WIDE R20, R0, 0x2, R24 ;  /* 0x0000000200147825 */ /* 0x001fe200078e0218 */
[----:B------:R-:W-:Y:S01]  /*b4630*/  ISETP.LT.AND P5, PT, R11, c[0x0][0x178], !P3 ;  /* 0x00005e000b007a0c */ /* 0x000fe20005fa1270 */
[----:B------:R0:W-:Y:S01]  /*b4640*/  @P6 STG.E.U16 [R28.64], R7 ;  /* 0x000000071c006986 */ /* 0x0001e2000c101504 */
[----:B---3--:R-:W-:Y:S02]  /*b4650*/  ISETP.GE.AND P3, PT, R14, c[0x0][0x17c], PT ;  /* 0x00005f000e007a0c */ /* 0x008fe40003f66270 */
[----:B------:R-:W-:Y:S01]  /*b4660*/  PRMT R8, R7, 0x7632, R8 ;  /* 0x0000763207087816 */ /* 0x000fe20000000008 */
[----:B------:R-:W3:Y:S04]  /*b4670*/  LDL.LU R14, [R1+0x2964] ;  /* 0x00296400010e7983 */ /* 0x000ee80000300800 */
[----:B--2---:R1:W-:Y:S04]  /*b4680*/  @P1 STG.E.U16 [R20.64], R19 ;  /* 0x0000001314001986 */ /* 0x0043e8000c101504 */
[----:B0-----:R-:W2:Y:S01]  /*b4690*/  LDL.LU R7, [R1+0x344] ;  /* 0x0003440001077983 */ /* 0x001ea20000300800 */
[----:B----4-:R-:W-:-:S03]  /*b46a0*/  ISETP.GE.AND P1, PT, R6, c[0x0][0x17c], PT ;  /* 0x00005f0006007a0c */ /* 0x010fc60003f26270 */
[----:B------:R-:W4:Y:S01]  /*b46b0*/  LDL.LU R6, [R1+0x2968] ;  /* 0x0029680001067983 */ /* 0x000f220000300800 */
[----:B------:R-:W-:Y:S02]  /*b46c0*/  IADD3 R26, R0, c[0x0][0x198], RZ ;  /* 0x00006600001a7a10 */ /* 0x000fe40007ffe0ff */
[----:B------:R-:W-:Y:S02]  /*b46d0*/  ISETP.LT.AND P6, PT, R11, c[0x0][0x178], !P2 ;  /* 0x00005e000b007a0c */ /* 0x000fe400057c1270 */
[----:B------:R-:W-:Y:S02]  /*b46e0*/  ISETP.LT.AND P2, PT, R23, c[0x0][0x178], !P2 ;  /* 0x00005e0017007a0c */ /* 0x000fe40005741270 */
[C---:B------:R-:W-:Y:S01]  /*b46f0*/  IADD3 R4, R26.reuse, c[0x0][0x198], RZ ;  /* 0x000066001a047a10 */ /* 0x040fe20007ffe0ff */
[C---:B------:R-:W-:Y:S01]  /*b4700*/  IMAD.WIDE R16, R26.reuse, 0x2, R2 ;  /* 0x000000021a107825 */ /* 0x040fe200078e0202 */
[----:B------:R-:W-:Y:S02]  /*b4710*/  PRMT R0, R19, 0x7632, R0 ;  /* 0x0000763213007816 */ /* 0x000fe40000000000 */
[----:B-1----:R-:W2:Y:S01]  /*b4720*/  LDL.LU R19, [R1+0x14] ;  /* 0x0000140001137983 */ /* 0x002ea20000300800 */
[----:B------:R-:W-:-:S04]  /*b4730*/  IMAD.WIDE R26, R26, 0x2, R24 ;  /* 0x000000021a1a7825 */ /* 0x000fc800078e0218 */
[C---:B------:R-:W-:Y:S01]  /*b4740*/  IMAD.WIDE R28, R4.reuse, 0x2, R2 ;  /* 0x00000002041c7825 */ /* 0x040fe200078e0202 */
[----:B------:R0:W-:Y:S03]  /*b4750*/  @P5 STG.E.U16 [R16.64], R8 ;  /* 0x0000000810005986 */ /* 0x0001e6000c101504 */
[----:B------:R-:W-:Y:S01]  /*b4760*/  IMAD.WIDE R20, R4, 0x2, R24 ;  /* 0x0000000204147825 */ /* 0x000fe200078e0218 */
[----:B------:R-:W-:Y:S01]  /*b4770*/  @P4 STG.E.U16 [R26.64], R0 ;  /* 0x000000001a004986 */ /* 0x000fe2000c101504 */
[----:B------:R-:W-:Y:S02]  /*b4780*/  ISETP.LT.AND P5, PT, R11, c[0x0][0x178], !P0 ;  /* 0x00005e000b007a0c */ /* 0x000fe400047a1270 */
[----:B------:R-:W-:Y:S01]  /*b4790*/  ISETP.LT.AND P4, PT, R23, c[0x0][0x178], !P0 ;  /* 0x00005e0017007a0c */ /* 0x000fe20004781270 */
[----:B------:R1:W-:Y:S01]  /*b47a0*/  @P6 STG.E.U16 [R28.64], R15 ;  /* 0x0000000f1c006986 */ /* 0x0003e2000c101504 */
[----:B---3--:R-:W-:-:S02]  /*b47b0*/  ISETP.GE.AND P0, PT, R14, c[0x0][0x17c], PT ;  /* 0x00005f000e007a0c */ /* 0x008fc40003f06270 */
[----:B0-----:R-:W-:Y:S01]  /*b47c0*/  PRMT R8, R15, 0x7632, R8 ;  /* 0x000076320f087816 */ /* 0x001fe20000000008 */
[----:B------:R-:W-:Y:S04]  /*b47d0*/  @P2 STG.E.U16 [R20.64], R18 ;  /* 0x0000001214002986 */ /* 0x000fe8000c101504 */
[----:B-1----:R-:W3:Y:S04]  /*b47e0*/  LDL.LU R15, [R1+0x296c] ;  /* 0x00296c00010f7983 */ /* 0x002ee80000300800 */
[----:B------:R-:W3:Y:S01]  /*b47f0*/  LDL.LU R14, [R1+0x364] ;  /* 0x00036400010e7983 */ /* 0x000ee20000300800 */
[----:B----4-:R-:W-:-:S03]  /*b4800*/  ISETP.GE.AND P2, PT, R6, c[0x0][0x17c], PT ;  /* 0x00005f0006007a0c */ /* 0x010fc60003f46270 */
[----:B------:R-:W4:Y:S01]  /*b4810*/  LDL.LU R6, [R1+0x2970] ;  /* 0x0029700001067983 */ /* 0x000f220000300800 */
[----:B------:R-:W-:Y:S02]  /*b4820*/  IADD3 R26, R4, c[0x0][0x198], RZ ;  /* 0x00006600041a7a10 */ /* 0x000fe40007ffe0ff */
        /* <DEDUP_REMOVED lines=8> */
[----:B--2---:R1:W-:Y:S01]  /*b48b0*/  @P6 STG.E.U16 [R28.64], R7 ;  /* 0x000000071c006986 */ /* 0x0043e2000c101504 */
[----:B0-----:R-:W-:-:S02]  /*b48c0*/  PRMT R8, R7, 0x7632, R8 ;  /* 0x0000763207087816 */ /* 0x001fc40000000008 */
[----:B------:R-:W-:Y:S01]  /*b48d0*/  ISETP.LT.AND P3, PT, R23, c[0x0][0x178], !P3 ;  /* 0x00005e0017007a0c */ /* 0x000fe20005f61270 */
[----:B-1----:R-:W2:Y:S01]  /*b48e0*/  LDL.LU R7, [R1+0x2974] ;  /* 0x0029740001077983 */ /* 0x002ea20000300800 */
[----:B------:R-:W-:Y:S01]  /*b48f0*/  IMAD.WIDE R20, R0, 0x2, R24 ;  /* 0x0000000200147825 */ /* 0x000fe200078e0218 */
[----:B------:R-:W-:Y:S02]  /*b4900*/  ISETP.LT.AND P5, PT, R11, c[0x0][0x178], !P1 ;  /* 0x00005e000b007a0c */ /* 0x000fe40004fa1270 */
[----:B------:R-:W-:Y:S02]  /*b4910*/  ISETP.LT.AND P4, PT, R23, c[0x0][0x178], !P1 ;  /* 0x00005e0017007a0c */ /* 0x000fe40004f81270 */
[----:B---3--:R-:W-:-:S06]  /*b4920*/  ISETP.GE.AND P1, PT, R15, c[0x0][0x17c], PT ;  /* 0x00005f000f007a0c */ /* 0x008fcc0003f26270 */
[----:B------:R0:W-:Y:S04]  /*b4930*/  @P3 STG.E.U16 [R20.64], R19 ;  /* 0x0000001314003986 */ /* 0x0001e8000c101504 */
[----:B------:R-:W3:Y:S04]  /*b4940*/  LDL.LU R15, [R1+0x384] ;  /* 0x00038400010f7983 */ /* 0x000ee80000300800 */
[----:B0-----:R-:W3:Y:S01]  /*b4950*/  LDL.LU.64 R20, [R1+0x2a38] ;  /* 0x002a380001147983 */ /* 0x001ee20000300a00 */
        /* <DEDUP_REMOVED lines=10> */
[----:B------:R-:W-:Y:S01]  /*b4a00*/  @P4 STG.E.U16 [R26.64], R0 ;  /* 0x000000001a004986 */ /* 0x000fe2000c101504 */
[----:B------:R-:W-:Y:S02]  /*b4a10*/  ISETP.LT.AND P5, PT, R11, c[0x0][0x178], !P2 ;  /* 0x00005e000b007a0c */ /* 0x000fe400057a1270 */
[C---:B------:R-:W-:Y:S01]  /*b4a20*/  ISETP.LT.AND P4, PT, R23.reuse, c[0x0][0x178], !P2 ;  /* 0x00005e0017007a0c */ /* 0x040fe20005781270 */
[----:B------:R1:W-:Y:S01]  /*b4a30*/  @P6 STG.E.U16 [R28.64], R14 ;  /* 0x0000000e1c006986 */ /* 0x0003e2000c101504 */
[----:B------:R-:W-:-:S02]  /*b4a40*/  ISETP.LT.AND P0, PT, R23, c[0x0][0x178], !P0 ;  /* 0x00005e0017007a0c */ /* 0x000fc40004701270 */
[----:B0-----:R-:W-:Y:S02]  /*b4a50*/  PRMT R8, R14, 0x7632, R8 ;  /* 0x000076320e087816 */ /* 0x001fe40000000008 */
[----:B--2---:R-:W-:Y:S02]  /*b4a60*/  ISETP.GE.AND P2, PT, R7, c[0x0][0x17c], PT ;  /* 0x00005f0007007a0c */ /* 0x004fe40003f46270 */
[----:B------:R-:W2:Y:S04]  /*b4a70*/  LDL.LU R7, [R1+0x394] ;  /* 0x0003940001077983 */ /* 0x000ea80000300800 */
[----:B-1----:R-:W2:Y:S01]  /*b4a80*/  LDL.LU R14, [R1+0x297c] ;  /* 0x00297c00010e7983 */ /* 0x002ea20000300800 */
[C---:B------:R-:W-:Y:S01]  /*b4a90*/  IADD3 R26, R4.reuse, c[0x0][0x198], RZ ;  /* 0x00006600041a7a10 */ /* 0x040fe20007ffe0ff */
[----:B------:R-:W-:-:S04]  /*b4aa0*/  IMAD.WIDE R16, R4, 0x2, R24 ;  /* 0x0000000204107825 */ /* 0x000fc800078e0218 */
[----:B------:R-:W-:Y:S01]  /*b4ab0*/  IMAD.WIDE R18, R26, 0x2, R2 ;  /* 0x000000021a127825 */ /* 0x000fe200078e0202 */
[----:B------:R0:W-:Y:S04]  /*b4ac0*/  @P0 STG.E.U16 [R16.64], R5 ;  /* 0x0000000510000986 */ /* 0x0001e8000c101504 */
[----:B------:R1:W-:Y:S04]  /*b4ad0*/  @P5 STG.E.U16 [R18.64], R8 ;  /* 0x0000000812005986 */ /* 0x0003e8000c101504 */
[----:B0-----:R-:W2:Y:S04]  /*b4ae0*/  LDL.LU.64 R16, [R1+0x2a30] ;  /* 0x002a300001107983 */ /* 0x001ea80000300a00 */
[----:B-1----:R-:W2:Y:S01]  /*b4af0*/  LDL.LU.64 R18, [R1+0x2a28] ;  /* 0x002a280001127983 */ /* 0x002ea20000300a00 */
[----:B----4-:R-:W-:-:S03]  /*b4b00*/  ISETP.GE.AND P0, PT, R6, c[0x0][0x17c], PT ;  /* 0x00005f0006007a0c */ /* 0x010fc60003f06270 */
[----:B------:R-:W4:Y:S01]  /*b4b10*/  LDL.LU R6, [R1+0x2980] ;  /* 0x0029800001067983 */ /* 0x000f220000300800 */
[----:B------:R-:W-:Y:S02]  /*b4b20*/  ISETP.LT.AND P6, PT, R11, c[0x0][0x178], !P1 ;  /* 0x00005e000b007a0c */ /* 0x000fe40004fc1270 */
[C---:B------:R-:W-:Y:S01]  /*b4b30*/  IADD3 R0, R26.reuse, c[0x0][0x198], RZ ;  /* 0x000066001a007a10 */ /* 0x040fe20007ffe0ff */
[----:B------:R-:W-:Y:S01]  /*b4b40*/  IMAD.WIDE R26, R26, 0x2, R24 ;  /* 0x000000021a1a7825 */ /* 0x000fe200078e0218 */
[----:B------:R-:W-:Y:S02]  /*b4b50*/  PRMT R4, R5, 0x7632, R4 ;  /* 0x0000763205047816 */ /* 0x000fe40000000004 */
[----:B------:R-:W-:Y:S01]  /*b4b60*/  ISETP.LT.AND P1, PT, R23, c[0x0][0x178], !P1 ;  /* 0x00005e0017007a0c */ /* 0x000fe20004f21270 */
[----:B------:R-:W-:Y:S01]  /*b4b70*/  IMAD.WIDE R28, R0, 0x2, R2 ;  /* 0x00000002001c7825 */ /* 0x000fe200078e0202 */
[----:B------:R-:W-:Y:S01]  /*b4b80*/  ISETP.LT.AND P5, PT, R11, c[0x0][0x178], !P3 ;  /* 0x00005e000b007a0c */ /* 0x000fe20005fa1270 */
[----:B------:R0:W-:Y:S01]  /*b4b90*/  @P4 STG.E.U16 [R26.64], R4 ;  /* 0x000000041a004986 */ /* 0x0001e2000c101504 */
[----:B------:R-:W-:-:S02]  /*b4ba0*/  ISETP.LT.AND P4, PT, R23, c[0x0][0x178], !P3 ;  /* 0x00005e0017007a0c */ /* 0x000fc40005f81270 */
[----:B---3--:R-:W-:Y:S01]  /*b4bb0*/  PRMT R12, R15, 0x7632, R12 ;  /* 0x000076320f0c7816 */ /* 0x008fe2000000000c */
[----:B------:R1:W-:Y:S01]  /*b4bc0*/  @P6 STG.E.U16 [R28.64], R15 ;  /* 0x0000000f1c006986 */ /* 0x0003e2000c101504 */
[----:B0-----:R-:W-:Y:S02]  /*b4bd0*/  IADD3 R26, R0, c[0x0][0x198], RZ ;  /* 0x00006600001a7a10 */ /* 0x001fe40007ffe0ff */
[----:B--2---:R-:W-:Y:S01]  /*b4be0*/  ISETP.GE.AND P3, PT, R14, c[0x0][0x17c], PT ;  /* 0x00005f000e007a0c */ /* 0x004fe20003f66270 */
[----:B-1----:R-:W-:Y:S01]  /*b4bf0*/  IMAD.WIDE R14, R0, 0x2, R24 ;  /* 0x00000002000e7825 */ /* 0x002fe200078e0218 */
[----:B------:R-:W-:-:S04]  /*b4c00*/  PRMT R0, R9, 0x7632, R0 ;  /* 0x0000763209007816 */ /* 0x000fc80000000000 */
[----:B------:R0:W-:Y:S04]  /*b4c10*/  @P1 STG.E.U16 [R14.64], R9 ;  /* 0x000000090e001986 */ /* 0x0001e8000c101504 */
[----:B0-----:R-:W2:Y:S04]  /*b4c20*/  LDL.LU.64 R14, [R1+0x2a20] ;  /* 0x002a2000010e7983 */ /* 0x001ea80000300a00 */
[----:B------:R-:W3:Y:S01]  /*b4c30*/  LDL.LU R9, [R1+0x2984] ;  /* 0x0029840001097983 */ /* 0x000ee20000300800 */
[----:B----4-:R-:W-:-:S03]  /*b4c40*/  ISETP.GE.AND P1, PT, R6, c[0x0][0x17c], PT ;  /* 0x00005f0006007a0c */ /* 0x010fc60003f26270 */
[----:B------:R-:W4:Y:S01]  /*b4c50*/  LDL.LU R6, [R1+0x298c] ;  /* 0x00298c0001067983 */ /* 0x000f220000300800 */
[----:B------:R-:W-:Y:S01]  /*b4c60*/  ISETP.LT.AND P6, PT, R11, c[0x0][0x178], !P2 ;  /* 0x00005e000b007a0c */ /* 0x000fe200057c1270 */
[C---:B------:R-:W-:Y:S01]  /*b4c70*/  IMAD.WIDE R4, R26.reuse, 0x2, R2 ;  /* 0x000000021a047825 */ /* 0x040fe200078e0202 */
[C---:B------:R-:W-:Y:S02]  /*b4c80*/  IADD3 R8, R26.reuse, c[0x0][0x198], RZ ;  /* 0x000066001a087a10 */ /* 0x040fe40007ffe0ff */
[----:B------:R-:W-:Y:S01]  /*b4c90*/  ISETP.LT.AND P2, PT, R23, c[0x0][0x178], !P2 ;  /* 0x00005e0017007a0c */ /* 0x000fe20005741270 */
[----:B------:R-:W-:Y:S01]  /*b4ca0*/  IMAD.WIDE R26, R26, 0x2, R24 ;  /* 0x000000021a1a7825 */ /* 0x000fe200078e0218 */
[----:B------:R-:W-:Y:S01]  /*b4cb0*/  @P5 STG.E.U16 [R4.64], R12 ;  /* 0x0000000c04005986 */ /* 0x000fe2000c101504 */
[----:B------:R-:W-:-:S03]  /*b4cc0*/  ISETP.LT.AND P5, PT, R11, c[0x0][0x178], !P0 ;  /* 0x00005e000b007a0c */ /* 0x000fc600047a1270 */
[----:B------:R0:W-:Y:S01]  /*b4cd0*/  @P4 STG.E.U16 [R26.64], R0 ;  /* 0x000000001a004986 */ /* 0x0001e2000c101504 */
[----:B------:R-:W-:Y:S01]  /*b4ce0*/  ISETP.LT.AND P4, PT, R23, c[0x0][0x178], !P0 ;  /* 0x00005e0017007a0c */ /* 0x000fe20004781270 */
[----:B------:R-:W-:Y:S01]  /*b4cf0*/  IMAD.WIDE R28, R8, 0x2, R2 ;  /* 0x00000002081c7825 */ /* 0x000fe200078e0202 */
[----:B------:R-:W-:-:S04]  /*b4d00*/  PRMT R16, R7, 0x7632, R16 ;  /* 0x0000763207107816 */ /* 0x000fc80000000010 */
[----:B------:R1:W-:Y:S01]  /*b4d10*/  @P6 STG.E.U16 [R28.64], R7 ;  /* 0x000000071c006986 */ /* 0x0003e2000c101504 */
[----:B0-----:R-:W-:-:S03]  /*b4d20*/  IADD3 R26, R8, c[0x0][0x198], RZ ;  /* 0x00006600081a7a10 */ /* 0x001fc60007ffe0ff */
[----:B-1----:R-:W2:Y:S01]  /*b4d30*/  LDL.LU R7, [R1+0x354] ;  /* 0x0003540001077983 */ /* 0x002ea20000300800 */
[----:B---3--:R-:W-:Y:S01]  /*b4d40*/  ISETP.GE.AND P0, PT, R9, c[0x0][0x17c], PT ;  /* 0x00005f0009007a0c */ /* 0x008fe20003f06270 */
[----:B------:R-:W-:-:S05]  /*b4d50*/  IMAD.WIDE R8, R8, 0x2, R24 ;  /* 0x0000000208087825 */ /* 0x000fca00078e0218 */
[----:B------:R0:W-:Y:S04]  /*b4d60*/  @P2 STG.E.U16 [R8.64], R13 ;  /* 0x0000000d08002986 */ /* 0x0001e8000c101504 */
[----:B0-----:R-:W3:Y:S04]  /*b4d70*/  LDL.LU R8, [R1+0x2988] ;  /* 0x0029880001087983 */ /* 0x001ee80000300800 */
[----:B------:R-:W2:Y:S01]  /*b4d80*/  LDL.LU R9, [R1+0x374] ;  /* 0x0003740001097983 */ /* 0x000ea20000300800 */
[----:B----4-:R-:W-:-:S03]  /*b4d90*/  ISETP.GE.AND P2, PT, R6, c[0x0][0x17c], PT ;  /* 0x00005f0006007a0c */ /* 0x010fc60003f46270 */
[----:B------:R-:W4:Y:S01]  /*b4da0*/  LDL.LU R6, [R1+0x2990] ;  /* 0x0029900001067983 */ /* 0x000f220000300800 */
[----:B------:R-:W-:Y:S02]  /*b4db0*/  ISETP.LT.AND P6, PT, R11, c[0x0][0x178], !P3 ;  /* 0x00005e000b007a0c */ /* 0x000fe40005fc1270 */
[----:B------:R-:W-:Y:S01]  /*b4dc0*/  ISETP.LT.AND P3, PT, R23, c[0x0][0x178], !P3 ;  /* 0x00005e0017007a0c */ /* 0x000fe20005f61270 */
[C---:B------:R-:W-:Y:S01]  /*b4dd0*/  IMAD.WIDE R4, R26.reuse, 0x2, R2 ;  /* 0x000000021a047825 */ /* 0x040fe200078e0202 */
[C---:B------:R-:W-:Y:S02]  /*b4de0*/  IADD3 R0, R26.reuse, c[0x0][0x198], RZ ;  /* 0x000066001a007a10 */ /* 0x040fe40007ffe0ff */
[----:B------:R-:W-:Y:S01]  /*b4df0*/  PRMT R12, R13, 0x7632, R12 ;  /* 0x000076320d0c7816 */ /* 0x000fe2000000000c */
[----:B------:R-:W-:Y:S01]  /*b4e00*/  IMAD.WIDE R26, R26, 0x2, R24 ;  /* 0x000000021a1a7825 */ /* 0x000fe200078e0218 */
[----:B------:R0:W-:Y:S03]  /*b4e10*/  @P5 STG.E.U16 [R4.64], R16 ;  /* 0x0000001004005986 */ /* 0x0001e6000c101504 */
[C---:B------:R-:W-:Y:S01]  /*b4e20*/  IMAD.WIDE R28, R0.reuse, 0x2, R2 ;  /* 0x00000002001c7825 */ /* 0x040fe200078e0202 */
[----:B------:R1:W-:Y:S03]  /*b4e30*/  @P4 STG.E.U16 [R26.64], R12 ;  /* 0x0000000c1a004986 */ /* 0x0003e6000c101504 */
[----:B0-----:R-:W-:Y:S01]  /*b4e40*/  IMAD.WIDE R4, R0, 0x2, R24 ;  /* 0x0000000200047825 */ /* 0x001fe200078e0218 */
[----:B------:R-:W-:-:S02]  /*b4e50*/  ISETP.LT.AND P5, PT, R11, c[0x0][0x178], !P1 ;  /* 0x00005e000b007a0c */ /* 0x000fc40004fa1270 */
[----:B------:R-:W-:Y:S02]  /*b4e60*/  ISETP.LT.AND P4, PT, R23, c[0x0][0x178], !P1 ;  /* 0x00005e0017007a0c */ /* 0x000fe40004f81270 */
[----:B-1----:R-:W-:-:S04]  /*b4e70*/  IADD3 R12, R0, c[0x0][0x198], RZ ;  /* 0x00006600000c7a10 */ /* 0x002fc80007ffe0ff */
[----:B------:R-:W-:Y:S02]  /*b4e80*/  IADD3 R16, R12, c[0x0][0x198], RZ ;  /* 0x000066000c107a10 */ /* 0x000fe40007ffe0ff */
[----:B------:R-:W-:-:S03]  /*b4e90*/  PRMT R0, R17, 0x7632, R0 ;  /* 0x0000763211007816 */ /* 0x000fc60000000000 */
[----:B------:R-:W-:Y:S01]  /*b4ea0*/  IMAD.WIDE R26, R16, 0x2, R2 ;  /* 0x00000002101a7825 */ /* 0x000fe200078e0202 */
[----:B--2---:R0:W-:Y:S04]  /*b4eb0*/  @P6 STG.E.U16 [R28.64], R9 ;  /* 0x000000091c006986 */ /* 0x0041e8000c101504 */
[----:B------:R-:W-:Y:S04]  /*b4ec0*/  @P3 STG.E.U16 [R4.64], R17 ;  /* 0x0000001104003986 */ /* 0x000fe8000c101504 */
[----:B0-----:R-:W2:Y:S04]  /*b4ed0*/  LDL.LU R29, [R1+0x2994] ;  /* 0x00299400011d7983 */ /* 0x001ea80000300800 */
[----:B------:R-:W2:Y:S01]  /*b4ee0*/  LDL.LU R28, [R1+0x328] ;  /* 0x00032800011c7983 */ /* 0x000ea20000300800 */
[----:B------:R-:W-:-:S02]  /*b4ef0*/  ISETP.LT.AND P6, PT, R11, c[0x0][0x178], !P0 ;  /* 0x00005e000b007a0c */ /* 0x000fc400047c1270 */
[----:B---3--:R-:W-:Y:S02]  /*b4f00*/  ISETP.GE.AND P1, PT, R8, c[0x0][0x17c], PT ;  /* 0x00005f0008007a0c */ /* 0x008fe40003f26270 */
[----:B------:R-:W-:Y:S01]  /*b4f10*/  PRMT R20, R9, 0x7632, R20 ;  /* 0x0000763209147816 */ /* 0x000fe20000000014 */
[----:B------:R-:W-:-:S04]  /*b4f20*/  IMAD.WIDE R8, R12, 0x2, R2 ;  /* 0x000000020c087825 */ /* 0x000fc800078e0202 */
[----:B------:R-:W-:Y:S01]  /*b4f30*/  IMAD.WIDE R12, R12, 0x2, R24 ;  /* 0x000000020c0c7825 */ /* 0x000fe200078e0218 */
[----:B------:R-:W-:Y:S04]  /*b4f40*/  @P5 STG.E.U16 [R8.64], R20 ;  /* 0x0000001408005986 */ /* 0x000fe8000c101504 */
[----:B------:R-:W-:Y:S04]  /*b4f50*/  @P4 STG.E.U16 [R12.64], R0 ;  /* 0x000000000c004986 */ /* 0x000fe8000c101504 */
[----:B------:R0:W-:Y:S01]  /*b4f60*/  @P6 STG.E.U16 [R26.64], R7 ;  /* 0x000000071a006986 */ /* 0x0001e2000c101504 */
[----:B----4-:R-:W-:-:S03]  /*b4f70*/  ISETP.GE.AND P3, PT, R6, c[0x0][0x17c], PT ;  /* 0x00005f0006007a0c */ /* 0x010fc60003f66270 */
[----:B------:R-:W3:Y:S04]  /*b4f80*/  LDL.LU R6, [R1+0x2998] ;  /* 0x0029980001067983 */ /* 0x000ee80000300800 */
[----:B0-----:R-:W4:Y:S01]  /*b4f90*/  LDL.LU R27, [R1+0x28] ;  /* 0x00002800011b7983 */ /* 0x001f220000300800 */
[----:B------:R-:W-:Y:S02]  /*b4fa0*/  ISETP.LT.AND P0, PT, R23, c[0x0][0x178], !P0 ;  /* 0x00005e0017007a0c */ /* 0x000fe40004701270 */
[----:B------:R-:W-:Y:S02]  /*b4fb0*/  ISETP.LT.AND P5, PT, R11, c[0x0][0x178], !P2 ;  /* 0x00005e000b007a0c */ /* 0x000fe400057a1270 */
[C---:B------:R-:W-:Y:S01]  /*b4fc0*/  IADD3 R8, R16.reuse, c[0x0][0x198], RZ ;  /* 0x0000660010087a10 */ /* 0x040fe20007ffe0ff */
[----:B------:R-:W-:Y:S01]  /*b4fd0*/  IMAD.WIDE R16, R16, 0x2, R24 ;  /* 0x0000000210107825 */ /* 0x000fe200078e0218 */
[----:B------:R-:W-:-:S02]  /*b4fe0*/  ISETP.LT.AND P4, PT, R23, c[0x0][0x178], !P2 ;  /* 0x00005e0017007a0c */ /* 0x000fc40005781270 */
[----:B------:R-:W-:Y:S01]  /*b4ff0*/  ISETP.LT.AND P6, PT, R11, c[0x0][0x178], !P1 ;  /* 0x00005e000b007a0c */ /* 0x000fe20004fc1270 */
[----:B------:R-:W-:Y:S01]  /*b5000*/  IMAD.WIDE R4, R8, 0x2, R2 ;  /* 0x0000000208047825 */ /* 0x000fe200078e0202 */
[----:B------:R-:W-:Y:S01]  /*b5010*/  PRMT R26, R7, 0x7632, R26 ;  /* 0x00007632071a7816 */ /* 0x000fe2000000001a */
[----:B------:R-:W4:Y:S04]  /*b5020*/  LDL.LU R11, [R1+0x2a18] ;  /* 0x002a1800010b7983 */ /* 0x000f280000300800 */
[----:B------:R0:W-:Y:S04]  /*b5030*/  @P0 STG.E.U16 [R16.64], R21 ;  /* 0x0000001510000986 */ /* 0x0001e8000c101504 */
[----:B------:R-:W-:Y:S01]  /*b5040*/  @P5 STG.E.U16 [R4.64], R26 ;  /* 0x0000001a04005986 */ /* 0x000fe2000c101504 */
[----:B------:R-:W-:-:S02]  /*b5050*/  ISETP.LT.AND P1, PT, R23, c[0x0][0x178], !P1 ;  /* 0x00005e0017007a0c */ /* 0x000fc40004f21270 */
[C---:B------:R-:W-:Y:S01]  /*b5060*/  IADD3 R0, R8.reuse, c[0x0][0x198], RZ ;  /* 0x0000660008007a10 */ /* 0x040fe20007ffe0ff */
[----:B------:R-:W-:Y:S01]  /*b5070*/  IMAD.WIDE R8, R8, 0x2, R24 ;  /* 0x0000000208087825 */ /* 0x000fe200078e0218 */
[----:B------:R-:W-:-:S03]  /*b5080*/  PRMT R20, R21, 0x7632, R20 ;  /* 0x0000763215147816 */ /* 0x000fc60000000014 */
[C---:B------:R-:W-:Y:S02]  /*b5090*/  IMAD.WIDE R12, R0.reuse, 0x2, R2 ;  /* 0x00000002000c7825 */ /* 0x040fe400078e0202 */
[----:B------:R1:W-:Y:S01]  /*b50a0*/  @P4 STG.E.U16 [R8.64], R20 ;  /* 0x0000001408004986 */ /* 0x0003e2000c101504 */
[C---:B0-----:R-:W-:Y:S01]  /*b50b0*/  IADD3 R16, R0.reuse, c[0x0][0x198], RZ ;  /* 0x0000660000107a10 */ /* 0x041fe20007ffe0ff */
[----:B-1----:R-:W-:Y:S01]  /*b50c0*/  IMAD.WIDE R8, R0, 0x2, R24 ;  /* 0x0000000200087825 */ /* 0x002fe200078e0218 */
[----:B--2---:R-:W-:Y:S02]  /*b50d0*/  ISETP.GE.AND P2, PT, R29, c[0x0][0x17c], PT ;  /* 0x00005f001d007a0c */ /* 0x004fe40003f46270 */
[----:B------:R-:W2:Y:S04]  /*b50e0*/  LDL.LU R29, [R1+0x338] ;  /* 0x00033800011d7983 */ /* 0x000ea80000300800 */
[----:B------:R-:W2:Y:S04]  /*b50f0*/  LDL.LU R17, [R1+0x299c] ;  /* 0x00299c0001117983 */ /* 0x000ea80000300800 */
[----:B------:R-:W2:Y:S01]  /*b5100*/  LDL.LU R7, [R1+0x29a0] ;  /* 0x0029a00001077983 */ /* 0x000ea20000300800 */
[----:B------:R-:W-:-:S03]  /*b5110*/  PRMT R5, R28, 0x7632, R5 ;  /* 0x000076321c057816 */ /* 0x000fc60000000005 */
[----:B------:R0:W-:Y:S01]  /*b5120*/  @P6 STG.E.U16 [R12.64], R28 ;  /* 0x0000001c0c006986 */ /* 0x0001e2000c101504 */
[----:B---3--:R-:W-:-:S03]  /*b5130*/  ISETP.GE.AND P0, PT, R6, c[0x0][0x17c], PT ;  /* 0x00005f0006007a0c */ /* 0x008fc60003f06270 */
[----:B------:R-:W3:Y:S04]  /*b5140*/  LDL.LU R6, [R1+0x38] ;  /* 0x0000380001067983 */ /* 0x000ee80000300800 */
[----:B------:R-:W3:Y:S01]  /*b5150*/  LDL.LU R26, [R1+0xde4] ;  /* 0x000de400011a7983 */ /* 0x000ee20000300800 */
[----:B----4-:R-:W-:-:S03]  /*b5160*/  PRMT R0, R27, 0x7632, R0 ;  /* 0x000076321b007816 */ /* 0x010fc60000000000 */
[----:B0-----:R-:W4:Y:S04]  /*b5170*/  LDL.LU R28, [R1+0x348] ;  /* 0x00034800011c7983 */ /* 0x001f280000300800 */
[----:B------:R0:W-:Y:S04]  /*b5180*/  @P1 STG.E.U16 [R8.64], R27 ;  /* 0x0000001b08001986 */ /* 0x0001e8000c101504 */
[----:B0-----:R-:W4:Y:S04]  /*b5190*/  LDL.LU R9, [R1+0x29a4] ;  /* 0x0029a40001097983 */ /* 0x001f280000300800 */
[----:B------:R-:W4:Y:S01]  /*b51a0*/  LDL.LU R27, [R1+0x29a8] ;  /* 0x0029a800011b7983 */ /* 0x000f220000300800 */
[----:B------:R-:W-:Y:S01]  /*b51b0*/  ISETP.LT.AND P4, PT, R23, c[0x0][0x178], !P3 ;  /* 0x00005e0017007a0c */ /* 0x000fe20005f81270 */
[C---:B------:R-:W-:Y:S01]  /*b51c0*/  IMAD.WIDE R12, R16.reuse, 0x2, R2 ;  /* 0x00000002100c7825 */ /* 0x040fe200078e0202 */
[----:B------:R-:W-:-:S05]  /*b51d0*/  IADD3 R4, R16, c[0x0][0x198], RZ ;  /* 0x0000660010047a10 */ /* 0x000fca0007ffe0ff */
[----:B------:R-:W-:Y:S01]  /*b51e0*/  IMAD.WIDE R20, R4, 0x2, R2 ;  /* 0x0000000204147825 */ /* 0x000fe200078e0202 */
[----:B--2---:R-:W-:Y:S02]  /*b51f0*/  ISETP.GE.AND P1, PT, R7, c[0x0][0x17c], PT ;  /* 0x00005f0007007a0c */ /* 0x004fe40003f26270 */
[----:B------:R-:W2:Y:S01]  /*b5200*/  LDL.LU R7, [R1+0x18] ;  /* 0x0000180001077983 */ /* 0x000ea20000300800 */
[C---:B---3--:R-:W-:Y:S02]  /*b5210*/  ISETP.LT.AND P5, PT, R26.reuse, c[0x0][0x178], !P3 ;  /* 0x00005e001a007a0c */ /* 0x048fe40005fa1270 */
[----:B------:R-:W-:Y:S02]  /*b5220*/  ISETP.LT.AND P6, PT, R26, c[0x0][0x178], !P2 ;  /* 0x00005e001a007a0c */ /* 0x000fe400057c1270 */
[----:B------:R-:W-:Y:S02]  /*b5230*/  ISETP.LT.AND P2, PT, R23, c[0x0][0x178], !P2 ;  /* 0x00005e0017007a0c */ /* 0x000fe40005741270 */
[----:B------:R-:W-:Y:S01]  /*b5240*/  ISETP.GE.AND P3, PT, R17, c[0x0][0x17c], PT ;  /* 0x00005f0011007a0c */ /* 0x000fe20003f66270 */
[----:B------:R-:W-:-:S06]  /*b5250*/  IMAD.WIDE R16, R16, 0x2, R24 ;  /* 0x0000000210107825 */ /* 0x000fcc00078e0218 */
[----:B------:R0:W-:Y:S04]  /*b5260*/  @P5 STG.E.U16 [R12.64], R5 ;  /* 0x000000050c005986 */ /* 0x0001e8000c101504 */
[----:B------:R-:W-:Y:S04]  /*b5270*/  @P4 STG.E.U16 [R16.64], R0 ;  /* 0x0000000010004986 */ /* 0x000fe8000c101504 */
[----:B------:R1:W-:Y:S01]  /*b5280*/  @P6 STG.E.U16 [R20.64], R29 ;  /* 0x0000001d14006986 */ /* 0x0003e2000c101504 */
[C---:B0-----:R-:W-:Y:S01]  /*b5290*/  IADD3 R12, R4.reuse, c[0x0][0x198], RZ ;  /* 0x00006600040c7a10 */ /* 0x041fe20007ffe0ff */
[----:B------:R-:W-:-:S05]  /*b52a0*/  IMAD.WIDE R4, R4, 0x2, R24 ;  /* 0x0000000204047825 */ /* 0x000fca00078e0218 */
[----:B------:R0:W-:Y:S01]  /*b52b0*/  @P2 STG.E.U16 [R4.64], R6 ;  /* 0x0000000604002986 */ /* 0x0001e2000c101504 */
[----:B-1----:R-:W-:-:S03]  /*b52c0*/  PRMT R20, R29, 0x7632, R20 ;  /* 0x000076321d147816 */ /* 0x002fc60000000014 */
[----:B------:R-:W3:Y:S01]  /*b52d0*/  LDL.LU R29, [R1+0x368] ;  /* 0x00036800011d7983 */ /* 0x000ee20000300800 */
[----:B------:R-:W-:-:S03]  /*b52e0*/  PRMT R21, R6, 0x7632, R21 ;  /* 0x0000763206157816 */ /* 0x000fc60000000015 */
[----:B0-----:R-:W2:Y:S04]  /*b52f0*/  LDL.LU R6, [R1+0x2a14] ;  /* 0x002a140001067983 */ /* 0x001ea80000300800 */
[----:B------:R-:W2:Y:S01]  /*b5300*/  LDL.LU R5, [R1+0x29ac] ;  /* 0x0029ac0001057983 */ /* 0x000ea20000300800 */
[----:B----4-:R-:W-:-:S03]  /*b5310*/  ISETP.GE.AND P2, PT, R27, c[0x0][0x17c], PT ;  /* 0x00005f001b007a0c */ /* 0x010fc60003f46270 */
[----:B------:R-:W4:Y:S01]  /*b5320*/  LDL.LU R27, [R1+0x29b0] ;  /* 0x0029b000011b7983 */ /* 0x000f220000300800 */
[C---:B------:R-:W-:Y:S02]  /*b5330*/  ISETP.LT.AND P5, PT, R26.reuse, c[0x0][0x178], !P0 ;  /* 0x00005e001a007a0c */ /* 0x040fe400047a1270 */
[----:B------:R-:W-:Y:S02]  /*b5340*/  ISETP.LT.AND P4, PT, R23, c[0x0][0x178], !P0 ;  /* 0x00005e0017007a0c */ /* 0x000fe40004781270 */
[----:B------:R-:W-:Y:S02]  /*b5350*/  ISETP.LT.AND P6, PT, R26, c[0x0][0x178], !P3 ;  /* 0x00005e001a007a0c */ /* 0x000fe40005fc1270 */
[----:B------:R-:W-:Y:S01]  /*b5360*/  ISETP.GE.AND P0, PT, R9, c[0x0][0x17c], PT ;  /* 0x00005f0009007a0c */ /* 0x000fe20003f06270 */
[C---:B------:R-:W-:Y:S01]  /*b5370*/  IMAD.WIDE R8, R12.reuse, 0x2, R2 ;  /* 0x000000020c087825 */ /* 0x040fe200078e0202 */
[C---:B------:R-:W-:Y:S02]  /*b5380*/  IADD3 R0, R12.reuse, c[0x0][0x198], RZ ;  /* 0x000066000c007a10 */ /* 0x040fe40007ffe0ff */
[----:B------:R-:W-:Y:S01]  /*b5390*/  ISETP.LT.AND P3, PT, R23, c[0x0][0x178], !P3 ;  /* 0x00005e0017007a0c */ /* 0x000fe20005f61270 */
[----:B------:R-:W-:-:S02]  /*b53a0*/  IMAD.WIDE R12, R12, 0x2, R24 ;  /* 0x000000020c0c7825 */ /* 0x000fc400078e0218 */
[----:B------:R-:W-:Y:S01]  /*b53b0*/  @P5 STG.E.U16 [R8.64], R20 ;  /* 0x0000001408005986 */ /* 0x000fe2000c101504 */
[----:B------:R-:W-:Y:S01]  /*b53c0*/  ISETP.LT.AND P5, PT, R26, c[0x0][0x178], !P1 ;  /* 0x00005e001a007a0c */ /* 0x000fe20004fa1270 */
[----:B------:R-:W-:Y:S02]  /*b53d0*/  IMAD.WIDE R16, R0, 0x2, R2 ;  /* 0x0000000200107825 */ /* 0x000fe400078e0202 */
[----:B------:R0:W-:Y:S01]  /*b53e0*/  @P4 STG.E.U16 [R12.64], R21 ;  /* 0x000000150c004986 */ /* 0x0001e2000c101504 */
[----:B------:R-:W-:-:S03]  /*b53f0*/  ISETP.LT.AND P4, PT, R23, c[0x0][0x178], !P1 ;  /* 0x00005e0017007a0c */ /* 0x000fc60004f81270 */
[----:B------:R1:W-:Y:S01]  /*b5400*/  @P6 STG.E.U16 [R16.64], R28 ;  /* 0x0000001c10006986 */ /* 0x0003e2000c101504 */
[----:B------:R-:W-:Y:S02]  /*b5410*/  ISETP.LT.AND P6, PT, R26, c[0x0][0x178], !P0 ;  /* 0x00005e001a007a0c */ /* 0x000fe400047c1270 */
[----:B------:R-:W-:Y:S02]  /*b5420*/  ISETP.LT.AND P0, PT, R23, c[0x0][0x178], !P0 ;  /* 0x00005e0017007a0c */ /* 0x000fe40004701270 */
[----:B0-----:R-:W-:Y:S02]  /*b5430*/  IADD3 R12, R0, c[0x0][0x198], RZ ;  /* 0x00006600000c7a10 */ /* 0x001fe40007ffe0ff */
[----:B------:R-:W-:Y:S02]  /*b5440*/  PRMT R21, R28, 0x7632, R21 ;  /* 0x000076321c157816 */ /* 0x000fe40000000015 */
[C---:B------:R-:W-:Y:S01]  /*b5450*/  IADD3 R20, R12.reuse, c[0x0][0x198], RZ ;  /* 0x000066000c147a10 */ /* 0x040fe20007ffe0ff */
[C---:B------:R-:W-:Y:S01]  /*b5460*/  IMAD.WIDE R8, R12.reuse, 0x2, R2 ;  /* 0x000000020c087825 */ /* 0x040fe200078e0202 */
[----:B-1----:R-:W3:Y:S03]  /*b5470*/  LDL.LU R28, [R1+0x388] ;  /* 0x00038800011c7983 */ /* 0x002ee60000300800 */
[----:B------:R-:W-:-:S04]  /*b5480*/  IMAD.WIDE R12, R12, 0x2, R24 ;  /* 0x000000020c0c7825 */ /* 0x000fc800078e0218 */
[----:B------:R-:W-:Y:S01]  /*b5490*/  IMAD.WIDE R16, R20, 0x2, R2 ;  /* 0x0000000214107825 */ /* 0x000fe200078e0202 */
[----:B--2---:R-:W-:-:S03]  /*b54a0*/  ISETP.GE.AND P1, PT, R5, c[0x0][0x17c], PT ;  /* 0x00005f0005007a0c */ /* 0x004fc60003f26270 */
[----:B------:R-:W-:Y:S01]  /*b54b0*/  IMAD.WIDE R4, R0, 0x2, R24 ;  /* 0x0000000200047825 */ /* 0x000fe200078e0218 */
[----:B------:R-:W-:-:S04]  /*b54c0*/  PRMT R0, R7, 0x7632, R0 ;  /* 0x0000763207007816 */ /* 0x000fc80000000000 */
[----:B------:R0:W-:Y:S04]  /*b54d0*/  @P3 STG.E.U16 [R4.64], R7 ;  /* 0x0000000704003986 */ /* 0x0001e8000c101504 */
[----:B------:R1:W-:Y:S01]  /*b54e0*/  @P5 STG.E.U16 [R8.64], R21 ;  /* 0x0000001508005986 */ /* 0x0003e2000c101504 */
[----:B----4-:R-:W-:-:S03]  /*b54f0*/  ISETP.GE.AND P3, PT, R27, c[0x0][0x17c], PT ;  /* 0x00005f001b007a0c */ /* 0x010fc60003f66270 */
[----:B0-----:R-:W2:Y:S04]  /*b5500*/  LDL.LU R7, [R1+0x2a10] ;  /* 0x002a100001077983 */ /* 0x001ea80000300800 */
[----:B------:R-:W4:Y:S01]  /*b5510*/  LDL.LU R5, [R1+0x29b4] ;  /* 0x0029b40001057983 */ /* 0x000f220000300800 */
[C---:B-1----:R-:W-:Y:S01]  /*b5520*/  IADD3 R8, R20.reuse, c[0x0][0x198], RZ ;  /* 0x0000660014087a10 */ /* 0x042fe20007ffe0ff */
[----:B------:R-:W-:Y:S02]  /*b5530*/  IMAD.WIDE R20, R20, 0x2, R24 ;  /* 0x0000000214147825 */ /* 0x000fe400078e0218 */
[----:B------:R-:W-:Y:S04]  /*b5540*/  @P4 STG.E.U16 [R12.64], R0 ;  /* 0x000000000c004986 */ /* 0x000fe8000c101504 */
[----:B---3--:R0:W-:Y:S04]  /*b5550*/  @P6 STG.E.U16 [R16.64], R29 ;  /* 0x0000001d10006986 */ /* 0x0081e8000c101504 */
[----:B------:R-:W3:Y:S04]  /*b5560*/  LDL.LU R27, [R1+0x29b8] ;  /* 0x0029b800011b7983 */ /* 0x000ee80000300800 */
[----:B------:R1:W-:Y:S01]  /*b5570*/  @P0 STG.E.U16 [R20.64], R6 ;  /* 0x0000000614000986 */ /* 0x0003e2000c101504 */
[----:B0-----:R-:W-:-:S03]  /*b5580*/  PRMT R16, R29, 0x7632, R16 ;  /* 0x000076321d107816 */ /* 0x001fc60000000010 */
[----:B------:R-:W2:Y:S04]  /*b5590*/  LDL.LU R29, [R1+0x398] ;  /* 0x00039800011d7983 */ /* 0x000ea80000300800 */
[----:B-1----:R-:W2:Y:S01]  /*b55a0*/  LDL.LU R21, [R1+0x29bc] ;  /* 0x0029bc0001157983 */ /* 0x002ea20000300800 */
[----:B------:R-:W-:Y:S02]  /*b55b0*/  ISETP.LT.AND P5, PT, R26, c[0x0][0x178], !P2 ;  /* 0x00005e001a007a0c */ /* 0x000fe400057a1270 */
[----:B------:R-:W-:Y:S02]  /*b55c0*/  ISETP.LT.AND P4, PT, R23, c[0x0][0x178], !P2 ;  /* 0x00005e0017007a0c */ /* 0x000fe40005781270 */
[----:B------:R-:W-:Y:S02]  /*b55d0*/  IADD3 R0, R8, c[0x0][0x198], RZ ;  /* 0x0000660008007a10 */ /* 0x000fe40007ffe0ff */
[----:B------:R-:W-:-:S02]  /*b55e0*/  PRMT R17, R6, 0x7632, R17 ;  /* 0x0000763206117816 */ /* 0x000fc40000000011 */
[----:B----4-:R-:W-:Y:S01]  /*b55f0*/  ISETP.GE.AND P2, PT, R5, c[0x0][0x17c], PT ;  /* 0x00005f0005007a0c */ /* 0x010fe20003f46270 */
[----:B------:R-:W-:-:S04]  /*b5600*/  IMAD.WIDE R4, R8, 0x2, R2 ;  /* 0x0000000208047825 */ /* 0x000fc800078e0202 */
[----:B------:R-:W-:Y:S01]  /*b5610*/  IMAD.WIDE R8, R8, 0x2, R24 ;  /* 0x0000000208087825 */ /* 0x000fe200078e0218 */
[----:B------:R0:W-:Y:S01]  /*b5620*/  @P5 STG.E.U16 [R4.64], R16 ;  /* 0x0000001004005986 */ /* 0x0001e2000c101504 */
[----:B------:R-:W-:-:S03]  /*b5630*/  ISETP.LT.AND P5, PT, R26, c[0x0][0x178], !P3 ;  /* 0x00005e001a007a0c */ /* 0x000fc60005fa1270 */
[----:B------:R-:W-:Y:S01]  /*b5640*/  @P4 STG.E.U16 [R8.64], R17 ;  /* 0x0000001108004986 */ /* 0x000fe2000c101504 */
[----:B------:R-:W-:Y:S02]  /*b5650*/  ISETP.LT.AND P4, PT, R23, c[0x0][0x178], !P3 ;  /* 0x00005e0017007a0c */ /* 0x000fe40005f81270 */
[----:B---3--:R-:W-:Y:S02]  /*b5660*/  ISETP.GE.AND P0, PT, R27, c[0x0][0x17c], PT ;  /* 0x00005f001b007a0c */ /* 0x008fe40003f06270 */
[----:B------:R-:W3:Y:S01]  /*b5670*/  LDL.LU R27, [R1+0x29c0] ;  /* 0x0029c000011b7983 */ /* 0x000ee20000300800 */
[----:B--2---:R-:W-:-:S03]  /*b5680*/  ISETP.GE.AND P3, PT, R21, c[0x0][0x17c], PT ;  /* 0x00005f0015007a0c */ /* 0x004fc60003f66270 */
[----:B------:R-:W2:Y:S01]  /*b5690*/  LDL.LU R21, [R1+0x29c4] ;  /* 0x0029c40001157983 */ /* 0x000ea20000300800 */
[----:B------:R-:W-:Y:S01]  /*b56a0*/  ISETP.LT.AND P6, PT, R26, c[0x0][0x178], !P1 ;  /* 0x00005e001a007a0c */ /* 0x000fe20004fc1270 */
[----:B------:R-:W-:Y:S01]  /*b56b0*/  IMAD.WIDE R12, R0, 0x2, R2 ;  /* 0x00000002000c7825 */ /* 0x000fe200078e0202 */
[----:B------:R-:W-:Y:S02]  /*b56c0*/  ISETP.LT.AND P1, PT, R23, c[0x0][0x178], !P1 ;  /* 0x00005e0017007a0c */ /* 0x000fe40004f21270 */
[----:B------:R-:W-:Y:S01]  /*b56d0*/  PRMT R20, R28, 0x7632, R20 ;  /* 0x000076321c147816 */ /* 0x000fe20000000014 */
[----:B0-----:R-:W-:-:S08]  /*b56e0*/  IMAD.WIDE R4, R0, 0x2, R24 ;  /* 0x0000000200047825 */ /* 0x001fd000078e0218 */
[----:B------:R0:W-:Y:S01]  /*b56f0*/  @P6 STG.E.U16 [R12.64], R28 ;  /* 0x0000001c0c006986 */ /* 0x0001e2000c101504 */
[----:B------:R-:W-:Y:S02]  /*b5700*/  ISETP.LT.AND P6, PT, R26, c[0x0][0x178], !P2 ;  /* 0x00005e001a007a0c */ /* 0x000fe400057c1270 */
[----:B0-----:R-:W-:Y:S01]  /*b5710*/  IADD3 R12, R0, c[0x0][0x198], RZ ;  /* 0x00006600000c7a10 */ /* 0x001fe20007ffe0ff */
[----:B------:R-:W4:Y:S01]  /*b5720*/  LDL.LU R28, [R1+0x378] ;  /* 0x00037800011c7983 */ /* 0x000f220000300800 */
[----:B------:R-:W-:Y:S02]  /*b5730*/  PRMT R0, R10, 0x7632, R0 ;  /* 0x000076320a007816 */ /* 0x000fe40000000000 */
[C---:B------:R-:W-:Y:S01]  /*b5740*/  IADD3 R6, R12.reuse, c[0x0][0x198], RZ ;  /* 0x000066000c067a10 */ /* 0x040fe20007ffe0ff */
[C---:B------:R-:W-:Y:S01]  /*b5750*/  IMAD.WIDE R8, R12.reuse, 0x2, R2 ;  /* 0x000000020c087825 */ /* 0x040fe200078e0202 */
[----:B------:R0:W-:Y:S03]  /*b5760*/  @P1 STG.E.U16 [R4.64], R10 ;  /* 0x0000000a04001986 */ /* 0x0001e6000c101504 */
[----:B------:R-:W-:Y:S01]  /*b5770*/  IMAD.WIDE R12, R12, 0x2, R24 ;  /* 0x000000020c0c7825 */ /* 0x000fe200078e0218 */
[----:B------:R-:W-:Y:S03]  /*b5780*/  @P5 STG.E.U16 [R8.64], R20 ;  /* 0x0000001408005986 */ /* 0x000fe6000c101504 */
[----:B------:R-:W-:Y:S01]  /*b5790*/  IMAD.WIDE R16, R6, 0x2, R2 ;  /* 0x0000000206107825 */ /* 0x000fe200078e0202 */
[----:B------:R-:W-:Y:S01]  /*b57a0*/  @P4 STG.E.U16 [R12.64], R0 ;  /* 0x000000000c004986 */ /* 0x000fe2000c101504 */
[----:B------:R-:W-:-:S02]  /*b57b0*/  ISETP.LT.AND P5, PT, R26, c[0x0][0x178], !P0 ;  /* 0x00005e001a007a0c */ /* 0x000fc400047a1270 */
[----:B------:R-:W-:Y:S01]  /*b57c0*/  ISETP.LT.AND P4, PT, R23, c[0x0][0x178], !P0 ;  /* 0x00005e0017007a0c */ /* 0x000fe20004781270 */
[----:B------:R1:W-:Y:S01]  /*b57d0*/  @P6 STG.E.U16 [R16.64], R29 ;  /* 0x0000001d10006986 */ /* 0x0003e2000c101504 */
[----:B0-----:R-:W-:Y:S02]  /*b57e0*/  PRMT R10, R29, 0x7632, R10 ;  /* 0x000076321d0a7816 */ /* 0x001fe4000000000a */
[----:B---3--:R-:W-:Y:S02]  /*b57f0*/  ISETP.GE.AND P1, PT, R27, c[0x0][0x17c], PT ;  /* 0x00005f001b007a0c */ /* 0x008fe40003f26270 */
[----:B------:R-:W3:Y:S01]  /*b5800*/  LDL.LU R27, [R1+0x29c8] ;  /* 0x0029c800011b7983 */ /* 0x000ee20000300800 */
[----:B--2---:R-:W-:-:S03]  /*b5810*/  ISETP.GE.AND P0, PT, R21, c[0x0][0x17c], PT ;  /* 0x00005f0015007a0c */ /* 0x004fc60003f06270 */
[----:B------:R-:W2:Y:S04]  /*b5820*/  LDL.LU R21, [R1+0x29cc] ;  /* 0x0029cc0001157983 */ /* 0x000ea80000300800 */
[----:B-1----:R-:W2:Y:S04]  /*b5830*/  LDL.LU R29, [R1+0x358] ;  /* 0x00035800011d7983 */ /* 0x002ea80000300800 */
[----:B------:R-:W2:Y:S01]  /*b5840*/  LDL.LU R20, [R1+0x29d0] ;  /* 0x0029d00001147983 */ /* 0x000ea20000300800 */
[----:B------:R-:W-:Y:S02]  /*b5850*/  ISETP.LT.AND P2, PT, R23, c[0x0][0x178], !P2 ;  /* 0x00005e0017007a0c */ /* 0x000fe40005741270 */
[----:B------:R-:W-:-:S02]  /*b5860*/  IADD3 R12, R6, c[0x0][0x198], RZ ;  /* 0x00006600060c7a10 */ /* 0x000fc40007ffe0ff */
[----:B------:R-:W-:Y:S02]  /*b5870*/  ISETP.LT.AND P6, PT, R26, c[0x0][0x178], !P3 ;  /* 0x00005e001a007a0c */ /* 0x000fe40005fc1270 */
[----:B------:R-:W-:Y:S01]  /*b5880*/  ISETP.LT.AND P3, PT, R23, c[0x0][0x178], !P3 ;  /* 0x00005e0017007a0c */ /* 0x000fe20005f61270 */
[----:B------:R-:W-:Y:S01]  /*b5890*/  IMAD.WIDE R4, R6, 0x2, R24 ;  /* 0x0000000206047825 */ /* 0x000fe200078e0218 */
[----:B------:R-:W-:Y:S02]  /*b58a0*/  IADD3 R0, R12, c[0x0][0x198], RZ ;  /* 0x000066000c007a10 */ /* 0x000fe40007ffe0ff */
[----:B------:R-:W-:Y:S01]  /*b58b0*/  PRMT R6, R14, 0x7632, R6 ;  /* 0x000076320e067816 */ /* 0x000fe20000000006 */
[C---:B------:R-:W-:Y:S02]  /*b58c0*/  IMAD.WIDE R8, R12.reuse, 0x2, R2 ;  /* 0x000000020c087825 */ /* 0x040fe400078e0202 */
[----:B------:R0:W-:Y:S02]  /*b58d0*/  @P2 STG.E.U16 [R4.64], R14 ;  /* 0x0000000e04002986 */ /* 0x0001e4000c101504 */
[----:B------:R-:W-:-:S02]  /*b58e0*/  IMAD.WIDE R12, R12, 0x2, R24 ;  /* 0x000000020c0c7825 */ /* 0x000fc400078e0218 */
[----:B------:R1:W-:Y:S02]  /*b58f0*/  @P5 STG.E.U16 [R8.64], R10 ;  /* 0x0000000a08005986 */ /* 0x0003e4000c101504 */
[----:B------:R-:W-:Y:S01]  /*b5900*/  IMAD.WIDE R16, R0, 0x2, R2 ;  /* 0x0000000200107825 */ /* 0x000fe200078e0202 */
[----:B------:R-:W-:Y:S01]  /*b5910*/  ISETP.LT.AND P5, PT, R26, c[0x0][0x178], !P1 ;  /* 0x00005e001a007a0c */ /* 0x000fe20004fa1270 */
[----:B------:R1:W-:Y:S01]  /*b5920*/  @P4 STG.E.U16 [R12.64], R6 ;  /* 0x000000060c004986 */ /* 0x0003e2000c101504 */
[----:B------:R-:W-:Y:S01]  /*b5930*/  ISETP.LT.AND P4, PT, R23, c[0x0][0x178], !P1 ;  /* 0x00005e0017007a0c */ /* 0x000fe20004f81270 */
[----:B0-----:R-:W-:Y:S02]  /*b5940*/  IMAD.WIDE R4, R0, 0x2, R24 ;  /* 0x0000000200047825 */ /* 0x001fe400078e0218 */
[----:B----4-:R0:W-:Y:S04]  /*b5950*/  @P6 STG.E.U16 [R16.64], R28 ;  /* 0x0000001c10006986 */ /* 0x0101e8000c101504 */
[----:B------:R4:W-:Y:S01]  /*b5960*/  @P3 STG.E.U16 [R4.64], R18 ;  /* 0x0000001204003986 */ /* 0x0009e2000c101504 */
[----:B-1----:R-:W-:-:S02]  /*b5970*/  PRMT R10, R28, 0x7632, R10 ;  /* 0x000076321c0a7816 */ /* 0x002fc4000000000a */
[----:B------:R-:W-:Y:S02]  /*b5980*/  IADD3 R12, R0, c[0x0][0x198], RZ ;  /* 0x00006600000c7a10 */ /* 0x000fe40007ffe0ff */
[----:B------:R-:W-:Y:S02]  /*b5990*/  PRMT R0, R18, 0x7632, R0 ;  /* 0x0000763212007816 */ /* 0x000fe40000000000 */
[----:B---3--:R-:W-:Y:S02]  /*b59a0*/  ISETP.GE.AND P2, PT, R27, c[0x0][0x17c], PT ;  /* 0x00005f001b007a0c */ /* 0x008fe40003f46270 */
[----:B--2---:R-:W-:Y:S02]  /*b59b0*/  ISETP.GE.AND P1, PT, R21, c[0x0][0x17c], PT ;  /* 0x00005f0015007a0c */ /* 0x004fe40003f26270 */
[----:B------:R-:W2:Y:S04]  /*b59c0*/  LDL.LU R21, [R1+0x29d4] ;  /* 0x0029d40001157983 */ /* 0x000ea80000300800 */
[----:B------:R-:W3:Y:S01]  /*b59d0*/  LDL.LU R27, [R1+0x32c] ;  /* 0x00032c00011b7983 */ /* 0x000ee20000300800 */
[----:B------:R-:W-:-:S03]  /*b59e0*/  ISETP.GE.AND P3, PT, R20, c[0x0][0x17c], PT ;  /* 0x00005f0014007a0c */ /* 0x000fc60003f66270 */
[----:B------:R-:W3:Y:S04]  /*b59f0*/  LDL.LU R20, [R1+0x29d8] ;  /* 0x0029d80001147983 */ /* 0x000ee80000300800 */
[----:B0-----:R-:W3:Y:S04]  /*b5a00*/  LDL.LU R28, [R1+0x2c] ;  /* 0x00002c00011c7983 */ /* 0x001ee80000300800 */
[----:B----4-:R-:W4:Y:S01]  /*b5a10*/  LDL.LU R18, [R1+0x29dc] ;  /* 0x0029dc0001127983 */ /* 0x010f220000300800 */
[C---:B------:R-:W-:Y:S01]  /*b5a20*/  IADD3 R6, R12.reuse, c[0x0][0x198], RZ ;  /* 0x000066000c067a10 */ /* 0x040fe20007ffe0ff */
[----:B------:R-:W-:Y:S01]  /*b5a30*/  IMAD.WIDE R8, R12, 0x2, R2 ;  /* 0x000000020c087825 */ /* 0x000fe200078e0202 */
[----:B------:R-:W-:-:S03]  /*b5a40*/  ISETP.LT.AND P6, PT, R26, c[0x0][0x178], !P0 ;  /* 0x00005e001a007a0c */ /* 0x000fc600047c1270 */
[----:B------:R-:W-:Y:S01]  /*b5a50*/  IMAD.WIDE R12, R12, 0x2, R24 ;  /* 0x000000020c0c7825 */ /* 0x000fe200078e0218 */
[----:B------:R-:W-:Y:S01]  /*b5a60*/  @P5 STG.E.U16 [R8.64], R10 ;  /* 0x0000000a08005986 */ /* 0x000fe2000c101504 */
[C---:B------:R-:W-:Y:S02]  /*b5a70*/  ISETP.LT.AND P0, PT, R23.reuse, c[0x0][0x178], !P0 ;  /* 0x00005e0017007a0c */ /* 0x040fe40004701270 */
[----:B------:R-:W-:Y:S01]  /*b5a80*/  ISETP.LT.AND P5, PT, R26, c[0x0][0x178], !P2 ;  /* 0x00005e001a007a0c */ /* 0x000fe200057a1270 */
[----:B------:R0:W-:Y:S01]  /*b5a90*/  @P4 STG.E.U16 [R12.64], R0 ;  /* 0x000000000c004986 */ /* 0x0001e2000c101504 */
[----:B------:R-:W-:Y:S01]  /*b5aa0*/  ISETP.LT.AND P4, PT, R23, c[0x0][0x178], !P2 ;  /* 0x00005e0017007a0c */ /* 0x000fe20005781270 */
[----:B------:R-:W-:-:S04]  /*b5ab0*/  IMAD.WIDE R16, R6, 0x2, R2 ;  /* 0x0000000206107825 */ /* 0x000fc800078e0202 */
[C---:B------:R-:W-:Y:S01]  /*b5ac0*/  IMAD.WIDE R4, R6.reuse, 0x2, R24 ;  /* 0x0000000206047825 */ /* 0x040fe200078e0218 */
[----:B0-----:R-:W-:Y:S02]  /*b5ad0*/  IADD3 R12, R6, c[0x0][0x198], RZ ;  /* 0x00006600060c7a10 */ /* 0x001fe40007ffe0ff */
[----:B------:R-:W-:Y:S02]  /*b5ae0*/  PRMT R10, R29, 0x7632, R10 ;  /* 0x000076321d0a7816 */ /* 0x000fe4000000000a */
[C---:B------:R-:W-:Y:S01]  /*b5af0*/  IADD3 R0, R12.reuse, c[0x0][0x198], RZ ;  /* 0x000066000c007a10 */ /* 0x040fe20007ffe0ff */
[----:B------:R-:W-:Y:S01]  /*b5b00*/  IMAD.WIDE R8, R12, 0x2, R2 ;  /* 0x000000020c087825 */ /* 0x000fe200078e0202 */
[----:B------:R-:W-:Y:S01]  /*b5b10*/  PRMT R6, R22, 0x7632, R6 ;  /* 0x0000763216067816 */ /* 0x000fe20000000006 */
[----:B------:R0:W-:Y:S02]  /*b5b20*/  @P6 STG.E.U16 [R16.64], R29 ;  /* 0x0000001d10006986 */ /* 0x0001e4000c101504 */
[----:B------:R-:W-:-:S02]  /*b5b30*/  IMAD.WIDE R12, R12, 0x2, R24 ;  /* 0x000000020c0c7825 */ /* 0x000fc400078e0218 */
[----:B------:R-:W-:Y:S04]  /*b5b40*/  @P0 STG.E.U16 [R4.64], R22 ;  /* 0x0000001604000986 */ /* 0x000fe8000c101504 */
[----:B------:R-:W-:Y:S01]  /*b5b50*/  @P5 STG.E.U16 [R8.64], R10 ;  /* 0x0000000a08005986 */ /* 0x000fe2000c101504 */
[----:B------:R-:W-:-:S03]  /*b5b60*/  ISETP.LT.AND P5, PT, R26, c[0x0][0x178], !P3 ;  /* 0x00005e001a007a0c */ /* 0x000fc60005fa1270 */
[----:B0-----:R-:W4:Y:S04]  /*b5b70*/  LDL.LU R29, [R1+0x33c] ;  /* 0x00033c00011d7983 */ /* 0x001f280000300800 */
[----:B------:R0:W-:Y:S01]  /*b5b80*/  @P4 STG.E.U16 [R12.64], R6 ;  /* 0x000000060c004986 */ /* 0x0001e2000c101504 */
[----:B------:R-:W-:Y:S02]  /*b5b90*/  ISETP.LT.AND P4, PT, R23, c[0x0][0x178], !P3 ;  /* 0x00005e0017007a0c */ /* 0x000fe40005f81270 */
[----:B--2---:R-:W-:Y:S02]  /*b5ba0*/  ISETP.GE.AND P2, PT, R21, c[0x0][0x17c], PT ;  /* 0x00005f0015007a0c */ /* 0x004fe40003f46270 */
[----:B---3--:R-:W-:Y:S02]  /*b5bb0*/  ISETP.GE.AND P0, PT, R20, c[0x0][0x17c], PT ;  /* 0x00005f0014007a0c */ /* 0x008fe40003f06270 */
[----:B------:R-:W2:Y:S04]  /*b5bc0*/  LDL.LU R20, [R1+0x29e0] ;  /* 0x0029e00001147983 */ /* 0x000ea80000300800 */
[----:B------:R-:W3:Y:S01]  /*b5bd0*/  LDL.LU R21, [R1+0x3c] ;  /* 0x00003c0001157983 */ /* 0x000ee20000300800 */
[----:B----4-:R-:W-:-:S03]  /*b5be0*/  ISETP.GE.AND P3, PT, R18, c[0x0][0x17c], PT ;  /* 0x00005f0012007a0c */ /* 0x010fc60003f66270 */
[----:B------:R-:W4:Y:S01]  /*b5bf0*/  LDL.LU R18, [R1+0x29e4] ;  /* 0x0029e40001127983 */ /* 0x000f220000300800 */
[----:B------:R-:W-:Y:S02]  /*b5c00*/  ISETP.LT.AND P6, PT, R26, c[0x0][0x178], !P1 ;  /* 0x00005e001a007a0c */ /* 0x000fe40004fc1270 */
[----:B------:R-:W-:Y:S02]  /*b5c10*/  ISETP.LT.AND P1, PT, R23, c[0x0][0x178], !P1 ;  /* 0x00005e0017007a0c */ /* 0x000fe40004f21270 */
[C---:B0-----:R-:W-:Y:S01]  /*b5c20*/  IADD3 R12, R0.reuse, c[0x0][0x198], RZ ;  /* 0x00006600000c7a10 */ /* 0x041fe20007ffe0ff */
[----:B------:R-:W-:Y:S01]  /*b5c30*/  IMAD.WIDE R16, R0, 0x2, R2 ;  /* 0x0000000200107825 */ /* 0x000fe200078e0202 */
[----:B------:R-:W-:Y:S02]  /*b5c40*/  PRMT R10, R27, 0x7632, R10 ;  /* 0x000076321b0a7816 */ /* 0x000fe4000000000a */
[----:B------:R-:W-:Y:S01]  /*b5c50*/  IADD3 R6, R12, c[0x0][0x198], RZ ;  /* 0x000066000c067a10 */ /* 0x000fe20007ffe0ff */
[----:B------:R-:W-:Y:S01]  /*b5c60*/  IMAD.WIDE R4, R0, 0x2, R24 ;  /* 0x0000000200047825 */ /* 0x000fe200078e0218 */
[----:B------:R-:W-:-:S03]  /*b5c70*/  PRMT R0, R28, 0x7632, R0 ;  /* 0x000076321c007816 */ /* 0x000fc60000000000 */
[C---:B------:R-:W-:Y:S01]  /*b5c80*/  IMAD.WIDE R8, R12.reuse, 0x2, R2 ;  /* 0x000000020c087825 */ /* 0x040fe200078e0202 */
[----:B------:R0:W-:Y:S03]  /*b5c90*/  @P6 STG.E.U16 [R16.64], R27 ;  /* 0x0000001b10006986 */ /* 0x0001e6000c101504 */
[----:B------:R-:W-:Y:S01]  /*b5ca0*/  IMAD.WIDE R12, R12, 0x2, R24 ;  /* 0x000000020c0c7825 */ /* 0x000fe200078e0218 */
[----:B------:R1:W-:Y:S04]  /*b5cb0*/  @P1 STG.E.U16 [R4.64], R28 ;  /* 0x0000001c04001986 */ /* 0x0003e8000c101504 */
[----:B------:R-:W-:Y:S01]  /*b5cc0*/  @P5 STG.E.U16 [R8.64], R10 ;  /* 0x0000000a08005986 */ /* 0x000fe2000c101504 */
[----:B------:R-:W-:-:S03]  /*b5cd0*/  ISETP.LT.AND P5, PT, R26, c[0x0][0x178], !P0 ;  /* 0x00005e001a007a0c */ /* 0x000fc600047a1270 */
[----:B0-----:R-:W3:Y:S04]  /*b5ce0*/  LDL.LU R27, [R1+0x34c] ;  /* 0x00034c00011b7983 */ /* 0x001ee80000300800 */
[----:B------:R0:W-:Y:S01]  /*b5cf0*/  @P4 STG.E.U16 [R12.64], R0 ;  /* 0x000000000c004986 */ /* 0x0001e2000c101504 */
[----:B------:R-:W-:Y:S02]  /*b5d00*/  ISETP.LT.AND P4, PT, R23, c[0x0][0x178], !P0 ;  /* 0x00005e0017007a0c */ /* 0x000fe40004781270 */
[----:B--2---:R-:W-:Y:S02]  /*b5d10*/  ISETP.GE.AND P1, PT, R20, c[0x0][0x17c], PT ;  /* 0x00005f0014007a0c */ /* 0x004fe40003f26270 */
[----:B------:R-:W2:Y:S04]  /*b5d20*/  LDL.LU R20, [R1+0x29ec] ;  /* 0x0029ec0001147983 */ /* 0x000ea80000300800 */
[----:B-1----:R-:W2:Y:S01]  /*b5d30*/  LDL.LU R28, [R1+0x1c] ;  /* 0x00001c00011c7983 */ /* 0x002ea20000300800 */
        /* <DEDUP_REMOVED lines=9> */
[----:B---3--:R-:W-:-:S03]  /*b5dd0*/  PRMT R6, R21, 0x7632, R6 ;  /* 0x0000763215067816 */ /* 0x008fc60000000006 */
[C---:B------:R-:W-:Y:S01]  /*b5de0*/  IMAD.WIDE R8, R12.reuse, 0x2, R2 ;  /* 0x000000020c087825 */ /* 0x040fe200078e0202 */
[----:B------:R0:W-:Y:S03]  /*b5df0*/  @P6 STG.E.U16 [R16.64], R29 ;  /* 0x0000001d10006986 */ /* 0x0001e6000c101504 */
[----:B------:R-:W-:Y:S01]  /*b5e00*/  IMAD.WIDE R12, R12, 0x2, R24 ;  /* 0x000000020c0c7825 */ /* 0x000fe200078e0218 */
[----:B------:R1:W-:Y:S04]  /*b5e10*/  @P2 STG.E.U16 [R4.64], R21 ;  /* 0x0000001504002986 */ /* 0x0003e8000c101504 */
[----:B------:R-:W-:Y:S01]  /*b5e20*/  @P5 STG.E.U16 [R8.64], R10 ;  /* 0x0000000a08005986 */ /* 0x000fe2000c101504 */
[----:B------:R-:W-:-:S03]  /*b5e30*/  ISETP.LT.AND P5, PT, R26, c[0x0][0x178], !P1 ;  /* 0x00005e001a007a0c */ /* 0x000fc60004fa1270 */
[----:B0-----:R-:W3:Y:S04]  /*b5e40*/  LDL.LU R29, [R1+0x36c] ;  /* 0x00036c00011d7983 */ /* 0x001ee80000300800 */
[----:B------:R-:W3:Y:S04]  /*b5e50*/  LDL.LU R22, [R1+0x29f4] ;  /* 0x0029f40001167983 */ /* 0x000ee80000300800 */
[----:B------:R0:W-:Y:S01]  /*b5e60*/  @P4 STG.E.U16 [R12.64], R6 ;  /* 0x000000060c004986 */ /* 0x0001e2000c101504 */
[----:B------:R-:W-:Y:S02]  /*b5e70*/  ISETP.LT.AND P4, PT, R23, c[0x0][0x178], !P1 ;  /* 0x00005e0017007a0c */ /* 0x000fe40004f81270 */
[----:B--2---:R-:W-:-:S02]  /*b5e80*/  ISETP.GE.AND P2, PT, R20, c[0x0][0x17c], PT ;  /* 0x00005f0014007a0c */ /* 0x004fc40003f46270 */
[----:B------:R-:W2:Y:S04]  /*b5e90*/  LDL.LU R20, [R1+0x29f0] ;  /* 0x0029f00001147983 */ /* 0x000ea80000300800 */
[----:B-1----:R-:W2:Y:S01]  /*b5ea0*/  LDL.LU R21, [R1+0x38c] ;  /* 0x00038c0001157983 */ /* 0x002ea20000300800 */
[----:B----4-:R-:W-:-:S03]  /*b5eb0*/  ISETP.GE.AND P1, PT, R18, c[0x0][0x17c], PT ;  /* 0x00005f0012007a0c */ /* 0x010fc60003f26270 */
[----:B------:R-:W4:Y:S01]  /*b5ec0*/  LDL.LU R18, [R1+0x29fc] ;  /* 0x0029fc0001127983 */ /* 0x000f220000300800 */
[----:B------:R-:W-:Y:S01]  /*b5ed0*/  ISETP.LT.AND P6, PT, R26, c[0x0][0x178], !P3 ;  /* 0x00005e001a007a0c */ /* 0x000fe20005fc1270 */
[C---:B------:R-:W-:Y:S01]  /*b5ee0*/  IMAD.WIDE R16, R0.reuse, 0x2, R2 ;  /* 0x0000000200107825 */ /* 0x040fe200078e0202 */
[----:B------:R-:W-:Y:S02]  /*b5ef0*/  ISETP.LT.AND P3, PT, R23, c[0x0][0x178], !P3 ;  /* 0x00005e0017007a0c */ /* 0x000fe40005f61270 */
[C---:B0-----:R-:W-:Y:S01]  /*b5f00*/  IADD3 R12, R0.reuse, c[0x0][0x198], RZ ;  /* 0x00006600000c7a10 */ /* 0x041fe20007ffe0ff */
[----:B------:R-:W-:Y:S01]  /*b5f10*/  IMAD.WIDE R4, R0, 0x2, R24 ;  /* 0x0000000200047825 */ /* 0x000fe200078e0218 */
[----:B------:R-:W-:Y:S02]  /*b5f20*/  PRMT R10, R27, 0x7632, R10 ;  /* 0x000076321b0a7816 */ /* 0x000fe4000000000a */
[----:B------:R-:W-:-:S05]  /*b5f30*/  IADD3 R6, R12, c[0x0][0x198], RZ ;  /* 0x000066000c067a10 */ /* 0x000fca0007ffe0ff */
[----:B------:R0:W-:Y:S01]  /*b5f40*/  @P6 STG.E.U16 [R16.64], R27 ;  /* 0x0000001b10006986 */ /* 0x0001e2000c101504 */
[----:B------:R-:W-:Y:S02]  /*b5f50*/  ISETP.LT.AND P6, PT, R26, c[0x0][0x178], !P0 ;  /* 0x00005e001a007a0c */ /* 0x000fe400047c1270 */
[C---:B------:R-:W-:Y:S01]  /*b5f60*/  ISETP.LT.AND P0, PT, R23.reuse, c[0x0][0x178], !P0 ;  /* 0x00005e0017007a0c */ /* 0x040fe20004701270 */
[----:B------:R-:W-:Y:S01]  /*b5f70*/  IMAD.WIDE R8, R12, 0x2, R2 ;  /* 0x000000020c087825 */ /* 0x000fe200078e0202 */
[----:B------:R-:W-:Y:S01]  /*b5f80*/  PRMT R0, R28, 0x7632, R0 ;  /* 0x000076321c007816 */ /* 0x000fe20000000000 */
[----:B------:R1:W-:Y:S02]  /*b5f90*/  @P3 STG.E.U16 [R4.64], R28 ;  /* 0x0000001c04003986 */ /* 0x0003e4000c101504 */
[----:B------:R-:W-:Y:S02]  /*b5fa0*/  IMAD.WIDE R12, R12, 0x2, R24 ;  /* 0x000000020c0c7825 */ /* 0x000fe400078e0218 */
[----:B------:R3:W-:Y:S02]  /*b5fb0*/  @P5 STG.E.U16 [R8.64], R10 ;  /* 0x0000000a08005986 */ /* 0x0007e4000c101504 */
[----:B0-----:R-:W-:Y:S01]  /*b5fc0*/  IMAD.WIDE R16, R6, 0x2, R2 ;  /* 0x0000000206107825 */ /* 0x001fe200078e0202 */
[----:B------:R-:W-:Y:S01]  /*b5fd0*/  ISETP.LT.AND P5, PT, R26, c[0x0][0x178], !P2 ;  /* 0x00005e001a007a0c */ /* 0x000fe200057a1270 */
[----:B------:R-:W-:Y:S01]  /*b5fe0*/  @P4 STG.E.U16 [R12.64], R0 ;  /* 0x000000000c004986 */ /* 0x000fe2000c101504 */
[----:B------:R-:W-:Y:S01]  /*b5ff0*/  ISETP.LT.AND P4, PT, R23, c[0x0][0x178], !P2 ;  /* 0x00005e0017007a0c */ /* 0x000fe20005781270 */
[----:B-1----:R-:W-:-:S02]  /*b6000*/  IMAD.WIDE R4, R6, 0x2, R24 ;  /* 0x0000000206047825 */ /* 0x002fc400078e0218 */
[----:B---3--:R0:W-:Y:S01]  /*b6010*/  @P6 STG.E.U16 [R16.64], R29 ;  /* 0x0000001d10006986 */ /* 0x0081e2000c101504 */
[----:B------:R-:W-:-:S03]  /*b6020*/  PRMT R10, R29, 0x7632, R10 ;  /* 0x000076321d0a7816 */ /* 0x000fc6000000000a */
[----:B------:R1:W-:Y:S01]  /*b6030*/  @P0 STG.E.U16 [R4.64], R7 ;  /* 0x0000000704000986 */ /* 0x0003e2000c101504 */
[----:B--2---:R-:W-:-:S03]  /*b6040*/  ISETP.GE.AND P2, PT, R20, c[0x0][0x17c], PT ;  /* 0x00005f0014007a0c */ /* 0x004fc60003f46270 */
[----:B------:R-:W2:Y:S04]  /*b6050*/  LDL.LU R20, [R1+0x29f8] ;  /* 0x0029f80001147983 */ /* 0x000ea80000300800 */
[----:B0-----:R-:W3:Y:S01]  /*b6060*/  LDL.LU R29, [R1+0x39c] ;  /* 0x00039c00011d7983 */ /* 0x001ee20000300800 */
[----:B----4-:R-:W-:-:S03]  /*b6070*/  ISETP.GE.AND P0, PT, R18, c[0x0][0x17c], PT ;  /* 0x00005f0012007a0c */ /* 0x010fc60003f06270 */
[----:B------:R-:W4:Y:S01]  /*b6080*/  LDL.LU R18, [R1+0x2a08] ;  /* 0x002a080001127983 */ /* 0x000f220000300800 */
        /* <DEDUP_REMOVED lines=8> */
[C---:B------:R-:W-:Y:S01]  /*b6110*/  IMAD.WIDE R16, R0.reuse, 0x2, R2 ;  /* 0x0000000200107825 */ /* 0x040fe200078e0202 */
[----:B------:R-:W-:Y:S03]  /*b6120*/  @P4 STG.E.U16 [R12.64], R6 ;  /* 0x000000060c004986 */ /* 0x000fe6000c101504 */
[----:B-1----:R-:W-:Y:S01]  /*b6130*/  IMAD.WIDE R4, R0, 0x2, R24 ;  /* 0x0000000200047825 */ /* 0x002fe200078e0218 */
[----:B------:R1:W-:Y:S04]  /*b6140*/  @P6 STG.E.U16 [R16.64], R21 ;  /* 0x0000001510006986 */ /* 0x0003e8000c101504 */
[----:B0-----:R-:W3:Y:S04]  /*b6150*/  LDL.LU R10, [R1+0x2a04] ;  /* 0x002a0400010a7983 */ /* 0x001ee80000300800 */
[----:B------:R0:W-:Y:S04]  /*b6160*/  @P1 STG.E.U16 [R4.64], R11 ;  /* 0x0000000b04001986 */ /* 0x0001e8000c101504 */
[----:B------:R-:W3:Y:S01]  /*b6170*/  LDL.LU R28, [R1+0x37c] ;  /* 0x00037c00011c7983 */ /* 0x000ee20000300800 */
[----:B----4-:R-:W-:-:S03]  /*b6180*/  ISETP.GE.AND P1, PT, R18, c[0x0][0x17c], PT ;  /* 0x00005f0012007a0c */ /* 0x010fc60003f26270 */
[----:B------:R-:W4:Y:S01]  /*b6190*/  LDL.LU R18, [R1+0x2a00] ;  /* 0x002a000001127983 */ /* 0x000f220000300800 */
[----:B------:R-:W-:Y:S02]  /*b61a0*/  ISETP.GE.AND P3, PT, R22, c[0x0][0x17c], PT ;  /* 0x00005f0016007a0c */ /* 0x000fe40003f66270 */
[----:B------:R-:W-:Y:S02]  /*b61b0*/  IADD3 R27, R0, c[0x0][0x198], RZ ;  /* 0x00006600001b7a10 */ /* 0x000fe40007ffe0ff */
[C---:B------:R-:W-:Y:S02]  /*b61c0*/  ISETP.LT.AND P5, PT, R26.reuse, c[0x0][0x178], !P3 ;  /* 0x00005e001a007a0c */ /* 0x040fe40005fa1270 */
[----:B------:R-:W-:Y:S02]  /*b61d0*/  ISETP.LT.AND P4, PT, R23, c[0x0][0x178], !P3 ;  /* 0x00005e0017007a0c */ /* 0x000fe40005f81270 */
[----:B------:R-:W-:Y:S02]  /*b61e0*/  ISETP.LT.AND P6, PT, R26, c[0x0][0x178], !P2 ;  /* 0x00005e001a007a0c */ /* 0x000fe400057c1270 */
[----:B------:R-:W-:-:S02]  /*b61f0*/  PRMT R14, R21, 0x7632, R14 ;  /* 0x00007632150e7816 */ /* 0x000fc4000000000e */
[C---:B-1----:R-:W-:Y:S01]  /*b6200*/  IADD3 R21, R27.reuse, c[0x0][0x198], RZ ;  /* 0x000066001b157a10 */ /* 0x042fe20007ffe0ff */
[----:B------:R-:W-:Y:S01]  /*b6210*/  IMAD.WIDE R6, R27, 0x2, R2 ;  /* 0x000000021b067825 */ /* 0x000fe200078e0202 */
[----:B------:R-:W-:-:S03]  /*b6220*/  PRMT R0, R11, 0x7632, R0 ;  /* 0x000076320b007816 */ /* 0x000fc60000000000 */
[----:B------:R-:W-:Y:S01]  /*b6230*/  IMAD.WIDE R8, R27, 0x2, R24 ;  /* 0x000000021b087825 */ /* 0x000fe200078e0218 */
[----:B--2---:R-:W-:-:S03]  /*b6240*/  ISETP.GE.AND P3, PT, R20, c[0x0][0x17c], PT ;  /* 0x00005f0014007a0c */ /* 0x004fc60003f66270 */
[----:B------:R-:W-:Y:S01]  /*b6250*/  IMAD.WIDE R12, R21, 0x2, R2 ;  /* 0x00000002150c7825 */ /* 0x000fe200078e0202 */
[----:B------:R-:W-:Y:S01]  /*b6260*/  ISETP.LT.AND P2, PT, R23, c[0x0][0x178], !P2 ;  /* 0x00005e0017007a0c */ /* 0x000fe20005741270 */
[----:B------:R1:W-:Y:S01]  /*b6270*/  @P5 STG.E.U16 [R6.64], R14 ;  /* 0x0000000e06005986 */ /* 0x0003e2000c101504 */
[----:B------:R-:W-:Y:S02]  /*b6280*/  ISETP.LT.AND P5, PT, R26, c[0x0][0x178], !P0 ;  /* 0x00005e001a007a0c */ /* 0x000fe400047a1270 */
[----:B------:R-:W-:Y:S01]  /*b6290*/  IADD3 R17, R21, c[0x0][0x198], RZ ;  /* 0x0000660015117a10 */ /* 0x000fe20007ffe0ff */
[----:B------:R2:W-:Y:S01]  /*b62a0*/  @P4 STG.E.U16 [R8.64], R0 ;  /* 0x0000000008004986 */ /* 0x0005e2000c101504 */
[----:B------:R-:W-:-:S03]  /*b62b0*/  ISETP.LT.AND P4, PT, R23, c[0x0][0x178], !P0 ;  /* 0x00005e0017007a0c */ /* 0x000fc60004781270 */
[----:B---3--:R3:W-:Y:S01]  /*b62c0*/  @P6 STG.E.U16 [R12.64], R29 ;  /* 0x0000001d0c006986 */ /* 0x0087e2000c101504 */
[----:B------:R-:W-:Y:S01]  /*b62d0*/  ISETP.LT.AND P6, PT, R26, c[0x0][0x178], !P3 ;  /* 0x00005e001a007a0c */ /* 0x000fe20005fc1270 */
[----:B0-----:R-:W-:Y:S01]  /*b62e0*/  IMAD.WIDE R4, R21, 0x2, R24 ;  /* 0x0000000215047825 */ /* 0x001fe200078e0218 */
[----:B------:R-:W-:Y:S02]  /*b62f0*/  IADD3 R27, R17, c[0x0][0x198], RZ ;  /* 0x00006600111b7a10 */ /* 0x000fe40007ffe0ff */
[----:B------:R-:W-:Y:S01]  /*b6300*/  PRMT R16, R29, 0x7632, R16 ;  /* 0x000076321d107816 */ /* 0x000fe20000000010 */
[----:B-1----:R-:W-:Y:S01]  /*b6310*/  IMAD.WIDE R6, R17, 0x2, R2 ;  /* 0x0000000211067825 */ /* 0x002fe200078e0202 */
[----:B------:R-:W-:Y:S02]  /*b6320*/  ISETP.GE.AND P0, PT, R10, c[0x0][0x17c], PT ;  /* 0x00005f000a007a0c */ /* 0x000fe40003f06270 */
[----:B--2---:R-:W-:Y:S01]  /*b6330*/  PRMT R0, R15, 0x7632, R0 ;  /* 0x000076320f007816 */ /* 0x004fe20000000000 */
[----:B------:R-:W-:Y:S01]  /*b6340*/  IMAD.WIDE R8, R17, 0x2, R24 ;  /* 0x0000000211087825 */ /* 0x000fe200078e0218 */
[----:B------:R0:W-:Y:S03]  /*b6350*/  @P2 STG.E.U16 [R4.64], R15 ;  /* 0x0000000f04002986 */ /* 0x0001e6000c101504 */
[----:B------:R-:W-:Y:S01]  /*b6360*/  IMAD.WIDE R10, R27, 0x2, R2 ;  /* 0x000000021b0a7825 */ /* 0x000fe200078e0202 */
[----:B------:R1:W-:Y:S01]  /*b6370*/  @P5 STG.E.U16 [R6.64], R16 ;  /* 0x0000001006005986 */ /* 0x0003e2000c101504 */
[----:B------:R-:W-:-:S03]  /*b6380*/  ISETP.LT.AND P5, PT, R26, c[0x0][0x178], !P0 ;  /* 0x00005e001a007a0c */ /* 0x000fc600047a1270 */
[----:B---3--:R-:W2:Y:S01]  /*b6390*/  LDL.LU R29, [R1+0x35c] ;  /* 0x00035c00011d7983 */ /* 0x008ea20000300800 */
[----:B------:R-:W-:-:S03]  /*b63a0*/  ISETP.LT.AND P3, PT, R23, c[0x0][0x178], !P3 ;  /* 0x00005e0017007a0c */ /* 0x000fc60005f61270 */
[----:B------:R3:W-:Y:S01]  /*b63b0*/  @P4 STG.E.U16 [R8.64], R0 ;  /* 0x0000000008004986 */ /* 0x0007e2000c101504 */
[----:B------:R-:W-:-:S03]  /*b63c0*/  ISETP.LT.AND P0, PT, R23, c[0x0][0x178], !P0 ;  /* 0x00005e0017007a0c */ /* 0x000fc60004701270 */
[----:B------:R0:W-:Y:S01]  /*b63d0*/  @P6 STG.E.U16 [R10.64], R28 ;  /* 0x0000001c0a006986 */ /* 0x0001e2000c101504 */
[----:B------:R-:W-:Y:S02]  /*b63e0*/  ISETP.LT.AND P6, PT, R26, c[0x0][0x178], !P1 ;  /* 0x00005e001a007a0c */ /* 0x000fe40004fc1270 */
[----:B------:R-:W-:Y:S02]  /*b63f0*/  ISETP.LT.AND P1, PT, R23, c[0x0][0x178], !P1 ;  /* 0x00005e0017007a0c */ /* 0x000fe40004f21270 */
[----:B----4-:R-:W-:-:S04]  /*b6400*/  ISETP.GE.AND P2, PT, R18, c[0x0][0x17c], PT ;  /* 0x00005f0012007a0c */ /* 0x010fc80003f46270 */
[----:B------:R-:W-:Y:S02]  /*b6410*/  ISETP.LT.AND P4, PT, R26, c[0x0][0x178], !P2 ;  /* 0x00005e001a007a0c */ /* 0x000fe40005781270 */
[----:B------:R-:W-:Y:S02]  /*b6420*/  ISETP.LT.AND P2, PT, R23, c[0x0][0x178], !P2 ;  /* 0x00005e0017007a0c */ /* 0x000fe40005741270 */
[----:B------:R-:W4:Y:S01]  /*b6430*/  LDL.LU R23, [R1+0x2a0c] ;  /* 0x002a0c0001177983 */ /* 0x000f220000300800 */
[C---:B------:R-:W-:Y:S01]  /*b6440*/  IADD3 R13, R27.reuse, c[0x0][0x198], RZ ;  /* 0x000066001b0d7a10 */ /* 0x040fe20007ffe0ff */
[----:B0-----:R-:W-:-:S03]  /*b6450*/  IMAD.WIDE R4, R27, 0x2, R24 ;  /* 0x000000021b047825 */ /* 0x001fc600078e0218 */
[C---:B------:R-:W-:Y:S01]  /*b6460*/  IADD3 R15, R13.reuse, c[0x0][0x198], RZ ;  /* 0x000066000d0f7a10 */ /* 0x040fe20007ffe0ff */
[----:B-1----:R-:W-:Y:S01]  /*b6470*/  IMAD.WIDE R6, R13, 0x2, R2 ;  /* 0x000000020d067825 */ /* 0x002fe200078e0202 */
[----:B---3--:R-:W-:Y:S02]  /*b6480*/  PRMT R0, R28, 0x7632, R0 ;  /* 0x000076321c007816 */ /* 0x008fe40000000000 */
[----:B------:R-:W-:Y:S01]  /*b6490*/  IADD3 R17, R15, c[0x0][0x198], RZ ;  /* 0x000066000f117a10 */ /* 0x000fe20007ffe0ff */
[----:B------:R-:W-:Y:S01]  /*b64a0*/  IMAD.WIDE R8, R13, 0x2, R24 ;  /* 0x000000020d087825 */ /* 0x000fe200078e0218 */
[----:B------:R-:W-:Y:S01]  /*b64b0*/  PRMT R14, R19, 0x7632, R14 ;  /* 0x00007632130e7816 */ /* 0x000fe2000000000e */
[----:B------:R2:W-:Y:S02]  /*b64c0*/  @P3 STG.E.U16 [R4.64], R19 ;  /* 0x0000001304003986 */ /* 0x0005e4000c101504 */
[C---:B------:R-:W-:Y:S02]  /*b64d0*/  IMAD.WIDE R10, R15.reuse, 0x2, R2 ;  /* 0x000000020f0a7825 */ /* 0x040fe400078e0202 */
[----:B------:R0:W-:Y:S02]  /*b64e0*/  @P6 STG.E.U16 [R6.64], R0 ;  /* 0x0000000006006986 */ /* 0x0001e4000c101504 */
[----:B------:R-:W-:-:S02]  /*b64f0*/  IMAD.WIDE R12, R15, 0x2, R24 ;  /* 0x000000020f0c7825 */ /* 0x000fc400078e0218 */
[----:B------:R0:W-:Y:S02]  /*b6500*/  @P1 STG.E.U16 [R8.64], R14 ;  /* 0x0000000e08001986 */ /* 0x0001e4000c101504 */
[----:B------:R-:W-:-:S04]  /*b6510*/  IMAD.WIDE R2, R17, 0x2, R2 ;  /* 0x0000000211027825 */ /* 0x000fc800078e0202 */
[----:B------:R-:W-:Y:S01]  /*b6520*/  IMAD.WIDE R24, R17, 0x2, R24 ;  /* 0x0000000211187825 */ /* 0x000fe200078e0218 */
[----:B--2---:R-:W-:Y:S01]  /*b6530*/  PRMT R5, R29, 0x7632, R5 ;  /* 0x000076321d057816 */ /* 0x004fe20000000005 */
[----:B------:R0:W-:Y:S04]  /*b6540*/  @P5 STG.E.U16 [R10.64], R29 ;  /* 0x0000001d0a005986 */ /* 0x0001e8000c101504 */
[----:B----4-:R0:W-:Y:S04]  /*b6550*/  @P0 STG.E.U16 [R12.64], R23 ;  /* 0x000000170c000986 */ /* 0x0101e8000c101504 */
[----:B------:R0:W-:Y:S01]  /*b6560*/  @P4 STG.E.U16 [R2.64], R5 ;  /* 0x0000000502004986 */ /* 0x0001e2000c101504 */
[----:B------:R-:W-:Y:S05]  /*b6570*/  @!P2 EXIT ;  /* 0x000000000000a94d */ /* 0x000fea0003800000 */
[----:B0-----:R-:W-:-:S05]  /*b6580*/  PRMT R12, R23, 0x7632, R12 ;  /* 0x00007632170c7816 */ /* 0x001fca000000000c */
[----:B------:R-:W-:Y:S01]  /*b6590*/  STG.E.U16 [R24.64], R12 ;  /* 0x0000000c18007986 */ /* 0x000fe2000c101504 */
[----:B------:R-:W-:Y:S05]  /*b65a0*/  EXIT ;  /* 0x000000000000794d */ /* 0x000fea0003800000 */
.L_x_3:
[----:B------:R-:W-:-:S00]  /*b65b0*/  BRA `(.L_x_3) ;  /* 0xfffffff000007947 */ /* 0x000fc0000383ffff */
[----:B------:R-:W-:-:S00]  /*b65c0*/  NOP ;  /* 0x0000000000007918 */ /* 0x000fc00000000000 */
        /* <DEDUP_REMOVED lines=11> */
.L_x_4:


//--------------------- .nv.shared.matmul_kernel  --------------------------
	.section	.nv.shared.matmul_kernel,"aw",@nobits
	.sectionflags	@""
	.align	16
